//
// Generated by NVIDIA NVVM Compiler
//
// Compiler Build ID: CL-36424714
// Cuda compilation tools, release 13.0, V13.0.88
// Based on NVVM 20.0.0
//

.version 9.0
.target sm_100
.address_size 64

	// .globl	fused_decode_attention_f32
.extern .shared .align 16 .b8 shared[];

.visible .entry fused_decode_attention_f32(
	.param .u64 .ptr .align 1 fused_decode_attention_f32_param_0,
	.param .u64 .ptr .align 1 fused_decode_attention_f32_param_1,
	.param .u64 .ptr .align 1 fused_decode_attention_f32_param_2,
	.param .u64 .ptr .align 1 fused_decode_attention_f32_param_3,
	.param .f32 fused_decode_attention_f32_param_4,
	.param .u32 fused_decode_attention_f32_param_5,
	.param .u32 fused_decode_attention_f32_param_6,
	.param .u32 fused_decode_attention_f32_param_7,
	.param .u32 fused_decode_attention_f32_param_8
)
{
	.reg .pred 	%p<37>;
	.reg .b32 	%r<177>;
	.reg .b32 	%f<228>;
	.reg .b64 	%rd<94>;

	ld.param.u64 	%rd9, [fused_decode_attention_f32_param_0];
	ld.param.u64 	%rd8, [fused_decode_attention_f32_param_1];
	ld.param.u64 	%rd10, [fused_decode_attention_f32_param_2];
	ld.param.u64 	%rd11, [fused_decode_attention_f32_param_3];
	ld.param.f32 	%f39, [fused_decode_attention_f32_param_4];
	ld.param.u32 	%r87, [fused_decode_attention_f32_param_5];
	ld.param.u32 	%r89, [fused_decode_attention_f32_param_6];
	ld.param.u32 	%r90, [fused_decode_attention_f32_param_7];
	ld.param.u32 	%r88, [fused_decode_attention_f32_param_8];
	cvta.to.global.u64 	%rd1, %rd10;
	cvta.to.global.u64 	%rd2, %rd11;
	cvta.to.global.u64 	%rd3, %rd9;
	mov.u32 	%r1, %ctaid.x;
	mov.u32 	%r162, %tid.x;
	mul.lo.s32 	%r91, %r90, %r1;
	div.s32 	%r92, %r91, %r89;
	mul.lo.s32 	%r3, %r88, %r90;
	mul.lo.s32 	%r93, %r92, %r88;
	cvt.s64.s32 	%rd4, %r93;
	setp.ge.s32 	%p1, %r162, %r88;
	@%p1 bra 	$L__BB0_3;
	mul.lo.s32 	%r4, %r88, %r1;
	mov.u32 	%r5, %ntid.x;
	cvta.to.global.u64 	%rd5, %rd8;
	mov.u32 	%r151, %r162;
$L__BB0_2:
	add.s32 	%r94, %r151, %r4;
	mul.wide.s32 	%rd12, %r94, 4;
	add.s64 	%rd13, %rd5, %rd12;
	ld.global.nc.f32 	%f40, [%rd13];
	shl.b32 	%r95, %r151, 2;
	mov.u32 	%r96, shared;
	add.s32 	%r97, %r96, %r95;
	st.shared.f32 	[%r97], %f40;
	add.s32 	%r151, %r151, %r5;
	setp.lt.s32 	%p2, %r151, %r88;
	@%p2 bra 	$L__BB0_2;
$L__BB0_3:
	shl.b32 	%r98, %r88, 2;
	mov.u32 	%r99, shared;
	add.s32 	%r8, %r99, %r98;
	bar.sync 	0;
	setp.ge.s32 	%p3, %r162, %r87;
	mov.f32 	%f217, 0fFF800000;
	@%p3 bra 	$L__BB0_22;
	setp.lt.s32 	%p4, %r88, 1;
	mov.u32 	%r9, %ntid.x;
	@%p4 bra 	$L__BB0_20;
	and.b32  	%r10, %r88, 15;
	add.s32 	%r11, %r10, -1;
	and.b32  	%r12, %r88, 7;
	add.s32 	%r13, %r12, -1;
	and.b32  	%r14, %r88, 2147483632;
	and.b32  	%r15, %r88, 3;
	mov.f32 	%f217, 0fFF800000;
	mov.u32 	%r152, %r162;
$L__BB0_6:
	setp.lt.u32 	%p6, %r88, 16;
	mul.lo.s32 	%r103, %r152, %r3;
	cvt.s64.s32 	%rd14, %r103;
	add.s64 	%rd6, %rd14, %rd4;
	mov.f32 	%f215, 0f00000000;
	mov.b32 	%r155, 0;
	@%p6 bra 	$L__BB0_9;
	mov.f32 	%f215, 0f00000000;
	mov.b32 	%r153, 0;
$L__BB0_8:
	.pragma "nounroll";
	shl.b32 	%r105, %r153, 2;
	mov.u32 	%r106, shared;
	add.s32 	%r107, %r106, %r105;
	ld.shared.v4.f32 	{%f47, %f48, %f49, %f50}, [%r107];
	cvt.u64.u32 	%rd15, %r153;
	add.s64 	%rd16, %rd6, %rd15;
	shl.b64 	%rd17, %rd16, 2;
	add.s64 	%rd18, %rd1, %rd17;
	ld.global.nc.f32 	%f51, [%rd18];
	fma.rn.f32 	%f52, %f47, %f51, %f215;
	ld.global.nc.f32 	%f53, [%rd18+4];
	fma.rn.f32 	%f54, %f48, %f53, %f52;
	ld.global.nc.f32 	%f55, [%rd18+8];
	fma.rn.f32 	%f56, %f49, %f55, %f54;
	ld.global.nc.f32 	%f57, [%rd18+12];
	fma.rn.f32 	%f58, %f50, %f57, %f56;
	ld.shared.v4.f32 	{%f59, %f60, %f61, %f62}, [%r107+16];
	ld.global.nc.f32 	%f63, [%rd18+16];
	fma.rn.f32 	%f64, %f59, %f63, %f58;
	ld.global.nc.f32 	%f65, [%rd18+20];
	fma.rn.f32 	%f66, %f60, %f65, %f64;
	ld.global.nc.f32 	%f67, [%rd18+24];
	fma.rn.f32 	%f68, %f61, %f67, %f66;
	ld.global.nc.f32 	%f69, [%rd18+28];
	fma.rn.f32 	%f70, %f62, %f69, %f68;
	ld.shared.v4.f32 	{%f71, %f72, %f73, %f74}, [%r107+32];
	ld.global.nc.f32 	%f75, [%rd18+32];
	fma.rn.f32 	%f76, %f71, %f75, %f70;
	ld.global.nc.f32 	%f77, [%rd18+36];
	fma.rn.f32 	%f78, %f72, %f77, %f76;
	ld.global.nc.f32 	%f79, [%rd18+40];
	fma.rn.f32 	%f80, %f73, %f79, %f78;
	ld.global.nc.f32 	%f81, [%rd18+44];
	fma.rn.f32 	%f82, %f74, %f81, %f80;
	ld.shared.v4.f32 	{%f83, %f84, %f85, %f86}, [%r107+48];
	ld.global.nc.f32 	%f87, [%rd18+48];
	fma.rn.f32 	%f88, %f83, %f87, %f82;
	ld.global.nc.f32 	%f89, [%rd18+52];
	fma.rn.f32 	%f90, %f84, %f89, %f88;
	ld.global.nc.f32 	%f91, [%rd18+56];
	fma.rn.f32 	%f92, %f85, %f91, %f90;
	ld.global.nc.f32 	%f93, [%rd18+60];
	fma.rn.f32 	%f215, %f86, %f93, %f92;
	add.s32 	%r153, %r153, 16;
	setp.ne.s32 	%p7, %r153, %r14;
	mov.u32 	%r155, %r14;
	@%p7 bra 	$L__BB0_8;
$L__BB0_9:
	setp.eq.s32 	%p8, %r10, 0;
	@%p8 bra 	$L__BB0_19;
	setp.lt.u32 	%p9, %r11, 7;
	@%p9 bra 	$L__BB0_12;
	shl.b32 	%r108, %r155, 2;
	mov.u32 	%r109, shared;
	add.s32 	%r110, %r109, %r108;
	ld.shared.f32 	%f95, [%r110];
	cvt.u64.u32 	%rd19, %r155;
	add.s64 	%rd20, %rd6, %rd19;
	shl.b64 	%rd21, %rd20, 2;
	add.s64 	%rd22, %rd1, %rd21;
	ld.global.nc.f32 	%f96, [%rd22];
	fma.rn.f32 	%f97, %f95, %f96, %f215;
	ld.shared.f32 	%f98, [%r110+4];
	ld.global.nc.f32 	%f99, [%rd22+4];
	fma.rn.f32 	%f100, %f98, %f99, %f97;
	ld.shared.f32 	%f101, [%r110+8];
	ld.global.nc.f32 	%f102, [%rd22+8];
	fma.rn.f32 	%f103, %f101, %f102, %f100;
	ld.shared.f32 	%f104, [%r110+12];
	ld.global.nc.f32 	%f105, [%rd22+12];
	fma.rn.f32 	%f106, %f104, %f105, %f103;
	ld.shared.f32 	%f107, [%r110+16];
	ld.global.nc.f32 	%f108, [%rd22+16];
	fma.rn.f32 	%f109, %f107, %f108, %f106;
	ld.shared.f32 	%f110, [%r110+20];
	ld.global.nc.f32 	%f111, [%rd22+20];
	fma.rn.f32 	%f112, %f110, %f111, %f109;
	ld.shared.f32 	%f113, [%r110+24];
	ld.global.nc.f32 	%f114, [%rd22+24];
	fma.rn.f32 	%f115, %f113, %f114, %f112;
	ld.shared.f32 	%f116, [%r110+28];
	ld.global.nc.f32 	%f117, [%rd22+28];
	fma.rn.f32 	%f215, %f116, %f117, %f115;
	add.s32 	%r155, %r155, 8;
$L__BB0_12:
	setp.eq.s32 	%p10, %r12, 0;
	@%p10 bra 	$L__BB0_19;
	setp.lt.u32 	%p11, %r13, 3;
	@%p11 bra 	$L__BB0_15;
	shl.b32 	%r111, %r155, 2;
	mov.u32 	%r112, shared;
	add.s32 	%r113, %r112, %r111;
	ld.shared.f32 	%f119, [%r113];
	cvt.u64.u32 	%rd23, %r155;
	add.s64 	%rd24, %rd6, %rd23;
	shl.b64 	%rd25, %rd24, 2;
	add.s64 	%rd26, %rd1, %rd25;
	ld.global.nc.f32 	%f120, [%rd26];
	fma.rn.f32 	%f121, %f119, %f120, %f215;
	ld.shared.f32 	%f122, [%r113+4];
	ld.global.nc.f32 	%f123, [%rd26+4];
	fma.rn.f32 	%f124, %f122, %f123, %f121;
	ld.shared.f32 	%f125, [%r113+8];
	ld.global.nc.f32 	%f126, [%rd26+8];
	fma.rn.f32 	%f127, %f125, %f126, %f124;
	ld.shared.f32 	%f128, [%r113+12];
	ld.global.nc.f32 	%f129, [%rd26+12];
	fma.rn.f32 	%f215, %f128, %f129, %f127;
	add.s32 	%r155, %r155, 4;
$L__BB0_15:
	setp.eq.s32 	%p12, %r15, 0;
	@%p12 bra 	$L__BB0_19;
	setp.eq.s32 	%p13, %r15, 1;
	shl.b32 	%r114, %r155, 2;
	mov.u32 	%r115, shared;
	add.s32 	%r24, %r115, %r114;
	ld.shared.f32 	%f130, [%r24];
	cvt.u64.u32 	%rd27, %r155;
	add.s64 	%rd28, %rd6, %rd27;
	shl.b64 	%rd29, %rd28, 2;
	add.s64 	%rd7, %rd1, %rd29;
	ld.global.nc.f32 	%f131, [%rd7];
	fma.rn.f32 	%f215, %f130, %f131, %f215;
	@%p13 bra 	$L__BB0_19;
	setp.eq.s32 	%p14, %r15, 2;
	ld.shared.f32 	%f132, [%r24+4];
	ld.global.nc.f32 	%f133, [%rd7+4];
	fma.rn.f32 	%f215, %f132, %f133, %f215;
	@%p14 bra 	$L__BB0_19;
	ld.shared.f32 	%f134, [%r24+8];
	ld.global.nc.f32 	%f135, [%rd7+8];
	fma.rn.f32 	%f215, %f134, %f135, %f215;
$L__BB0_19:
	mul.f32 	%f136, %f39, %f215;
	shl.b32 	%r116, %r152, 2;
	add.s32 	%r117, %r8, %r116;
	st.shared.f32 	[%r117], %f136;
	max.f32 	%f217, %f217, %f136;
	add.s32 	%r152, %r152, %r9;
	setp.lt.s32 	%p15, %r152, %r87;
	@%p15 bra 	$L__BB0_6;
	bra.uni 	$L__BB0_22;
$L__BB0_20:
	mul.f32 	%f17, %f39, 0f00000000;
	mov.f32 	%f217, 0fFF800000;
	mov.u32 	%r157, %r162;
$L__BB0_21:
	shl.b32 	%r100, %r157, 2;
	add.s32 	%r101, %r8, %r100;
	st.shared.f32 	[%r101], %f17;
	max.f32 	%f217, %f217, %f17;
	add.s32 	%r157, %r157, %r9;
	setp.lt.s32 	%p5, %r157, %r87;
	@%p5 bra 	$L__BB0_21;
$L__BB0_22:
	shl.b32 	%r118, %r87, 2;
	add.s32 	%r28, %r8, %r118;
	shl.b32 	%r119, %r162, 2;
	add.s32 	%r29, %r28, %r119;
	st.shared.f32 	[%r29], %f217;
	bar.sync 	0;
	mov.u32 	%r30, %ntid.x;
	setp.lt.u32 	%p16, %r30, 2;
	@%p16 bra 	$L__BB0_27;
	mov.u32 	%r158, %r30;
$L__BB0_24:
	shr.u32 	%r32, %r158, 1;
	setp.ge.u32 	%p17, %r162, %r32;
	@%p17 bra 	$L__BB0_26;
	ld.shared.f32 	%f137, [%r29];
	shl.b32 	%r120, %r32, 2;
	add.s32 	%r121, %r29, %r120;
	ld.shared.f32 	%f138, [%r121];
	max.f32 	%f139, %f137, %f138;
	st.shared.f32 	[%r29], %f139;
$L__BB0_26:
	bar.sync 	0;
	setp.gt.u32 	%p18, %r158, 3;
	mov.u32 	%r158, %r32;
	@%p18 bra 	$L__BB0_24;
$L__BB0_27:
	setp.ge.s32 	%p19, %r162, %r87;
	ld.shared.f32 	%f21, [%r28];
	bar.sync 	0;
	mov.f32 	%f219, 0f00000000;
	@%p19 bra 	$L__BB0_30;
	mov.f32 	%f219, 0f00000000;
	mov.u32 	%r159, %r162;
$L__BB0_29:
	shl.b32 	%r122, %r159, 2;
	add.s32 	%r123, %r8, %r122;
	ld.shared.f32 	%f142, [%r123];
	sub.f32 	%f143, %f142, %f21;
	fma.rn.f32 	%f144, %f143, 0f3BBB989D, 0f3F000000;
	cvt.sat.f32.f32 	%f145, %f144;
	mov.f32 	%f146, 0f4B400001;
	mov.f32 	%f147, 0f437C0000;
	fma.rm.f32 	%f148, %f145, %f147, %f146;
	add.f32 	%f149, %f148, 0fCB40007F;
	neg.f32 	%f150, %f149;
	fma.rn.f32 	%f151, %f143, 0f3FB8AA3B, %f150;
	fma.rn.f32 	%f152, %f143, 0f32A57060, %f151;
	mov.b32 	%r124, %f148;
	shl.b32 	%r125, %r124, 23;
	mov.b32 	%f153, %r125;
	ex2.approx.ftz.f32 	%f154, %f152;
	mul.f32 	%f155, %f154, %f153;
	st.shared.f32 	[%r123], %f155;
	add.f32 	%f219, %f219, %f155;
	add.s32 	%r159, %r159, %r30;
	setp.lt.s32 	%p20, %r159, %r87;
	@%p20 bra 	$L__BB0_29;
$L__BB0_30:
	setp.lt.u32 	%p21, %r30, 2;
	st.shared.f32 	[%r29], %f219;
	bar.sync 	0;
	@%p21 bra 	$L__BB0_35;
	mov.u32 	%r160, %r30;
$L__BB0_32:
	shr.u32 	%r36, %r160, 1;
	setp.ge.u32 	%p22, %r162, %r36;
	@%p22 bra 	$L__BB0_34;
	shl.b32 	%r126, %r36, 2;
	add.s32 	%r127, %r29, %r126;
	ld.shared.f32 	%f156, [%r127];
	ld.shared.f32 	%f157, [%r29];
	add.f32 	%f158, %f156, %f157;
	st.shared.f32 	[%r29], %f158;
$L__BB0_34:
	bar.sync 	0;
	setp.gt.u32 	%p23, %r160, 3;
	mov.u32 	%r160, %r36;
	@%p23 bra 	$L__BB0_32;
$L__BB0_35:
	setp.ge.s32 	%p24, %r162, %r87;
	ld.shared.f32 	%f25, [%r28];
	bar.sync 	0;
	@%p24 bra 	$L__BB0_38;
	rcp.rn.f32 	%f26, %f25;
	mov.u32 	%r161, %r162;
$L__BB0_37:
	shl.b32 	%r128, %r161, 2;
	add.s32 	%r129, %r8, %r128;
	ld.shared.f32 	%f159, [%r129];
	mul.f32 	%f160, %f26, %f159;
	st.shared.f32 	[%r129], %f160;
	add.s32 	%r161, %r161, %r30;
	setp.lt.s32 	%p25, %r161, %r87;
	@%p25 bra 	$L__BB0_37;
$L__BB0_38:
	setp.ge.s32 	%p26, %r162, %r88;
	bar.sync 	0;
	@%p26 bra 	$L__BB0_54;
	setp.gt.s32 	%p27, %r87, 0;
	mul.lo.s32 	%r39, %r88, %r1;
	@%p27 bra 	$L__BB0_40;
	bra.uni 	$L__BB0_53;
$L__BB0_40:
	and.b32  	%r40, %r87, 7;
	add.s32 	%r41, %r40, -1;
	and.b32  	%r42, %r87, 3;
	and.b32  	%r43, %r87, 2147483640;
	and.b32  	%r44, %r87, 1;
	neg.s32 	%r45, %r43;
	shl.b32 	%r46, %r3, 3;
	shl.b32 	%r47, %r3, 2;
	mul.lo.s32 	%r48, %r3, 5;
	mul.lo.s32 	%r49, %r3, 6;
	shl.b32 	%r132, %r88, 2;
	mov.u32 	%r133, shared;
	add.s32 	%r134, %r132, %r133;
	add.s32 	%r50, %r134, 16;
$L__BB0_41:
	setp.lt.u32 	%p29, %r87, 8;
	mov.f32 	%f227, 0f00000000;
	mov.b32 	%r174, 0;
	@%p29 bra 	$L__BB0_44;
	add.s32 	%r171, %r3, %r162;
	shl.b32 	%r136, %r3, 1;
	add.s32 	%r170, %r136, %r162;
	mad.lo.s32 	%r169, %r3, 3, %r162;
	add.s32 	%r168, %r47, %r162;
	add.s32 	%r167, %r48, %r162;
	add.s32 	%r166, %r49, %r162;
	mad.lo.s32 	%r165, %r3, 7, %r162;
	mov.f32 	%f227, 0f00000000;
	mov.u32 	%r163, %r50;
	mov.u32 	%r164, %r162;
	mov.u32 	%r172, %r45;
$L__BB0_43:
	.pragma "nounroll";
	ld.shared.f32 	%f164, [%r163+-16];
	cvt.s64.s32 	%rd32, %r164;
	add.s64 	%rd33, %rd32, %rd4;
	shl.b64 	%rd34, %rd33, 2;
	add.s64 	%rd35, %rd2, %rd34;
	ld.global.nc.f32 	%f165, [%rd35];
	fma.rn.f32 	%f166, %f164, %f165, %f227;
	ld.shared.f32 	%f167, [%r163+-12];
	cvt.s64.s32 	%rd36, %r171;
	add.s64 	%rd37, %rd36, %rd4;
	shl.b64 	%rd38, %rd37, 2;
	add.s64 	%rd39, %rd2, %rd38;
	ld.global.nc.f32 	%f168, [%rd39];
	fma.rn.f32 	%f169, %f167, %f168, %f166;
	ld.shared.f32 	%f170, [%r163+-8];
	cvt.s64.s32 	%rd40, %r170;
	add.s64 	%rd41, %rd40, %rd4;
	shl.b64 	%rd42, %rd41, 2;
	add.s64 	%rd43, %rd2, %rd42;
	ld.global.nc.f32 	%f171, [%rd43];
	fma.rn.f32 	%f172, %f170, %f171, %f169;
	ld.shared.f32 	%f173, [%r163+-4];
	cvt.s64.s32 	%rd44, %r169;
	add.s64 	%rd45, %rd44, %rd4;
	shl.b64 	%rd46, %rd45, 2;
	add.s64 	%rd47, %rd2, %rd46;
	ld.global.nc.f32 	%f174, [%rd47];
	fma.rn.f32 	%f175, %f173, %f174, %f172;
	ld.shared.f32 	%f176, [%r163];
	cvt.s64.s32 	%rd48, %r168;
	add.s64 	%rd49, %rd48, %rd4;
	shl.b64 	%rd50, %rd49, 2;
	add.s64 	%rd51, %rd2, %rd50;
	ld.global.nc.f32 	%f177, [%rd51];
	fma.rn.f32 	%f178, %f176, %f177, %f175;
	ld.shared.f32 	%f179, [%r163+4];
	cvt.s64.s32 	%rd52, %r167;
	add.s64 	%rd53, %rd52, %rd4;
	shl.b64 	%rd54, %rd53, 2;
	add.s64 	%rd55, %rd2, %rd54;
	ld.global.nc.f32 	%f180, [%rd55];
	fma.rn.f32 	%f181, %f179, %f180, %f178;
	ld.shared.f32 	%f182, [%r163+8];
	cvt.s64.s32 	%rd56, %r166;
	add.s64 	%rd57, %rd56, %rd4;
	shl.b64 	%rd58, %rd57, 2;
	add.s64 	%rd59, %rd2, %rd58;
	ld.global.nc.f32 	%f183, [%rd59];
	fma.rn.f32 	%f184, %f182, %f183, %f181;
	ld.shared.f32 	%f185, [%r163+12];
	cvt.s64.s32 	%rd60, %r165;
	add.s64 	%rd61, %rd60, %rd4;
	shl.b64 	%rd62, %rd61, 2;
	add.s64 	%rd63, %rd2, %rd62;
	ld.global.nc.f32 	%f186, [%rd63];
	fma.rn.f32 	%f227, %f185, %f186, %f184;
	add.s32 	%r172, %r172, 8;
	add.s32 	%r171, %r171, %r46;
	add.s32 	%r170, %r170, %r46;
	add.s32 	%r169, %r169, %r46;
	add.s32 	%r168, %r168, %r46;
	add.s32 	%r167, %r167, %r46;
	add.s32 	%r166, %r166, %r46;
	add.s32 	%r165, %r165, %r46;
	add.s32 	%r164, %r164, %r46;
	add.s32 	%r163, %r163, 32;
	setp.ne.s32 	%p30, %r172, 0;
	mov.u32 	%r174, %r43;
	@%p30 bra 	$L__BB0_43;
$L__BB0_44:
	setp.eq.s32 	%p31, %r40, 0;
	@%p31 bra 	$L__BB0_52;
	setp.lt.u32 	%p32, %r41, 3;
	@%p32 bra 	$L__BB0_47;
	shl.b32 	%r137, %r174, 2;
	add.s32 	%r138, %r8, %r137;
	ld.shared.f32 	%f188, [%r138];
	mad.lo.s32 	%r139, %r174, %r3, %r162;
	cvt.s64.s32 	%rd64, %r139;
	add.s64 	%rd65, %rd64, %rd4;
	shl.b64 	%rd66, %rd65, 2;
	add.s64 	%rd67, %rd2, %rd66;
	ld.global.nc.f32 	%f189, [%rd67];
	fma.rn.f32 	%f190, %f188, %f189, %f227;
	ld.shared.f32 	%f191, [%r138+4];
	add.s32 	%r140, %r139, %r3;
	cvt.s64.s32 	%rd68, %r140;
	add.s64 	%rd69, %rd68, %rd4;
	shl.b64 	%rd70, %rd69, 2;
	add.s64 	%rd71, %rd2, %rd70;
	ld.global.nc.f32 	%f192, [%rd71];
	fma.rn.f32 	%f193, %f191, %f192, %f190;
	ld.shared.f32 	%f194, [%r138+8];
	add.s32 	%r141, %r140, %r3;
	cvt.s64.s32 	%rd72, %r141;
	add.s64 	%rd73, %rd72, %rd4;
	shl.b64 	%rd74, %rd73, 2;
	add.s64 	%rd75, %rd2, %rd74;
	ld.global.nc.f32 	%f195, [%rd75];
	fma.rn.f32 	%f196, %f194, %f195, %f193;
	ld.shared.f32 	%f197, [%r138+12];
	add.s32 	%r142, %r141, %r3;
	cvt.s64.s32 	%rd76, %r142;
	add.s64 	%rd77, %rd76, %rd4;
	shl.b64 	%rd78, %rd77, 2;
	add.s64 	%rd79, %rd2, %rd78;
	ld.global.nc.f32 	%f198, [%rd79];
	fma.rn.f32 	%f227, %f197, %f198, %f196;
	add.s32 	%r174, %r174, 4;
$L__BB0_47:
	setp.eq.s32 	%p33, %r42, 0;
	@%p33 bra 	$L__BB0_52;
	setp.eq.s32 	%p34, %r42, 1;
	@%p34 bra 	$L__BB0_50;
	shl.b32 	%r143, %r174, 2;
	add.s32 	%r144, %r8, %r143;
	ld.shared.f32 	%f200, [%r144];
	mad.lo.s32 	%r145, %r174, %r3, %r162;
	cvt.s64.s32 	%rd80, %r145;
	add.s64 	%rd81, %rd80, %rd4;
	shl.b64 	%rd82, %rd81, 2;
	add.s64 	%rd83, %rd2, %rd82;
	ld.global.nc.f32 	%f201, [%rd83];
	fma.rn.f32 	%f202, %f200, %f201, %f227;
	ld.shared.f32 	%f203, [%r144+4];
	add.s32 	%r146, %r145, %r3;
	cvt.s64.s32 	%rd84, %r146;
	add.s64 	%rd85, %rd84, %rd4;
	shl.b64 	%rd86, %rd85, 2;
	add.s64 	%rd87, %rd2, %rd86;
	ld.global.nc.f32 	%f204, [%rd87];
	fma.rn.f32 	%f227, %f203, %f204, %f202;
	add.s32 	%r174, %r174, 2;
$L__BB0_50:
	setp.eq.s32 	%p35, %r44, 0;
	@%p35 bra 	$L__BB0_52;
	shl.b32 	%r147, %r174, 2;
	add.s32 	%r148, %r8, %r147;
	ld.shared.f32 	%f205, [%r148];
	mad.lo.s32 	%r149, %r174, %r3, %r162;
	cvt.s64.s32 	%rd88, %r149;
	add.s64 	%rd89, %rd88, %rd4;
	shl.b64 	%rd90, %rd89, 2;
	add.s64 	%rd91, %rd2, %rd90;
	ld.global.nc.f32 	%f206, [%rd91];
	fma.rn.f32 	%f227, %f205, %f206, %f227;
$L__BB0_52:
	add.s32 	%r150, %r162, %r39;
	mul.wide.s32 	%rd92, %r150, 4;
	add.s64 	%rd93, %rd3, %rd92;
	st.global.f32 	[%rd93], %f227;
	add.s32 	%r162, %r162, %r30;
	setp.lt.s32 	%p36, %r162, %r88;
	@%p36 bra 	$L__BB0_41;
	bra.uni 	$L__BB0_54;
$L__BB0_53:
	add.s32 	%r130, %r162, %r39;
	mul.wide.s32 	%rd30, %r130, 4;
	add.s64 	%rd31, %rd3, %rd30;
	mov.b32 	%r131, 0;
	st.global.u32 	[%rd31], %r131;
	add.s32 	%r162, %r162, %r30;
	setp.lt.s32 	%p28, %r162, %r88;
	@%p28 bra 	$L__BB0_53;
$L__BB0_54:
	ret;

}
	// .globl	fused_decode_attention_indirect_f32
.visible .entry fused_decode_attention_indirect_f32(
	.param .u64 .ptr .align 1 fused_decode_attention_indirect_f32_param_0,
	.param .u64 .ptr .align 1 fused_decode_attention_indirect_f32_param_1,
	.param .u64 .ptr .align 1 fused_decode_attention_indirect_f32_param_2,
	.param .u64 .ptr .align 1 fused_decode_attention_indirect_f32_param_3,
	.param .f32 fused_decode_attention_indirect_f32_param_4,
	.param .u64 .ptr .align 1 fused_decode_attention_indirect_f32_param_5,
	.param .u32 fused_decode_attention_indirect_f32_param_6,
	.param .u32 fused_decode_attention_indirect_f32_param_7,
	.param .u32 fused_decode_attention_indirect_f32_param_8
)
{
	.reg .pred 	%p<37>;
	.reg .b32 	%r<178>;
	.reg .b32 	%f<228>;
	.reg .b64 	%rd<96>;

	ld.param.u64 	%rd9, [fused_decode_attention_indirect_f32_param_0];
	ld.param.u64 	%rd8, [fused_decode_attention_indirect_f32_param_1];
	ld.param.u64 	%rd10, [fused_decode_attention_indirect_f32_param_2];
	ld.param.u64 	%rd11, [fused_decode_attention_indirect_f32_param_3];
	ld.param.f32 	%f39, [fused_decode_attention_indirect_f32_param_4];
	ld.param.u64 	%rd12, [fused_decode_attention_indirect_f32_param_5];
	ld.param.u32 	%r89, [fused_decode_attention_indirect_f32_param_6];
	ld.param.u32 	%r90, [fused_decode_attention_indirect_f32_param_7];
	ld.param.u32 	%r88, [fused_decode_attention_indirect_f32_param_8];
	cvta.to.global.u64 	%rd1, %rd10;
	cvta.to.global.u64 	%rd2, %rd11;
	cvta.to.global.u64 	%rd3, %rd9;
	cvta.to.global.u64 	%rd13, %rd12;
	mov.u32 	%r1, %ctaid.x;
	mov.u32 	%r163, %tid.x;
	ld.global.nc.u32 	%r3, [%rd13];
	mul.lo.s32 	%r91, %r90, %r1;
	div.s32 	%r92, %r91, %r89;
	mul.lo.s32 	%r4, %r88, %r90;
	mul.lo.s32 	%r93, %r92, %r88;
	cvt.s64.s32 	%rd4, %r93;
	setp.ge.s32 	%p1, %r163, %r88;
	@%p1 bra 	$L__BB1_3;
	mul.lo.s32 	%r5, %r88, %r1;
	mov.u32 	%r6, %ntid.x;
	cvta.to.global.u64 	%rd5, %rd8;
	mov.u32 	%r152, %r163;
$L__BB1_2:
	add.s32 	%r94, %r152, %r5;
	mul.wide.s32 	%rd14, %r94, 4;
	add.s64 	%rd15, %rd5, %rd14;
	ld.global.nc.f32 	%f40, [%rd15];
	shl.b32 	%r95, %r152, 2;
	mov.u32 	%r96, shared;
	add.s32 	%r97, %r96, %r95;
	st.shared.f32 	[%r97], %f40;
	add.s32 	%r152, %r152, %r6;
	setp.lt.s32 	%p2, %r152, %r88;
	@%p2 bra 	$L__BB1_2;
$L__BB1_3:
	shl.b32 	%r98, %r88, 2;
	mov.u32 	%r99, shared;
	add.s32 	%r9, %r99, %r98;
	bar.sync 	0;
	setp.ge.s32 	%p3, %r163, %r3;
	mov.f32 	%f217, 0fFF800000;
	@%p3 bra 	$L__BB1_22;
	setp.lt.s32 	%p4, %r88, 1;
	mov.u32 	%r10, %ntid.x;
	@%p4 bra 	$L__BB1_20;
	and.b32  	%r11, %r88, 15;
	add.s32 	%r12, %r11, -1;
	and.b32  	%r13, %r88, 7;
	add.s32 	%r14, %r13, -1;
	and.b32  	%r15, %r88, 2147483632;
	and.b32  	%r16, %r88, 3;
	mov.f32 	%f217, 0fFF800000;
	mov.u32 	%r153, %r163;
$L__BB1_6:
	setp.lt.u32 	%p6, %r88, 16;
	mul.lo.s32 	%r103, %r153, %r4;
	cvt.s64.s32 	%rd16, %r103;
	add.s64 	%rd6, %rd16, %rd4;
	mov.f32 	%f215, 0f00000000;
	mov.b32 	%r156, 0;
	@%p6 bra 	$L__BB1_9;
	mov.f32 	%f215, 0f00000000;
	mov.b32 	%r154, 0;
$L__BB1_8:
	.pragma "nounroll";
	shl.b32 	%r105, %r154, 2;
	mov.u32 	%r106, shared;
	add.s32 	%r107, %r106, %r105;
	ld.shared.v4.f32 	{%f47, %f48, %f49, %f50}, [%r107];
	cvt.u64.u32 	%rd17, %r154;
	add.s64 	%rd18, %rd6, %rd17;
	shl.b64 	%rd19, %rd18, 2;
	add.s64 	%rd20, %rd1, %rd19;
	ld.global.nc.f32 	%f51, [%rd20];
	fma.rn.f32 	%f52, %f47, %f51, %f215;
	ld.global.nc.f32 	%f53, [%rd20+4];
	fma.rn.f32 	%f54, %f48, %f53, %f52;
	ld.global.nc.f32 	%f55, [%rd20+8];
	fma.rn.f32 	%f56, %f49, %f55, %f54;
	ld.global.nc.f32 	%f57, [%rd20+12];
	fma.rn.f32 	%f58, %f50, %f57, %f56;
	ld.shared.v4.f32 	{%f59, %f60, %f61, %f62}, [%r107+16];
	ld.global.nc.f32 	%f63, [%rd20+16];
	fma.rn.f32 	%f64, %f59, %f63, %f58;
	ld.global.nc.f32 	%f65, [%rd20+20];
	fma.rn.f32 	%f66, %f60, %f65, %f64;
	ld.global.nc.f32 	%f67, [%rd20+24];
	fma.rn.f32 	%f68, %f61, %f67, %f66;
	ld.global.nc.f32 	%f69, [%rd20+28];
	fma.rn.f32 	%f70, %f62, %f69, %f68;
	ld.shared.v4.f32 	{%f71, %f72, %f73, %f74}, [%r107+32];
	ld.global.nc.f32 	%f75, [%rd20+32];
	fma.rn.f32 	%f76, %f71, %f75, %f70;
	ld.global.nc.f32 	%f77, [%rd20+36];
	fma.rn.f32 	%f78, %f72, %f77, %f76;
	ld.global.nc.f32 	%f79, [%rd20+40];
	fma.rn.f32 	%f80, %f73, %f79, %f78;
	ld.global.nc.f32 	%f81, [%rd20+44];
	fma.rn.f32 	%f82, %f74, %f81, %f80;
	ld.shared.v4.f32 	{%f83, %f84, %f85, %f86}, [%r107+48];
	ld.global.nc.f32 	%f87, [%rd20+48];
	fma.rn.f32 	%f88, %f83, %f87, %f82;
	ld.global.nc.f32 	%f89, [%rd20+52];
	fma.rn.f32 	%f90, %f84, %f89, %f88;
	ld.global.nc.f32 	%f91, [%rd20+56];
	fma.rn.f32 	%f92, %f85, %f91, %f90;
	ld.global.nc.f32 	%f93, [%rd20+60];
	fma.rn.f32 	%f215, %f86, %f93, %f92;
	add.s32 	%r154, %r154, 16;
	setp.ne.s32 	%p7, %r154, %r15;
	mov.u32 	%r156, %r15;
	@%p7 bra 	$L__BB1_8;
$L__BB1_9:
	setp.eq.s32 	%p8, %r11, 0;
	@%p8 bra 	$L__BB1_19;
	setp.lt.u32 	%p9, %r12, 7;
	@%p9 bra 	$L__BB1_12;
	shl.b32 	%r108, %r156, 2;
	mov.u32 	%r109, shared;
	add.s32 	%r110, %r109, %r108;
	ld.shared.f32 	%f95, [%r110];
	cvt.u64.u32 	%rd21, %r156;
	add.s64 	%rd22, %rd6, %rd21;
	shl.b64 	%rd23, %rd22, 2;
	add.s64 	%rd24, %rd1, %rd23;
	ld.global.nc.f32 	%f96, [%rd24];
	fma.rn.f32 	%f97, %f95, %f96, %f215;
	ld.shared.f32 	%f98, [%r110+4];
	ld.global.nc.f32 	%f99, [%rd24+4];
	fma.rn.f32 	%f100, %f98, %f99, %f97;
	ld.shared.f32 	%f101, [%r110+8];
	ld.global.nc.f32 	%f102, [%rd24+8];
	fma.rn.f32 	%f103, %f101, %f102, %f100;
	ld.shared.f32 	%f104, [%r110+12];
	ld.global.nc.f32 	%f105, [%rd24+12];
	fma.rn.f32 	%f106, %f104, %f105, %f103;
	ld.shared.f32 	%f107, [%r110+16];
	ld.global.nc.f32 	%f108, [%rd24+16];
	fma.rn.f32 	%f109, %f107, %f108, %f106;
	ld.shared.f32 	%f110, [%r110+20];
	ld.global.nc.f32 	%f111, [%rd24+20];
	fma.rn.f32 	%f112, %f110, %f111, %f109;
	ld.shared.f32 	%f113, [%r110+24];
	ld.global.nc.f32 	%f114, [%rd24+24];
	fma.rn.f32 	%f115, %f113, %f114, %f112;
	ld.shared.f32 	%f116, [%r110+28];
	ld.global.nc.f32 	%f117, [%rd24+28];
	fma.rn.f32 	%f215, %f116, %f117, %f115;
	add.s32 	%r156, %r156, 8;
$L__BB1_12:
	setp.eq.s32 	%p10, %r13, 0;
	@%p10 bra 	$L__BB1_19;
	setp.lt.u32 	%p11, %r14, 3;
	@%p11 bra 	$L__BB1_15;
	shl.b32 	%r111, %r156, 2;
	mov.u32 	%r112, shared;
	add.s32 	%r113, %r112, %r111;
	ld.shared.f32 	%f119, [%r113];
	cvt.u64.u32 	%rd25, %r156;
	add.s64 	%rd26, %rd6, %rd25;
	shl.b64 	%rd27, %rd26, 2;
	add.s64 	%rd28, %rd1, %rd27;
	ld.global.nc.f32 	%f120, [%rd28];
	fma.rn.f32 	%f121, %f119, %f120, %f215;
	ld.shared.f32 	%f122, [%r113+4];
	ld.global.nc.f32 	%f123, [%rd28+4];
	fma.rn.f32 	%f124, %f122, %f123, %f121;
	ld.shared.f32 	%f125, [%r113+8];
	ld.global.nc.f32 	%f126, [%rd28+8];
	fma.rn.f32 	%f127, %f125, %f126, %f124;
	ld.shared.f32 	%f128, [%r113+12];
	ld.global.nc.f32 	%f129, [%rd28+12];
	fma.rn.f32 	%f215, %f128, %f129, %f127;
	add.s32 	%r156, %r156, 4;
$L__BB1_15:
	setp.eq.s32 	%p12, %r16, 0;
	@%p12 bra 	$L__BB1_19;
	setp.eq.s32 	%p13, %r16, 1;
	shl.b32 	%r114, %r156, 2;
	mov.u32 	%r115, shared;
	add.s32 	%r25, %r115, %r114;
	ld.shared.f32 	%f130, [%r25];
	cvt.u64.u32 	%rd29, %r156;
	add.s64 	%rd30, %rd6, %rd29;
	shl.b64 	%rd31, %rd30, 2;
	add.s64 	%rd7, %rd1, %rd31;
	ld.global.nc.f32 	%f131, [%rd7];
	fma.rn.f32 	%f215, %f130, %f131, %f215;
	@%p13 bra 	$L__BB1_19;
	setp.eq.s32 	%p14, %r16, 2;
	ld.shared.f32 	%f132, [%r25+4];
	ld.global.nc.f32 	%f133, [%rd7+4];
	fma.rn.f32 	%f215, %f132, %f133, %f215;
	@%p14 bra 	$L__BB1_19;
	ld.shared.f32 	%f134, [%r25+8];
	ld.global.nc.f32 	%f135, [%rd7+8];
	fma.rn.f32 	%f215, %f134, %f135, %f215;
$L__BB1_19:
	mul.f32 	%f136, %f39, %f215;
	shl.b32 	%r116, %r153, 2;
	add.s32 	%r117, %r9, %r116;
	st.shared.f32 	[%r117], %f136;
	max.f32 	%f217, %f217, %f136;
	add.s32 	%r153, %r153, %r10;
	setp.lt.s32 	%p15, %r153, %r3;
	@%p15 bra 	$L__BB1_6;
	bra.uni 	$L__BB1_22;
$L__BB1_20:
	mul.f32 	%f17, %f39, 0f00000000;
	mov.f32 	%f217, 0fFF800000;
	mov.u32 	%r158, %r163;
$L__BB1_21:
	shl.b32 	%r100, %r158, 2;
	add.s32 	%r101, %r9, %r100;
	st.shared.f32 	[%r101], %f17;
	max.f32 	%f217, %f217, %f17;
	add.s32 	%r158, %r158, %r10;
	setp.lt.s32 	%p5, %r158, %r3;
	@%p5 bra 	$L__BB1_21;
$L__BB1_22:
	shl.b32 	%r118, %r3, 2;
	add.s32 	%r29, %r9, %r118;
	shl.b32 	%r119, %r163, 2;
	add.s32 	%r30, %r29, %r119;
	st.shared.f32 	[%r30], %f217;
	bar.sync 	0;
	mov.u32 	%r31, %ntid.x;
	setp.lt.u32 	%p16, %r31, 2;
	@%p16 bra 	$L__BB1_27;
	mov.u32 	%r159, %r31;
$L__BB1_24:
	shr.u32 	%r33, %r159, 1;
	setp.ge.u32 	%p17, %r163, %r33;
	@%p17 bra 	$L__BB1_26;
	ld.shared.f32 	%f137, [%r30];
	shl.b32 	%r120, %r33, 2;
	add.s32 	%r121, %r30, %r120;
	ld.shared.f32 	%f138, [%r121];
	max.f32 	%f139, %f137, %f138;
	st.shared.f32 	[%r30], %f139;
$L__BB1_26:
	bar.sync 	0;
	setp.gt.u32 	%p18, %r159, 3;
	mov.u32 	%r159, %r33;
	@%p18 bra 	$L__BB1_24;
$L__BB1_27:
	setp.ge.s32 	%p19, %r163, %r3;
	ld.shared.f32 	%f21, [%r29];
	bar.sync 	0;
	mov.f32 	%f219, 0f00000000;
	@%p19 bra 	$L__BB1_30;
	mov.f32 	%f219, 0f00000000;
	mov.u32 	%r160, %r163;
$L__BB1_29:
	shl.b32 	%r122, %r160, 2;
	add.s32 	%r123, %r9, %r122;
	ld.shared.f32 	%f142, [%r123];
	sub.f32 	%f143, %f142, %f21;
	fma.rn.f32 	%f144, %f143, 0f3BBB989D, 0f3F000000;
	cvt.sat.f32.f32 	%f145, %f144;
	mov.f32 	%f146, 0f4B400001;
	mov.f32 	%f147, 0f437C0000;
	fma.rm.f32 	%f148, %f145, %f147, %f146;
	add.f32 	%f149, %f148, 0fCB40007F;
	neg.f32 	%f150, %f149;
	fma.rn.f32 	%f151, %f143, 0f3FB8AA3B, %f150;
	fma.rn.f32 	%f152, %f143, 0f32A57060, %f151;
	mov.b32 	%r124, %f148;
	shl.b32 	%r125, %r124, 23;
	mov.b32 	%f153, %r125;
	ex2.approx.ftz.f32 	%f154, %f152;
	mul.f32 	%f155, %f154, %f153;
	st.shared.f32 	[%r123], %f155;
	add.f32 	%f219, %f219, %f155;
	add.s32 	%r160, %r160, %r31;
	setp.lt.s32 	%p20, %r160, %r3;
	@%p20 bra 	$L__BB1_29;
$L__BB1_30:
	setp.lt.u32 	%p21, %r31, 2;
	st.shared.f32 	[%r30], %f219;
	bar.sync 	0;
	@%p21 bra 	$L__BB1_35;
	mov.u32 	%r161, %r31;
$L__BB1_32:
	shr.u32 	%r37, %r161, 1;
	setp.ge.u32 	%p22, %r163, %r37;
	@%p22 bra 	$L__BB1_34;
	shl.b32 	%r126, %r37, 2;
	add.s32 	%r127, %r30, %r126;
	ld.shared.f32 	%f156, [%r127];
	ld.shared.f32 	%f157, [%r30];
	add.f32 	%f158, %f156, %f157;
	st.shared.f32 	[%r30], %f158;
$L__BB1_34:
	bar.sync 	0;
	setp.gt.u32 	%p23, %r161, 3;
	mov.u32 	%r161, %r37;
	@%p23 bra 	$L__BB1_32;
$L__BB1_35:
	setp.ge.s32 	%p24, %r163, %r3;
	ld.shared.f32 	%f25, [%r29];
	bar.sync 	0;
	@%p24 bra 	$L__BB1_38;
	rcp.rn.f32 	%f26, %f25;
	mov.u32 	%r162, %r163;
$L__BB1_37:
	shl.b32 	%r128, %r162, 2;
	add.s32 	%r129, %r9, %r128;
	ld.shared.f32 	%f159, [%r129];
	mul.f32 	%f160, %f26, %f159;
	st.shared.f32 	[%r129], %f160;
	add.s32 	%r162, %r162, %r31;
	setp.lt.s32 	%p25, %r162, %r3;
	@%p25 bra 	$L__BB1_37;
$L__BB1_38:
	setp.ge.s32 	%p26, %r163, %r88;
	bar.sync 	0;
	@%p26 bra 	$L__BB1_54;
	setp.gt.s32 	%p27, %r3, 0;
	mul.lo.s32 	%r40, %r88, %r1;
	@%p27 bra 	$L__BB1_40;
	bra.uni 	$L__BB1_53;
$L__BB1_40:
	and.b32  	%r41, %r3, 7;
	add.s32 	%r42, %r41, -1;
	and.b32  	%r43, %r3, 3;
	and.b32  	%r44, %r3, 2147483640;
	and.b32  	%r45, %r3, 1;
	neg.s32 	%r46, %r44;
	shl.b32 	%r47, %r4, 3;
	mul.lo.s32 	%r48, %r4, 5;
	mul.lo.s32 	%r49, %r4, 6;
	mul.lo.s32 	%r50, %r4, 7;
	shl.b32 	%r132, %r88, 2;
	mov.u32 	%r133, shared;
	add.s32 	%r134, %r132, %r133;
	add.s32 	%r51, %r134, 16;
$L__BB1_41:
	setp.lt.u32 	%p29, %r3, 8;
	mov.f32 	%f227, 0f00000000;
	mov.b32 	%r175, 0;
	@%p29 bra 	$L__BB1_44;
	add.s32 	%r172, %r4, %r163;
	shl.b32 	%r136, %r4, 1;
	add.s32 	%r171, %r136, %r163;
	mad.lo.s32 	%r170, %r4, 3, %r163;
	shl.b32 	%r137, %r4, 2;
	add.s32 	%r169, %r137, %r163;
	add.s32 	%r168, %r48, %r163;
	add.s32 	%r167, %r49, %r163;
	add.s32 	%r166, %r50, %r163;
	mov.f32 	%f227, 0f00000000;
	mov.u32 	%r164, %r51;
	mov.u32 	%r165, %r163;
	mov.u32 	%r173, %r46;
$L__BB1_43:
	.pragma "nounroll";
	ld.shared.f32 	%f164, [%r164+-16];
	cvt.s64.s32 	%rd34, %r165;
	add.s64 	%rd35, %rd34, %rd4;
	shl.b64 	%rd36, %rd35, 2;
	add.s64 	%rd37, %rd2, %rd36;
	ld.global.nc.f32 	%f165, [%rd37];
	fma.rn.f32 	%f166, %f164, %f165, %f227;
	ld.shared.f32 	%f167, [%r164+-12];
	cvt.s64.s32 	%rd38, %r172;
	add.s64 	%rd39, %rd38, %rd4;
	shl.b64 	%rd40, %rd39, 2;
	add.s64 	%rd41, %rd2, %rd40;
	ld.global.nc.f32 	%f168, [%rd41];
	fma.rn.f32 	%f169, %f167, %f168, %f166;
	ld.shared.f32 	%f170, [%r164+-8];
	cvt.s64.s32 	%rd42, %r171;
	add.s64 	%rd43, %rd42, %rd4;
	shl.b64 	%rd44, %rd43, 2;
	add.s64 	%rd45, %rd2, %rd44;
	ld.global.nc.f32 	%f171, [%rd45];
	fma.rn.f32 	%f172, %f170, %f171, %f169;
	ld.shared.f32 	%f173, [%r164+-4];
	cvt.s64.s32 	%rd46, %r170;
	add.s64 	%rd47, %rd46, %rd4;
	shl.b64 	%rd48, %rd47, 2;
	add.s64 	%rd49, %rd2, %rd48;
	ld.global.nc.f32 	%f174, [%rd49];
	fma.rn.f32 	%f175, %f173, %f174, %f172;
	ld.shared.f32 	%f176, [%r164];
	cvt.s64.s32 	%rd50, %r169;
	add.s64 	%rd51, %rd50, %rd4;
	shl.b64 	%rd52, %rd51, 2;
	add.s64 	%rd53, %rd2, %rd52;
	ld.global.nc.f32 	%f177, [%rd53];
	fma.rn.f32 	%f178, %f176, %f177, %f175;
	ld.shared.f32 	%f179, [%r164+4];
	cvt.s64.s32 	%rd54, %r168;
	add.s64 	%rd55, %rd54, %rd4;
	shl.b64 	%rd56, %rd55, 2;
	add.s64 	%rd57, %rd2, %rd56;
	ld.global.nc.f32 	%f180, [%rd57];
	fma.rn.f32 	%f181, %f179, %f180, %f178;
	ld.shared.f32 	%f182, [%r164+8];
	cvt.s64.s32 	%rd58, %r167;
	add.s64 	%rd59, %rd58, %rd4;
	shl.b64 	%rd60, %rd59, 2;
	add.s64 	%rd61, %rd2, %rd60;
	ld.global.nc.f32 	%f183, [%rd61];
	fma.rn.f32 	%f184, %f182, %f183, %f181;
	ld.shared.f32 	%f185, [%r164+12];
	cvt.s64.s32 	%rd62, %r166;
	add.s64 	%rd63, %rd62, %rd4;
	shl.b64 	%rd64, %rd63, 2;
	add.s64 	%rd65, %rd2, %rd64;
	ld.global.nc.f32 	%f186, [%rd65];
	fma.rn.f32 	%f227, %f185, %f186, %f184;
	add.s32 	%r173, %r173, 8;
	add.s32 	%r172, %r172, %r47;
	add.s32 	%r171, %r171, %r47;
	add.s32 	%r170, %r170, %r47;
	add.s32 	%r169, %r169, %r47;
	add.s32 	%r168, %r168, %r47;
	add.s32 	%r167, %r167, %r47;
	add.s32 	%r166, %r166, %r47;
	add.s32 	%r165, %r165, %r47;
	add.s32 	%r164, %r164, 32;
	setp.ne.s32 	%p30, %r173, 0;
	mov.u32 	%r175, %r44;
	@%p30 bra 	$L__BB1_43;
$L__BB1_44:
	setp.eq.s32 	%p31, %r41, 0;
	@%p31 bra 	$L__BB1_52;
	setp.lt.u32 	%p32, %r42, 3;
	@%p32 bra 	$L__BB1_47;
	shl.b32 	%r138, %r175, 2;
	add.s32 	%r139, %r9, %r138;
	ld.shared.f32 	%f188, [%r139];
	mad.lo.s32 	%r140, %r175, %r4, %r163;
	cvt.s64.s32 	%rd66, %r140;
	add.s64 	%rd67, %rd66, %rd4;
	shl.b64 	%rd68, %rd67, 2;
	add.s64 	%rd69, %rd2, %rd68;
	ld.global.nc.f32 	%f189, [%rd69];
	fma.rn.f32 	%f190, %f188, %f189, %f227;
	ld.shared.f32 	%f191, [%r139+4];
	add.s32 	%r141, %r140, %r4;
	cvt.s64.s32 	%rd70, %r141;
	add.s64 	%rd71, %rd70, %rd4;
	shl.b64 	%rd72, %rd71, 2;
	add.s64 	%rd73, %rd2, %rd72;
	ld.global.nc.f32 	%f192, [%rd73];
	fma.rn.f32 	%f193, %f191, %f192, %f190;
	ld.shared.f32 	%f194, [%r139+8];
	add.s32 	%r142, %r141, %r4;
	cvt.s64.s32 	%rd74, %r142;
	add.s64 	%rd75, %rd74, %rd4;
	shl.b64 	%rd76, %rd75, 2;
	add.s64 	%rd77, %rd2, %rd76;
	ld.global.nc.f32 	%f195, [%rd77];
	fma.rn.f32 	%f196, %f194, %f195, %f193;
	ld.shared.f32 	%f197, [%r139+12];
	add.s32 	%r143, %r142, %r4;
	cvt.s64.s32 	%rd78, %r143;
	add.s64 	%rd79, %rd78, %rd4;
	shl.b64 	%rd80, %rd79, 2;
	add.s64 	%rd81, %rd2, %rd80;
	ld.global.nc.f32 	%f198, [%rd81];
	fma.rn.f32 	%f227, %f197, %f198, %f196;
	add.s32 	%r175, %r175, 4;
$L__BB1_47:
	setp.eq.s32 	%p33, %r43, 0;
	@%p33 bra 	$L__BB1_52;
	setp.eq.s32 	%p34, %r43, 1;
	@%p34 bra 	$L__BB1_50;
	shl.b32 	%r144, %r175, 2;
	add.s32 	%r145, %r9, %r144;
	ld.shared.f32 	%f200, [%r145];
	mad.lo.s32 	%r146, %r175, %r4, %r163;
	cvt.s64.s32 	%rd82, %r146;
	add.s64 	%rd83, %rd82, %rd4;
	shl.b64 	%rd84, %rd83, 2;
	add.s64 	%rd85, %rd2, %rd84;
	ld.global.nc.f32 	%f201, [%rd85];
	fma.rn.f32 	%f202, %f200, %f201, %f227;
	ld.shared.f32 	%f203, [%r145+4];
	add.s32 	%r147, %r146, %r4;
	cvt.s64.s32 	%rd86, %r147;
	add.s64 	%rd87, %rd86, %rd4;
	shl.b64 	%rd88, %rd87, 2;
	add.s64 	%rd89, %rd2, %rd88;
	ld.global.nc.f32 	%f204, [%rd89];
	fma.rn.f32 	%f227, %f203, %f204, %f202;
	add.s32 	%r175, %r175, 2;
$L__BB1_50:
	setp.eq.s32 	%p35, %r45, 0;
	@%p35 bra 	$L__BB1_52;
	shl.b32 	%r148, %r175, 2;
	add.s32 	%r149, %r9, %r148;
	ld.shared.f32 	%f205, [%r149];
	mad.lo.s32 	%r150, %r175, %r4, %r163;
	cvt.s64.s32 	%rd90, %r150;
	add.s64 	%rd91, %rd90, %rd4;
	shl.b64 	%rd92, %rd91, 2;
	add.s64 	%rd93, %rd2, %rd92;
	ld.global.nc.f32 	%f206, [%rd93];
	fma.rn.f32 	%f227, %f205, %f206, %f227;
$L__BB1_52:
	add.s32 	%r151, %r163, %r40;
	mul.wide.s32 	%rd94, %r151, 4;
	add.s64 	%rd95, %rd3, %rd94;
	st.global.f32 	[%rd95], %f227;
	add.s32 	%r163, %r163, %r31;
	setp.lt.s32 	%p36, %r163, %r88;
	@%p36 bra 	$L__BB1_41;
	bra.uni 	$L__BB1_54;
$L__BB1_53:
	add.s32 	%r130, %r163, %r40;
	mul.wide.s32 	%rd32, %r130, 4;
	add.s64 	%rd33, %rd3, %rd32;
	mov.b32 	%r131, 0;
	st.global.u32 	[%rd33], %r131;
	add.s32 	%r163, %r163, %r31;
	setp.lt.s32 	%p28, %r163, %r88;
	@%p28 bra 	$L__BB1_53;
$L__BB1_54:
	ret;

}
	// .globl	fused_decode_attention_f16
.visible .entry fused_decode_attention_f16(
	.param .u64 .ptr .align 1 fused_decode_attention_f16_param_0,
	.param .u64 .ptr .align 1 fused_decode_attention_f16_param_1,
	.param .u64 .ptr .align 1 fused_decode_attention_f16_param_2,
	.param .u64 .ptr .align 1 fused_decode_attention_f16_param_3,
	.param .f32 fused_decode_attention_f16_param_4,
	.param .u32 fused_decode_attention_f16_param_5,
	.param .u32 fused_decode_attention_f16_param_6,
	.param .u32 fused_decode_attention_f16_param_7,
	.param .u32 fused_decode_attention_f16_param_8
)
{
	.reg .pred 	%p<37>;
	.reg .b16 	%rs<51>;
	.reg .b32 	%r<176>;
	.reg .b32 	%f<230>;
	.reg .b64 	%rd<94>;

	ld.param.u64 	%rd9, [fused_decode_attention_f16_param_0];
	ld.param.u64 	%rd8, [fused_decode_attention_f16_param_1];
	ld.param.u64 	%rd10, [fused_decode_attention_f16_param_2];
	ld.param.u64 	%rd11, [fused_decode_attention_f16_param_3];
	ld.param.f32 	%f39, [fused_decode_attention_f16_param_4];
	ld.param.u32 	%r87, [fused_decode_attention_f16_param_5];
	ld.param.u32 	%r89, [fused_decode_attention_f16_param_6];
	ld.param.u32 	%r90, [fused_decode_attention_f16_param_7];
	ld.param.u32 	%r88, [fused_decode_attention_f16_param_8];
	cvta.to.global.u64 	%rd1, %rd10;
	cvta.to.global.u64 	%rd2, %rd11;
	cvta.to.global.u64 	%rd3, %rd9;
	mov.u32 	%r1, %ctaid.x;
	mov.u32 	%r161, %tid.x;
	mul.lo.s32 	%r91, %r90, %r1;
	div.s32 	%r92, %r91, %r89;
	mul.lo.s32 	%r3, %r88, %r90;
	mul.lo.s32 	%r93, %r92, %r88;
	cvt.s64.s32 	%rd4, %r93;
	setp.ge.s32 	%p1, %r161, %r88;
	@%p1 bra 	$L__BB2_3;
	mul.lo.s32 	%r4, %r88, %r1;
	mov.u32 	%r5, %ntid.x;
	cvta.to.global.u64 	%rd5, %rd8;
	mov.u32 	%r150, %r161;
$L__BB2_2:
	add.s32 	%r94, %r150, %r4;
	mul.wide.s32 	%rd12, %r94, 2;
	add.s64 	%rd13, %rd5, %rd12;
	ld.global.nc.u16 	%rs2, [%rd13];
	// begin inline asm
	{  cvt.f32.f16 %f40, %rs2;}

	// end inline asm
	shl.b32 	%r95, %r150, 2;
	mov.u32 	%r96, shared;
	add.s32 	%r97, %r96, %r95;
	st.shared.f32 	[%r97], %f40;
	add.s32 	%r150, %r150, %r5;
	setp.lt.s32 	%p2, %r150, %r88;
	@%p2 bra 	$L__BB2_2;
$L__BB2_3:
	shl.b32 	%r98, %r88, 2;
	mov.u32 	%r99, shared;
	add.s32 	%r8, %r99, %r98;
	bar.sync 	0;
	setp.ge.s32 	%p3, %r161, %r87;
	mov.f32 	%f219, 0fFF800000;
	@%p3 bra 	$L__BB2_22;
	setp.lt.s32 	%p4, %r88, 1;
	mov.u32 	%r9, %ntid.x;
	@%p4 bra 	$L__BB2_20;
	and.b32  	%r10, %r88, 15;
	add.s32 	%r11, %r10, -1;
	and.b32  	%r12, %r88, 7;
	add.s32 	%r13, %r12, -1;
	and.b32  	%r14, %r88, 2147483632;
	and.b32  	%r15, %r88, 3;
	mov.f32 	%f219, 0fFF800000;
	mov.u32 	%r151, %r161;
$L__BB2_6:
	setp.lt.u32 	%p6, %r88, 16;
	mul.lo.s32 	%r103, %r151, %r3;
	cvt.s64.s32 	%rd14, %r103;
	add.s64 	%rd6, %rd14, %rd4;
	mov.f32 	%f217, 0f00000000;
	mov.b32 	%r154, 0;
	@%p6 bra 	$L__BB2_9;
	mov.f32 	%f217, 0f00000000;
	mov.b32 	%r152, 0;
$L__BB2_8:
	.pragma "nounroll";
	shl.b32 	%r105, %r152, 2;
	mov.u32 	%r106, shared;
	add.s32 	%r107, %r106, %r105;
	ld.shared.v4.f32 	{%f63, %f64, %f65, %f66}, [%r107];
	cvt.u64.u32 	%rd15, %r152;
	add.s64 	%rd16, %rd6, %rd15;
	shl.b64 	%rd17, %rd16, 1;
	add.s64 	%rd18, %rd1, %rd17;
	ld.global.nc.u16 	%rs3, [%rd18];
	// begin inline asm
	{  cvt.f32.f16 %f47, %rs3;}

	// end inline asm
	fma.rn.f32 	%f67, %f63, %f47, %f217;
	ld.global.nc.u16 	%rs4, [%rd18+2];
	// begin inline asm
	{  cvt.f32.f16 %f48, %rs4;}

	// end inline asm
	fma.rn.f32 	%f68, %f64, %f48, %f67;
	ld.global.nc.u16 	%rs5, [%rd18+4];
	// begin inline asm
	{  cvt.f32.f16 %f49, %rs5;}

	// end inline asm
	fma.rn.f32 	%f69, %f65, %f49, %f68;
	ld.global.nc.u16 	%rs6, [%rd18+6];
	// begin inline asm
	{  cvt.f32.f16 %f50, %rs6;}

	// end inline asm
	fma.rn.f32 	%f70, %f66, %f50, %f69;
	ld.shared.v4.f32 	{%f71, %f72, %f73, %f74}, [%r107+16];
	ld.global.nc.u16 	%rs7, [%rd18+8];
	// begin inline asm
	{  cvt.f32.f16 %f51, %rs7;}

	// end inline asm
	fma.rn.f32 	%f75, %f71, %f51, %f70;
	ld.global.nc.u16 	%rs8, [%rd18+10];
	// begin inline asm
	{  cvt.f32.f16 %f52, %rs8;}

	// end inline asm
	fma.rn.f32 	%f76, %f72, %f52, %f75;
	ld.global.nc.u16 	%rs9, [%rd18+12];
	// begin inline asm
	{  cvt.f32.f16 %f53, %rs9;}

	// end inline asm
	fma.rn.f32 	%f77, %f73, %f53, %f76;
	ld.global.nc.u16 	%rs10, [%rd18+14];
	// begin inline asm
	{  cvt.f32.f16 %f54, %rs10;}

	// end inline asm
	fma.rn.f32 	%f78, %f74, %f54, %f77;
	ld.shared.v4.f32 	{%f79, %f80, %f81, %f82}, [%r107+32];
	ld.global.nc.u16 	%rs11, [%rd18+16];
	// begin inline asm
	{  cvt.f32.f16 %f55, %rs11;}

	// end inline asm
	fma.rn.f32 	%f83, %f79, %f55, %f78;
	ld.global.nc.u16 	%rs12, [%rd18+18];
	// begin inline asm
	{  cvt.f32.f16 %f56, %rs12;}

	// end inline asm
	fma.rn.f32 	%f84, %f80, %f56, %f83;
	ld.global.nc.u16 	%rs13, [%rd18+20];
	// begin inline asm
	{  cvt.f32.f16 %f57, %rs13;}

	// end inline asm
	fma.rn.f32 	%f85, %f81, %f57, %f84;
	ld.global.nc.u16 	%rs14, [%rd18+22];
	// begin inline asm
	{  cvt.f32.f16 %f58, %rs14;}

	// end inline asm
	fma.rn.f32 	%f86, %f82, %f58, %f85;
	ld.shared.v4.f32 	{%f87, %f88, %f89, %f90}, [%r107+48];
	ld.global.nc.u16 	%rs15, [%rd18+24];
	// begin inline asm
	{  cvt.f32.f16 %f59, %rs15;}

	// end inline asm
	fma.rn.f32 	%f91, %f87, %f59, %f86;
	ld.global.nc.u16 	%rs16, [%rd18+26];
	// begin inline asm
	{  cvt.f32.f16 %f60, %rs16;}

	// end inline asm
	fma.rn.f32 	%f92, %f88, %f60, %f91;
	ld.global.nc.u16 	%rs17, [%rd18+28];
	// begin inline asm
	{  cvt.f32.f16 %f61, %rs17;}

	// end inline asm
	fma.rn.f32 	%f93, %f89, %f61, %f92;
	ld.global.nc.u16 	%rs18, [%rd18+30];
	// begin inline asm
	{  cvt.f32.f16 %f62, %rs18;}

	// end inline asm
	fma.rn.f32 	%f217, %f90, %f62, %f93;
	add.s32 	%r152, %r152, 16;
	setp.ne.s32 	%p7, %r152, %r14;
	mov.u32 	%r154, %r14;
	@%p7 bra 	$L__BB2_8;
$L__BB2_9:
	setp.eq.s32 	%p8, %r10, 0;
	@%p8 bra 	$L__BB2_19;
	setp.lt.u32 	%p9, %r11, 7;
	@%p9 bra 	$L__BB2_12;
	shl.b32 	%r108, %r154, 2;
	mov.u32 	%r109, shared;
	add.s32 	%r110, %r109, %r108;
	ld.shared.f32 	%f103, [%r110];
	cvt.u64.u32 	%rd19, %r154;
	add.s64 	%rd20, %rd6, %rd19;
	shl.b64 	%rd21, %rd20, 1;
	add.s64 	%rd22, %rd1, %rd21;
	ld.global.nc.u16 	%rs19, [%rd22];
	// begin inline asm
	{  cvt.f32.f16 %f95, %rs19;}

	// end inline asm
	fma.rn.f32 	%f104, %f103, %f95, %f217;
	ld.shared.f32 	%f105, [%r110+4];
	ld.global.nc.u16 	%rs20, [%rd22+2];
	// begin inline asm
	{  cvt.f32.f16 %f96, %rs20;}

	// end inline asm
	fma.rn.f32 	%f106, %f105, %f96, %f104;
	ld.shared.f32 	%f107, [%r110+8];
	ld.global.nc.u16 	%rs21, [%rd22+4];
	// begin inline asm
	{  cvt.f32.f16 %f97, %rs21;}

	// end inline asm
	fma.rn.f32 	%f108, %f107, %f97, %f106;
	ld.shared.f32 	%f109, [%r110+12];
	ld.global.nc.u16 	%rs22, [%rd22+6];
	// begin inline asm
	{  cvt.f32.f16 %f98, %rs22;}

	// end inline asm
	fma.rn.f32 	%f110, %f109, %f98, %f108;
	ld.shared.f32 	%f111, [%r110+16];
	ld.global.nc.u16 	%rs23, [%rd22+8];
	// begin inline asm
	{  cvt.f32.f16 %f99, %rs23;}

	// end inline asm
	fma.rn.f32 	%f112, %f111, %f99, %f110;
	ld.shared.f32 	%f113, [%r110+20];
	ld.global.nc.u16 	%rs24, [%rd22+10];
	// begin inline asm
	{  cvt.f32.f16 %f100, %rs24;}

	// end inline asm
	fma.rn.f32 	%f114, %f113, %f100, %f112;
	ld.shared.f32 	%f115, [%r110+24];
	ld.global.nc.u16 	%rs25, [%rd22+12];
	// begin inline asm
	{  cvt.f32.f16 %f101, %rs25;}

	// end inline asm
	fma.rn.f32 	%f116, %f115, %f101, %f114;
	ld.shared.f32 	%f117, [%r110+28];
	ld.global.nc.u16 	%rs26, [%rd22+14];
	// begin inline asm
	{  cvt.f32.f16 %f102, %rs26;}

	// end inline asm
	fma.rn.f32 	%f217, %f117, %f102, %f116;
	add.s32 	%r154, %r154, 8;
$L__BB2_12:
	setp.eq.s32 	%p10, %r12, 0;
	@%p10 bra 	$L__BB2_19;
	setp.lt.u32 	%p11, %r13, 3;
	@%p11 bra 	$L__BB2_15;
	shl.b32 	%r111, %r154, 2;
	mov.u32 	%r112, shared;
	add.s32 	%r113, %r112, %r111;
	ld.shared.f32 	%f123, [%r113];
	cvt.u64.u32 	%rd23, %r154;
	add.s64 	%rd24, %rd6, %rd23;
	shl.b64 	%rd25, %rd24, 1;
	add.s64 	%rd26, %rd1, %rd25;
	ld.global.nc.u16 	%rs27, [%rd26];
	// begin inline asm
	{  cvt.f32.f16 %f119, %rs27;}

	// end inline asm
	fma.rn.f32 	%f124, %f123, %f119, %f217;
	ld.shared.f32 	%f125, [%r113+4];
	ld.global.nc.u16 	%rs28, [%rd26+2];
	// begin inline asm
	{  cvt.f32.f16 %f120, %rs28;}

	// end inline asm
	fma.rn.f32 	%f126, %f125, %f120, %f124;
	ld.shared.f32 	%f127, [%r113+8];
	ld.global.nc.u16 	%rs29, [%rd26+4];
	// begin inline asm
	{  cvt.f32.f16 %f121, %rs29;}

	// end inline asm
	fma.rn.f32 	%f128, %f127, %f121, %f126;
	ld.shared.f32 	%f129, [%r113+12];
	ld.global.nc.u16 	%rs30, [%rd26+6];
	// begin inline asm
	{  cvt.f32.f16 %f122, %rs30;}

	// end inline asm
	fma.rn.f32 	%f217, %f129, %f122, %f128;
	add.s32 	%r154, %r154, 4;
$L__BB2_15:
	setp.eq.s32 	%p12, %r15, 0;
	@%p12 bra 	$L__BB2_19;
	setp.eq.s32 	%p13, %r15, 1;
	shl.b32 	%r114, %r154, 2;
	mov.u32 	%r115, shared;
	add.s32 	%r24, %r115, %r114;
	ld.shared.f32 	%f131, [%r24];
	cvt.u64.u32 	%rd27, %r154;
	add.s64 	%rd28, %rd6, %rd27;
	shl.b64 	%rd29, %rd28, 1;
	add.s64 	%rd7, %rd1, %rd29;
	ld.global.nc.u16 	%rs31, [%rd7];
	// begin inline asm
	{  cvt.f32.f16 %f130, %rs31;}

	// end inline asm
	fma.rn.f32 	%f217, %f131, %f130, %f217;
	@%p13 bra 	$L__BB2_19;
	setp.eq.s32 	%p14, %r15, 2;
	ld.shared.f32 	%f133, [%r24+4];
	ld.global.nc.u16 	%rs32, [%rd7+2];
	// begin inline asm
	{  cvt.f32.f16 %f132, %rs32;}

	// end inline asm
	fma.rn.f32 	%f217, %f133, %f132, %f217;
	@%p14 bra 	$L__BB2_19;
	ld.shared.f32 	%f135, [%r24+8];
	ld.global.nc.u16 	%rs33, [%rd7+4];
	// begin inline asm
	{  cvt.f32.f16 %f134, %rs33;}

	// end inline asm
	fma.rn.f32 	%f217, %f135, %f134, %f217;
$L__BB2_19:
	mul.f32 	%f136, %f39, %f217;
	shl.b32 	%r116, %r151, 2;
	add.s32 	%r117, %r8, %r116;
	st.shared.f32 	[%r117], %f136;
	max.f32 	%f219, %f219, %f136;
	add.s32 	%r151, %r151, %r9;
	setp.lt.s32 	%p15, %r151, %r87;
	@%p15 bra 	$L__BB2_6;
	bra.uni 	$L__BB2_22;
$L__BB2_20:
	mul.f32 	%f17, %f39, 0f00000000;
	mov.f32 	%f219, 0fFF800000;
	mov.u32 	%r156, %r161;
$L__BB2_21:
	shl.b32 	%r100, %r156, 2;
	add.s32 	%r101, %r8, %r100;
	st.shared.f32 	[%r101], %f17;
	max.f32 	%f219, %f219, %f17;
	add.s32 	%r156, %r156, %r9;
	setp.lt.s32 	%p5, %r156, %r87;
	@%p5 bra 	$L__BB2_21;
$L__BB2_22:
	shl.b32 	%r118, %r87, 2;
	add.s32 	%r28, %r8, %r118;
	shl.b32 	%r119, %r161, 2;
	add.s32 	%r29, %r28, %r119;
	st.shared.f32 	[%r29], %f219;
	bar.sync 	0;
	mov.u32 	%r30, %ntid.x;
	setp.lt.u32 	%p16, %r30, 2;
	@%p16 bra 	$L__BB2_27;
	mov.u32 	%r157, %r30;
$L__BB2_24:
	shr.u32 	%r32, %r157, 1;
	setp.ge.u32 	%p17, %r161, %r32;
	@%p17 bra 	$L__BB2_26;
	ld.shared.f32 	%f137, [%r29];
	shl.b32 	%r120, %r32, 2;
	add.s32 	%r121, %r29, %r120;
	ld.shared.f32 	%f138, [%r121];
	max.f32 	%f139, %f137, %f138;
	st.shared.f32 	[%r29], %f139;
$L__BB2_26:
	bar.sync 	0;
	setp.gt.u32 	%p18, %r157, 3;
	mov.u32 	%r157, %r32;
	@%p18 bra 	$L__BB2_24;
$L__BB2_27:
	setp.ge.s32 	%p19, %r161, %r87;
	ld.shared.f32 	%f21, [%r28];
	bar.sync 	0;
	mov.f32 	%f221, 0f00000000;
	@%p19 bra 	$L__BB2_30;
	mov.f32 	%f221, 0f00000000;
	mov.u32 	%r158, %r161;
$L__BB2_29:
	shl.b32 	%r122, %r158, 2;
	add.s32 	%r123, %r8, %r122;
	ld.shared.f32 	%f142, [%r123];
	sub.f32 	%f143, %f142, %f21;
	fma.rn.f32 	%f144, %f143, 0f3BBB989D, 0f3F000000;
	cvt.sat.f32.f32 	%f145, %f144;
	mov.f32 	%f146, 0f4B400001;
	mov.f32 	%f147, 0f437C0000;
	fma.rm.f32 	%f148, %f145, %f147, %f146;
	add.f32 	%f149, %f148, 0fCB40007F;
	neg.f32 	%f150, %f149;
	fma.rn.f32 	%f151, %f143, 0f3FB8AA3B, %f150;
	fma.rn.f32 	%f152, %f143, 0f32A57060, %f151;
	mov.b32 	%r124, %f148;
	shl.b32 	%r125, %r124, 23;
	mov.b32 	%f153, %r125;
	ex2.approx.ftz.f32 	%f154, %f152;
	mul.f32 	%f155, %f154, %f153;
	st.shared.f32 	[%r123], %f155;
	add.f32 	%f221, %f221, %f155;
	add.s32 	%r158, %r158, %r30;
	setp.lt.s32 	%p20, %r158, %r87;
	@%p20 bra 	$L__BB2_29;
$L__BB2_30:
	setp.lt.u32 	%p21, %r30, 2;
	st.shared.f32 	[%r29], %f221;
	bar.sync 	0;
	@%p21 bra 	$L__BB2_35;
	mov.u32 	%r159, %r30;
$L__BB2_32:
	shr.u32 	%r36, %r159, 1;
	setp.ge.u32 	%p22, %r161, %r36;
	@%p22 bra 	$L__BB2_34;
	shl.b32 	%r126, %r36, 2;
	add.s32 	%r127, %r29, %r126;
	ld.shared.f32 	%f156, [%r127];
	ld.shared.f32 	%f157, [%r29];
	add.f32 	%f158, %f156, %f157;
	st.shared.f32 	[%r29], %f158;
$L__BB2_34:
	bar.sync 	0;
	setp.gt.u32 	%p23, %r159, 3;
	mov.u32 	%r159, %r36;
	@%p23 bra 	$L__BB2_32;
$L__BB2_35:
	setp.ge.s32 	%p24, %r161, %r87;
	ld.shared.f32 	%f25, [%r28];
	bar.sync 	0;
	@%p24 bra 	$L__BB2_38;
	rcp.rn.f32 	%f26, %f25;
	mov.u32 	%r160, %r161;
$L__BB2_37:
	shl.b32 	%r128, %r160, 2;
	add.s32 	%r129, %r8, %r128;
	ld.shared.f32 	%f159, [%r129];
	mul.f32 	%f160, %f26, %f159;
	st.shared.f32 	[%r129], %f160;
	add.s32 	%r160, %r160, %r30;
	setp.lt.s32 	%p25, %r160, %r87;
	@%p25 bra 	$L__BB2_37;
$L__BB2_38:
	setp.ge.s32 	%p26, %r161, %r88;
	bar.sync 	0;
	@%p26 bra 	$L__BB2_55;
	setp.gt.s32 	%p27, %r87, 0;
	mul.lo.s32 	%r39, %r88, %r1;
	@%p27 bra 	$L__BB2_42;
	mov.f32 	%f161, 0f00000000;
	// begin inline asm
	{  cvt.rn.f16.f32 %rs34, %f161;}

	// end inline asm
$L__BB2_41:
	add.s32 	%r130, %r161, %r39;
	mul.wide.s32 	%rd30, %r130, 2;
	add.s64 	%rd31, %rd3, %rd30;
	st.global.u16 	[%rd31], %rs34;
	add.s32 	%r161, %r161, %r30;
	setp.lt.s32 	%p28, %r161, %r88;
	@%p28 bra 	$L__BB2_41;
	bra.uni 	$L__BB2_55;
$L__BB2_42:
	and.b32  	%r40, %r87, 7;
	add.s32 	%r41, %r40, -1;
	and.b32  	%r42, %r87, 3;
	and.b32  	%r43, %r87, 2147483640;
	and.b32  	%r44, %r87, 1;
	neg.s32 	%r45, %r43;
	shl.b32 	%r46, %r3, 3;
	shl.b32 	%r47, %r3, 2;
	mul.lo.s32 	%r48, %r3, 5;
	mul.lo.s32 	%r49, %r3, 6;
	shl.b32 	%r131, %r88, 2;
	mov.u32 	%r132, shared;
	add.s32 	%r133, %r131, %r132;
	add.s32 	%r50, %r133, 16;
$L__BB2_43:
	setp.lt.u32 	%p29, %r87, 8;
	mov.f32 	%f229, 0f00000000;
	mov.b32 	%r173, 0;
	@%p29 bra 	$L__BB2_46;
	add.s32 	%r170, %r3, %r161;
	shl.b32 	%r135, %r3, 1;
	add.s32 	%r169, %r135, %r161;
	mad.lo.s32 	%r168, %r3, 3, %r161;
	add.s32 	%r167, %r47, %r161;
	add.s32 	%r166, %r48, %r161;
	add.s32 	%r165, %r49, %r161;
	mad.lo.s32 	%r164, %r3, 7, %r161;
	mov.f32 	%f229, 0f00000000;
	mov.u32 	%r162, %r50;
	mov.u32 	%r163, %r161;
	mov.u32 	%r171, %r45;
$L__BB2_45:
	.pragma "nounroll";
	ld.shared.f32 	%f173, [%r162+-16];
	cvt.s64.s32 	%rd32, %r163;
	add.s64 	%rd33, %rd32, %rd4;
	shl.b64 	%rd34, %rd33, 1;
	add.s64 	%rd35, %rd2, %rd34;
	ld.global.nc.u16 	%rs35, [%rd35];
	// begin inline asm
	{  cvt.f32.f16 %f165, %rs35;}

	// end inline asm
	fma.rn.f32 	%f174, %f173, %f165, %f229;
	ld.shared.f32 	%f175, [%r162+-12];
	cvt.s64.s32 	%rd36, %r170;
	add.s64 	%rd37, %rd36, %rd4;
	shl.b64 	%rd38, %rd37, 1;
	add.s64 	%rd39, %rd2, %rd38;
	ld.global.nc.u16 	%rs36, [%rd39];
	// begin inline asm
	{  cvt.f32.f16 %f166, %rs36;}

	// end inline asm
	fma.rn.f32 	%f176, %f175, %f166, %f174;
	ld.shared.f32 	%f177, [%r162+-8];
	cvt.s64.s32 	%rd40, %r169;
	add.s64 	%rd41, %rd40, %rd4;
	shl.b64 	%rd42, %rd41, 1;
	add.s64 	%rd43, %rd2, %rd42;
	ld.global.nc.u16 	%rs37, [%rd43];
	// begin inline asm
	{  cvt.f32.f16 %f167, %rs37;}

	// end inline asm
	fma.rn.f32 	%f178, %f177, %f167, %f176;
	ld.shared.f32 	%f179, [%r162+-4];
	cvt.s64.s32 	%rd44, %r168;
	add.s64 	%rd45, %rd44, %rd4;
	shl.b64 	%rd46, %rd45, 1;
	add.s64 	%rd47, %rd2, %rd46;
	ld.global.nc.u16 	%rs38, [%rd47];
	// begin inline asm
	{  cvt.f32.f16 %f168, %rs38;}

	// end inline asm
	fma.rn.f32 	%f180, %f179, %f168, %f178;
	ld.shared.f32 	%f181, [%r162];
	cvt.s64.s32 	%rd48, %r167;
	add.s64 	%rd49, %rd48, %rd4;
	shl.b64 	%rd50, %rd49, 1;
	add.s64 	%rd51, %rd2, %rd50;
	ld.global.nc.u16 	%rs39, [%rd51];
	// begin inline asm
	{  cvt.f32.f16 %f169, %rs39;}

	// end inline asm
	fma.rn.f32 	%f182, %f181, %f169, %f180;
	ld.shared.f32 	%f183, [%r162+4];
	cvt.s64.s32 	%rd52, %r166;
	add.s64 	%rd53, %rd52, %rd4;
	shl.b64 	%rd54, %rd53, 1;
	add.s64 	%rd55, %rd2, %rd54;
	ld.global.nc.u16 	%rs40, [%rd55];
	// begin inline asm
	{  cvt.f32.f16 %f170, %rs40;}

	// end inline asm
	fma.rn.f32 	%f184, %f183, %f170, %f182;
	ld.shared.f32 	%f185, [%r162+8];
	cvt.s64.s32 	%rd56, %r165;
	add.s64 	%rd57, %rd56, %rd4;
	shl.b64 	%rd58, %rd57, 1;
	add.s64 	%rd59, %rd2, %rd58;
	ld.global.nc.u16 	%rs41, [%rd59];
	// begin inline asm
	{  cvt.f32.f16 %f171, %rs41;}

	// end inline asm
	fma.rn.f32 	%f186, %f185, %f171, %f184;
	ld.shared.f32 	%f187, [%r162+12];
	cvt.s64.s32 	%rd60, %r164;
	add.s64 	%rd61, %rd60, %rd4;
	shl.b64 	%rd62, %rd61, 1;
	add.s64 	%rd63, %rd2, %rd62;
	ld.global.nc.u16 	%rs42, [%rd63];
	// begin inline asm
	{  cvt.f32.f16 %f172, %rs42;}

	// end inline asm
	fma.rn.f32 	%f229, %f187, %f172, %f186;
	add.s32 	%r171, %r171, 8;
	add.s32 	%r170, %r170, %r46;
	add.s32 	%r169, %r169, %r46;
	add.s32 	%r168, %r168, %r46;
	add.s32 	%r167, %r167, %r46;
	add.s32 	%r166, %r166, %r46;
	add.s32 	%r165, %r165, %r46;
	add.s32 	%r164, %r164, %r46;
	add.s32 	%r163, %r163, %r46;
	add.s32 	%r162, %r162, 32;
	setp.ne.s32 	%p30, %r171, 0;
	mov.u32 	%r173, %r43;
	@%p30 bra 	$L__BB2_45;
$L__BB2_46:
	setp.eq.s32 	%p31, %r40, 0;
	@%p31 bra 	$L__BB2_54;
	setp.lt.u32 	%p32, %r41, 3;
	@%p32 bra 	$L__BB2_49;
	shl.b32 	%r136, %r173, 2;
	add.s32 	%r137, %r8, %r136;
	ld.shared.f32 	%f193, [%r137];
	mad.lo.s32 	%r138, %r173, %r3, %r161;
	cvt.s64.s32 	%rd64, %r138;
	add.s64 	%rd65, %rd64, %rd4;
	shl.b64 	%rd66, %rd65, 1;
	add.s64 	%rd67, %rd2, %rd66;
	ld.global.nc.u16 	%rs43, [%rd67];
	// begin inline asm
	{  cvt.f32.f16 %f189, %rs43;}

	// end inline asm
	fma.rn.f32 	%f194, %f193, %f189, %f229;
	ld.shared.f32 	%f195, [%r137+4];
	add.s32 	%r139, %r138, %r3;
	cvt.s64.s32 	%rd68, %r139;
	add.s64 	%rd69, %rd68, %rd4;
	shl.b64 	%rd70, %rd69, 1;
	add.s64 	%rd71, %rd2, %rd70;
	ld.global.nc.u16 	%rs44, [%rd71];
	// begin inline asm
	{  cvt.f32.f16 %f190, %rs44;}

	// end inline asm
	fma.rn.f32 	%f196, %f195, %f190, %f194;
	ld.shared.f32 	%f197, [%r137+8];
	add.s32 	%r140, %r139, %r3;
	cvt.s64.s32 	%rd72, %r140;
	add.s64 	%rd73, %rd72, %rd4;
	shl.b64 	%rd74, %rd73, 1;
	add.s64 	%rd75, %rd2, %rd74;
	ld.global.nc.u16 	%rs45, [%rd75];
	// begin inline asm
	{  cvt.f32.f16 %f191, %rs45;}

	// end inline asm
	fma.rn.f32 	%f198, %f197, %f191, %f196;
	ld.shared.f32 	%f199, [%r137+12];
	add.s32 	%r141, %r140, %r3;
	cvt.s64.s32 	%rd76, %r141;
	add.s64 	%rd77, %rd76, %rd4;
	shl.b64 	%rd78, %rd77, 1;
	add.s64 	%rd79, %rd2, %rd78;
	ld.global.nc.u16 	%rs46, [%rd79];
	// begin inline asm
	{  cvt.f32.f16 %f192, %rs46;}

	// end inline asm
	fma.rn.f32 	%f229, %f199, %f192, %f198;
	add.s32 	%r173, %r173, 4;
$L__BB2_49:
	setp.eq.s32 	%p33, %r42, 0;
	@%p33 bra 	$L__BB2_54;
	setp.eq.s32 	%p34, %r42, 1;
	@%p34 bra 	$L__BB2_52;
	shl.b32 	%r142, %r173, 2;
	add.s32 	%r143, %r8, %r142;
	ld.shared.f32 	%f203, [%r143];
	mad.lo.s32 	%r144, %r173, %r3, %r161;
	cvt.s64.s32 	%rd80, %r144;
	add.s64 	%rd81, %rd80, %rd4;
	shl.b64 	%rd82, %rd81, 1;
	add.s64 	%rd83, %rd2, %rd82;
	ld.global.nc.u16 	%rs47, [%rd83];
	// begin inline asm
	{  cvt.f32.f16 %f201, %rs47;}

	// end inline asm
	fma.rn.f32 	%f204, %f203, %f201, %f229;
	ld.shared.f32 	%f205, [%r143+4];
	add.s32 	%r145, %r144, %r3;
	cvt.s64.s32 	%rd84, %r145;
	add.s64 	%rd85, %rd84, %rd4;
	shl.b64 	%rd86, %rd85, 1;
	add.s64 	%rd87, %rd2, %rd86;
	ld.global.nc.u16 	%rs48, [%rd87];
	// begin inline asm
	{  cvt.f32.f16 %f202, %rs48;}

	// end inline asm
	fma.rn.f32 	%f229, %f205, %f202, %f204;
	add.s32 	%r173, %r173, 2;
$L__BB2_52:
	setp.eq.s32 	%p35, %r44, 0;
	@%p35 bra 	$L__BB2_54;
	shl.b32 	%r146, %r173, 2;
	add.s32 	%r147, %r8, %r146;
	ld.shared.f32 	%f207, [%r147];
	mad.lo.s32 	%r148, %r173, %r3, %r161;
	cvt.s64.s32 	%rd88, %r148;
	add.s64 	%rd89, %rd88, %rd4;
	shl.b64 	%rd90, %rd89, 1;
	add.s64 	%rd91, %rd2, %rd90;
	ld.global.nc.u16 	%rs49, [%rd91];
	// begin inline asm
	{  cvt.f32.f16 %f206, %rs49;}

	// end inline asm
	fma.rn.f32 	%f229, %f207, %f206, %f229;
$L__BB2_54:
	// begin inline asm
	{  cvt.rn.f16.f32 %rs50, %f229;}

	// end inline asm
	add.s32 	%r149, %r161, %r39;
	mul.wide.s32 	%rd92, %r149, 2;
	add.s64 	%rd93, %rd3, %rd92;
	st.global.u16 	[%rd93], %rs50;
	add.s32 	%r161, %r161, %r30;
	setp.lt.s32 	%p36, %r161, %r88;
	@%p36 bra 	$L__BB2_43;
$L__BB2_55:
	ret;

}
	// .globl	fused_decode_attention_indirect_f16
.visible .entry fused_decode_attention_indirect_f16(
	.param .u64 .ptr .align 1 fused_decode_attention_indirect_f16_param_0,
	.param .u64 .ptr .align 1 fused_decode_attention_indirect_f16_param_1,
	.param .u64 .ptr .align 1 fused_decode_attention_indirect_f16_param_2,
	.param .u64 .ptr .align 1 fused_decode_attention_indirect_f16_param_3,
	.param .f32 fused_decode_attention_indirect_f16_param_4,
	.param .u64 .ptr .align 1 fused_decode_attention_indirect_f16_param_5,
	.param .u32 fused_decode_attention_indirect_f16_param_6,
	.param .u32 fused_decode_attention_indirect_f16_param_7,
	.param .u32 fused_decode_attention_indirect_f16_param_8
)
{
	.reg .pred 	%p<37>;
	.reg .b16 	%rs<51>;
	.reg .b32 	%r<177>;
	.reg .b32 	%f<230>;
	.reg .b64 	%rd<96>;

	ld.param.u64 	%rd9, [fused_decode_attention_indirect_f16_param_0];
	ld.param.u64 	%rd8, [fused_decode_attention_indirect_f16_param_1];
	ld.param.u64 	%rd10, [fused_decode_attention_indirect_f16_param_2];
	ld.param.u64 	%rd11, [fused_decode_attention_indirect_f16_param_3];
	ld.param.f32 	%f39, [fused_decode_attention_indirect_f16_param_4];
	ld.param.u64 	%rd12, [fused_decode_attention_indirect_f16_param_5];
	ld.param.u32 	%r89, [fused_decode_attention_indirect_f16_param_6];
	ld.param.u32 	%r90, [fused_decode_attention_indirect_f16_param_7];
	ld.param.u32 	%r88, [fused_decode_attention_indirect_f16_param_8];
	cvta.to.global.u64 	%rd1, %rd10;
	cvta.to.global.u64 	%rd2, %rd11;
	cvta.to.global.u64 	%rd3, %rd9;
	cvta.to.global.u64 	%rd13, %rd12;
	mov.u32 	%r1, %ctaid.x;
	mov.u32 	%r162, %tid.x;
	ld.global.nc.u32 	%r3, [%rd13];
	mul.lo.s32 	%r91, %r90, %r1;
	div.s32 	%r92, %r91, %r89;
	mul.lo.s32 	%r4, %r88, %r90;
	mul.lo.s32 	%r93, %r92, %r88;
	cvt.s64.s32 	%rd4, %r93;
	setp.ge.s32 	%p1, %r162, %r88;
	@%p1 bra 	$L__BB3_3;
	mul.lo.s32 	%r5, %r88, %r1;
	mov.u32 	%r6, %ntid.x;
	cvta.to.global.u64 	%rd5, %rd8;
	mov.u32 	%r151, %r162;
$L__BB3_2:
	add.s32 	%r94, %r151, %r5;
	mul.wide.s32 	%rd14, %r94, 2;
	add.s64 	%rd15, %rd5, %rd14;
	ld.global.nc.u16 	%rs2, [%rd15];
	// begin inline asm
	{  cvt.f32.f16 %f40, %rs2;}

	// end inline asm
	shl.b32 	%r95, %r151, 2;
	mov.u32 	%r96, shared;
	add.s32 	%r97, %r96, %r95;
	st.shared.f32 	[%r97], %f40;
	add.s32 	%r151, %r151, %r6;
	setp.lt.s32 	%p2, %r151, %r88;
	@%p2 bra 	$L__BB3_2;
$L__BB3_3:
	shl.b32 	%r98, %r88, 2;
	mov.u32 	%r99, shared;
	add.s32 	%r9, %r99, %r98;
	bar.sync 	0;
	setp.ge.s32 	%p3, %r162, %r3;
	mov.f32 	%f219, 0fFF800000;
	@%p3 bra 	$L__BB3_22;
	setp.lt.s32 	%p4, %r88, 1;
	mov.u32 	%r10, %ntid.x;
	@%p4 bra 	$L__BB3_20;
	and.b32  	%r11, %r88, 15;
	add.s32 	%r12, %r11, -1;
	and.b32  	%r13, %r88, 7;
	add.s32 	%r14, %r13, -1;
	and.b32  	%r15, %r88, 2147483632;
	and.b32  	%r16, %r88, 3;
	mov.f32 	%f219, 0fFF800000;
	mov.u32 	%r152, %r162;
$L__BB3_6:
	setp.lt.u32 	%p6, %r88, 16;
	mul.lo.s32 	%r103, %r152, %r4;
	cvt.s64.s32 	%rd16, %r103;
	add.s64 	%rd6, %rd16, %rd4;
	mov.f32 	%f217, 0f00000000;
	mov.b32 	%r155, 0;
	@%p6 bra 	$L__BB3_9;
	mov.f32 	%f217, 0f00000000;
	mov.b32 	%r153, 0;
$L__BB3_8:
	.pragma "nounroll";
	shl.b32 	%r105, %r153, 2;
	mov.u32 	%r106, shared;
	add.s32 	%r107, %r106, %r105;
	ld.shared.v4.f32 	{%f63, %f64, %f65, %f66}, [%r107];
	cvt.u64.u32 	%rd17, %r153;
	add.s64 	%rd18, %rd6, %rd17;
	shl.b64 	%rd19, %rd18, 1;
	add.s64 	%rd20, %rd1, %rd19;
	ld.global.nc.u16 	%rs3, [%rd20];
	// begin inline asm
	{  cvt.f32.f16 %f47, %rs3;}

	// end inline asm
	fma.rn.f32 	%f67, %f63, %f47, %f217;
	ld.global.nc.u16 	%rs4, [%rd20+2];
	// begin inline asm
	{  cvt.f32.f16 %f48, %rs4;}

	// end inline asm
	fma.rn.f32 	%f68, %f64, %f48, %f67;
	ld.global.nc.u16 	%rs5, [%rd20+4];
	// begin inline asm
	{  cvt.f32.f16 %f49, %rs5;}

	// end inline asm
	fma.rn.f32 	%f69, %f65, %f49, %f68;
	ld.global.nc.u16 	%rs6, [%rd20+6];
	// begin inline asm
	{  cvt.f32.f16 %f50, %rs6;}

	// end inline asm
	fma.rn.f32 	%f70, %f66, %f50, %f69;
	ld.shared.v4.f32 	{%f71, %f72, %f73, %f74}, [%r107+16];
	ld.global.nc.u16 	%rs7, [%rd20+8];
	// begin inline asm
	{  cvt.f32.f16 %f51, %rs7;}

	// end inline asm
	fma.rn.f32 	%f75, %f71, %f51, %f70;
	ld.global.nc.u16 	%rs8, [%rd20+10];
	// begin inline asm
	{  cvt.f32.f16 %f52, %rs8;}

	// end inline asm
	fma.rn.f32 	%f76, %f72, %f52, %f75;
	ld.global.nc.u16 	%rs9, [%rd20+12];
	// begin inline asm
	{  cvt.f32.f16 %f53, %rs9;}

	// end inline asm
	fma.rn.f32 	%f77, %f73, %f53, %f76;
	ld.global.nc.u16 	%rs10, [%rd20+14];
	// begin inline asm
	{  cvt.f32.f16 %f54, %rs10;}

	// end inline asm
	fma.rn.f32 	%f78, %f74, %f54, %f77;
	ld.shared.v4.f32 	{%f79, %f80, %f81, %f82}, [%r107+32];
	ld.global.nc.u16 	%rs11, [%rd20+16];
	// begin inline asm
	{  cvt.f32.f16 %f55, %rs11;}

	// end inline asm
	fma.rn.f32 	%f83, %f79, %f55, %f78;
	ld.global.nc.u16 	%rs12, [%rd20+18];
	// begin inline asm
	{  cvt.f32.f16 %f56, %rs12;}

	// end inline asm
	fma.rn.f32 	%f84, %f80, %f56, %f83;
	ld.global.nc.u16 	%rs13, [%rd20+20];
	// begin inline asm
	{  cvt.f32.f16 %f57, %rs13;}

	// end inline asm
	fma.rn.f32 	%f85, %f81, %f57, %f84;
	ld.global.nc.u16 	%rs14, [%rd20+22];
	// begin inline asm
	{  cvt.f32.f16 %f58, %rs14;}

	// end inline asm
	fma.rn.f32 	%f86, %f82, %f58, %f85;
	ld.shared.v4.f32 	{%f87, %f88, %f89, %f90}, [%r107+48];
	ld.global.nc.u16 	%rs15, [%rd20+24];
	// begin inline asm
	{  cvt.f32.f16 %f59, %rs15;}

	// end inline asm
	fma.rn.f32 	%f91, %f87, %f59, %f86;
	ld.global.nc.u16 	%rs16, [%rd20+26];
	// begin inline asm
	{  cvt.f32.f16 %f60, %rs16;}

	// end inline asm
	fma.rn.f32 	%f92, %f88, %f60, %f91;
	ld.global.nc.u16 	%rs17, [%rd20+28];
	// begin inline asm
	{  cvt.f32.f16 %f61, %rs17;}

	// end inline asm
	fma.rn.f32 	%f93, %f89, %f61, %f92;
	ld.global.nc.u16 	%rs18, [%rd20+30];
	// begin inline asm
	{  cvt.f32.f16 %f62, %rs18;}

	// end inline asm
	fma.rn.f32 	%f217, %f90, %f62, %f93;
	add.s32 	%r153, %r153, 16;
	setp.ne.s32 	%p7, %r153, %r15;
	mov.u32 	%r155, %r15;
	@%p7 bra 	$L__BB3_8;
$L__BB3_9:
	setp.eq.s32 	%p8, %r11, 0;
	@%p8 bra 	$L__BB3_19;
	setp.lt.u32 	%p9, %r12, 7;
	@%p9 bra 	$L__BB3_12;
	shl.b32 	%r108, %r155, 2;
	mov.u32 	%r109, shared;
	add.s32 	%r110, %r109, %r108;
	ld.shared.f32 	%f103, [%r110];
	cvt.u64.u32 	%rd21, %r155;
	add.s64 	%rd22, %rd6, %rd21;
	shl.b64 	%rd23, %rd22, 1;
	add.s64 	%rd24, %rd1, %rd23;
	ld.global.nc.u16 	%rs19, [%rd24];
	// begin inline asm
	{  cvt.f32.f16 %f95, %rs19;}

	// end inline asm
	fma.rn.f32 	%f104, %f103, %f95, %f217;
	ld.shared.f32 	%f105, [%r110+4];
	ld.global.nc.u16 	%rs20, [%rd24+2];
	// begin inline asm
	{  cvt.f32.f16 %f96, %rs20;}

	// end inline asm
	fma.rn.f32 	%f106, %f105, %f96, %f104;
	ld.shared.f32 	%f107, [%r110+8];
	ld.global.nc.u16 	%rs21, [%rd24+4];
	// begin inline asm
	{  cvt.f32.f16 %f97, %rs21;}

	// end inline asm
	fma.rn.f32 	%f108, %f107, %f97, %f106;
	ld.shared.f32 	%f109, [%r110+12];
	ld.global.nc.u16 	%rs22, [%rd24+6];
	// begin inline asm
	{  cvt.f32.f16 %f98, %rs22;}

	// end inline asm
	fma.rn.f32 	%f110, %f109, %f98, %f108;
	ld.shared.f32 	%f111, [%r110+16];
	ld.global.nc.u16 	%rs23, [%rd24+8];
	// begin inline asm
	{  cvt.f32.f16 %f99, %rs23;}

	// end inline asm
	fma.rn.f32 	%f112, %f111, %f99, %f110;
	ld.shared.f32 	%f113, [%r110+20];
	ld.global.nc.u16 	%rs24, [%rd24+10];
	// begin inline asm
	{  cvt.f32.f16 %f100, %rs24;}

	// end inline asm
	fma.rn.f32 	%f114, %f113, %f100, %f112;
	ld.shared.f32 	%f115, [%r110+24];
	ld.global.nc.u16 	%rs25, [%rd24+12];
	// begin inline asm
	{  cvt.f32.f16 %f101, %rs25;}

	// end inline asm
	fma.rn.f32 	%f116, %f115, %f101, %f114;
	ld.shared.f32 	%f117, [%r110+28];
	ld.global.nc.u16 	%rs26, [%rd24+14];
	// begin inline asm
	{  cvt.f32.f16 %f102, %rs26;}

	// end inline asm
	fma.rn.f32 	%f217, %f117, %f102, %f116;
	add.s32 	%r155, %r155, 8;
$L__BB3_12:
	setp.eq.s32 	%p10, %r13, 0;
	@%p10 bra 	$L__BB3_19;
	setp.lt.u32 	%p11, %r14, 3;
	@%p11 bra 	$L__BB3_15;
	shl.b32 	%r111, %r155, 2;
	mov.u32 	%r112, shared;
	add.s32 	%r113, %r112, %r111;
	ld.shared.f32 	%f123, [%r113];
	cvt.u64.u32 	%rd25, %r155;
	add.s64 	%rd26, %rd6, %rd25;
	shl.b64 	%rd27, %rd26, 1;
	add.s64 	%rd28, %rd1, %rd27;
	ld.global.nc.u16 	%rs27, [%rd28];
	// begin inline asm
	{  cvt.f32.f16 %f119, %rs27;}

	// end inline asm
	fma.rn.f32 	%f124, %f123, %f119, %f217;
	ld.shared.f32 	%f125, [%r113+4];
	ld.global.nc.u16 	%rs28, [%rd28+2];
	// begin inline asm
	{  cvt.f32.f16 %f120, %rs28;}

	// end inline asm
	fma.rn.f32 	%f126, %f125, %f120, %f124;
	ld.shared.f32 	%f127, [%r113+8];
	ld.global.nc.u16 	%rs29, [%rd28+4];
	// begin inline asm
	{  cvt.f32.f16 %f121, %rs29;}

	// end inline asm
	fma.rn.f32 	%f128, %f127, %f121, %f126;
	ld.shared.f32 	%f129, [%r113+12];
	ld.global.nc.u16 	%rs30, [%rd28+6];
	// begin inline asm
	{  cvt.f32.f16 %f122, %rs30;}

	// end inline asm
	fma.rn.f32 	%f217, %f129, %f122, %f128;
	add.s32 	%r155, %r155, 4;
$L__BB3_15:
	setp.eq.s32 	%p12, %r16, 0;
	@%p12 bra 	$L__BB3_19;
	setp.eq.s32 	%p13, %r16, 1;
	shl.b32 	%r114, %r155, 2;
	mov.u32 	%r115, shared;
	add.s32 	%r25, %r115, %r114;
	ld.shared.f32 	%f131, [%r25];
	cvt.u64.u32 	%rd29, %r155;
	add.s64 	%rd30, %rd6, %rd29;
	shl.b64 	%rd31, %rd30, 1;
	add.s64 	%rd7, %rd1, %rd31;
	ld.global.nc.u16 	%rs31, [%rd7];
	// begin inline asm
	{  cvt.f32.f16 %f130, %rs31;}

	// end inline asm
	fma.rn.f32 	%f217, %f131, %f130, %f217;
	@%p13 bra 	$L__BB3_19;
	setp.eq.s32 	%p14, %r16, 2;
	ld.shared.f32 	%f133, [%r25+4];
	ld.global.nc.u16 	%rs32, [%rd7+2];
	// begin inline asm
	{  cvt.f32.f16 %f132, %rs32;}

	// end inline asm
	fma.rn.f32 	%f217, %f133, %f132, %f217;
	@%p14 bra 	$L__BB3_19;
	ld.shared.f32 	%f135, [%r25+8];
	ld.global.nc.u16 	%rs33, [%rd7+4];
	// begin inline asm
	{  cvt.f32.f16 %f134, %rs33;}

	// end inline asm
	fma.rn.f32 	%f217, %f135, %f134, %f217;
$L__BB3_19:
	mul.f32 	%f136, %f39, %f217;
	shl.b32 	%r116, %r152, 2;
	add.s32 	%r117, %r9, %r116;
	st.shared.f32 	[%r117], %f136;
	max.f32 	%f219, %f219, %f136;
	add.s32 	%r152, %r152, %r10;
	setp.lt.s32 	%p15, %r152, %r3;
	@%p15 bra 	$L__BB3_6;
	bra.uni 	$L__BB3_22;
$L__BB3_20:
	mul.f32 	%f17, %f39, 0f00000000;
	mov.f32 	%f219, 0fFF800000;
	mov.u32 	%r157, %r162;
$L__BB3_21:
	shl.b32 	%r100, %r157, 2;
	add.s32 	%r101, %r9, %r100;
	st.shared.f32 	[%r101], %f17;
	max.f32 	%f219, %f219, %f17;
	add.s32 	%r157, %r157, %r10;
	setp.lt.s32 	%p5, %r157, %r3;
	@%p5 bra 	$L__BB3_21;
$L__BB3_22:
	shl.b32 	%r118, %r3, 2;
	add.s32 	%r29, %r9, %r118;
	shl.b32 	%r119, %r162, 2;
	add.s32 	%r30, %r29, %r119;
	st.shared.f32 	[%r30], %f219;
	bar.sync 	0;
	mov.u32 	%r31, %ntid.x;
	setp.lt.u32 	%p16, %r31, 2;
	@%p16 bra 	$L__BB3_27;
	mov.u32 	%r158, %r31;
$L__BB3_24:
	shr.u32 	%r33, %r158, 1;
	setp.ge.u32 	%p17, %r162, %r33;
	@%p17 bra 	$L__BB3_26;
	ld.shared.f32 	%f137, [%r30];
	shl.b32 	%r120, %r33, 2;
	add.s32 	%r121, %r30, %r120;
	ld.shared.f32 	%f138, [%r121];
	max.f32 	%f139, %f137, %f138;
	st.shared.f32 	[%r30], %f139;
$L__BB3_26:
	bar.sync 	0;
	setp.gt.u32 	%p18, %r158, 3;
	mov.u32 	%r158, %r33;
	@%p18 bra 	$L__BB3_24;
$L__BB3_27:
	setp.ge.s32 	%p19, %r162, %r3;
	ld.shared.f32 	%f21, [%r29];
	bar.sync 	0;
	mov.f32 	%f221, 0f00000000;
	@%p19 bra 	$L__BB3_30;
	mov.f32 	%f221, 0f00000000;
	mov.u32 	%r159, %r162;
$L__BB3_29:
	shl.b32 	%r122, %r159, 2;
	add.s32 	%r123, %r9, %r122;
	ld.shared.f32 	%f142, [%r123];
	sub.f32 	%f143, %f142, %f21;
	fma.rn.f32 	%f144, %f143, 0f3BBB989D, 0f3F000000;
	cvt.sat.f32.f32 	%f145, %f144;
	mov.f32 	%f146, 0f4B400001;
	mov.f32 	%f147, 0f437C0000;
	fma.rm.f32 	%f148, %f145, %f147, %f146;
	add.f32 	%f149, %f148, 0fCB40007F;
	neg.f32 	%f150, %f149;
	fma.rn.f32 	%f151, %f143, 0f3FB8AA3B, %f150;
	fma.rn.f32 	%f152, %f143, 0f32A57060, %f151;
	mov.b32 	%r124, %f148;
	shl.b32 	%r125, %r124, 23;
	mov.b32 	%f153, %r125;
	ex2.approx.ftz.f32 	%f154, %f152;
	mul.f32 	%f155, %f154, %f153;
	st.shared.f32 	[%r123], %f155;
	add.f32 	%f221, %f221, %f155;
	add.s32 	%r159, %r159, %r31;
	setp.lt.s32 	%p20, %r159, %r3;
	@%p20 bra 	$L__BB3_29;
$L__BB3_30:
	setp.lt.u32 	%p21, %r31, 2;
	st.shared.f32 	[%r30], %f221;
	bar.sync 	0;
	@%p21 bra 	$L__BB3_35;
	mov.u32 	%r160, %r31;
$L__BB3_32:
	shr.u32 	%r37, %r160, 1;
	setp.ge.u32 	%p22, %r162, %r37;
	@%p22 bra 	$L__BB3_34;
	shl.b32 	%r126, %r37, 2;
	add.s32 	%r127, %r30, %r126;
	ld.shared.f32 	%f156, [%r127];
	ld.shared.f32 	%f157, [%r30];
	add.f32 	%f158, %f156, %f157;
	st.shared.f32 	[%r30], %f158;
$L__BB3_34:
	bar.sync 	0;
	setp.gt.u32 	%p23, %r160, 3;
	mov.u32 	%r160, %r37;
	@%p23 bra 	$L__BB3_32;
$L__BB3_35:
	setp.ge.s32 	%p24, %r162, %r3;
	ld.shared.f32 	%f25, [%r29];
	bar.sync 	0;
	@%p24 bra 	$L__BB3_38;
	rcp.rn.f32 	%f26, %f25;
	mov.u32 	%r161, %r162;
$L__BB3_37:
	shl.b32 	%r128, %r161, 2;
	add.s32 	%r129, %r9, %r128;
	ld.shared.f32 	%f159, [%r129];
	mul.f32 	%f160, %f26, %f159;
	st.shared.f32 	[%r129], %f160;
	add.s32 	%r161, %r161, %r31;
	setp.lt.s32 	%p25, %r161, %r3;
	@%p25 bra 	$L__BB3_37;
$L__BB3_38:
	setp.ge.s32 	%p26, %r162, %r88;
	bar.sync 	0;
	@%p26 bra 	$L__BB3_55;
	setp.gt.s32 	%p27, %r3, 0;
	mul.lo.s32 	%r40, %r88, %r1;
	@%p27 bra 	$L__BB3_42;
	mov.f32 	%f161, 0f00000000;
	// begin inline asm
	{  cvt.rn.f16.f32 %rs34, %f161;}

	// end inline asm
$L__BB3_41:
	add.s32 	%r130, %r162, %r40;
	mul.wide.s32 	%rd32, %r130, 2;
	add.s64 	%rd33, %rd3, %rd32;
	st.global.u16 	[%rd33], %rs34;
	add.s32 	%r162, %r162, %r31;
	setp.lt.s32 	%p28, %r162, %r88;
	@%p28 bra 	$L__BB3_41;
	bra.uni 	$L__BB3_55;
$L__BB3_42:
	and.b32  	%r41, %r3, 7;
	add.s32 	%r42, %r41, -1;
	and.b32  	%r43, %r3, 3;
	and.b32  	%r44, %r3, 2147483640;
	and.b32  	%r45, %r3, 1;
	neg.s32 	%r46, %r44;
	shl.b32 	%r47, %r4, 3;
	mul.lo.s32 	%r48, %r4, 5;
	mul.lo.s32 	%r49, %r4, 6;
	mul.lo.s32 	%r50, %r4, 7;
	shl.b32 	%r131, %r88, 2;
	mov.u32 	%r132, shared;
	add.s32 	%r133, %r131, %r132;
	add.s32 	%r51, %r133, 16;
$L__BB3_43:
	setp.lt.u32 	%p29, %r3, 8;
	mov.f32 	%f229, 0f00000000;
	mov.b32 	%r174, 0;
	@%p29 bra 	$L__BB3_46;
	add.s32 	%r171, %r4, %r162;
	shl.b32 	%r135, %r4, 1;
	add.s32 	%r170, %r135, %r162;
	mad.lo.s32 	%r169, %r4, 3, %r162;
	shl.b32 	%r136, %r4, 2;
	add.s32 	%r168, %r136, %r162;
	add.s32 	%r167, %r48, %r162;
	add.s32 	%r166, %r49, %r162;
	add.s32 	%r165, %r50, %r162;
	mov.f32 	%f229, 0f00000000;
	mov.u32 	%r163, %r51;
	mov.u32 	%r164, %r162;
	mov.u32 	%r172, %r46;
$L__BB3_45:
	.pragma "nounroll";
	ld.shared.f32 	%f173, [%r163+-16];
	cvt.s64.s32 	%rd34, %r164;
	add.s64 	%rd35, %rd34, %rd4;
	shl.b64 	%rd36, %rd35, 1;
	add.s64 	%rd37, %rd2, %rd36;
	ld.global.nc.u16 	%rs35, [%rd37];
	// begin inline asm
	{  cvt.f32.f16 %f165, %rs35;}

	// end inline asm
	fma.rn.f32 	%f174, %f173, %f165, %f229;
	ld.shared.f32 	%f175, [%r163+-12];
	cvt.s64.s32 	%rd38, %r171;
	add.s64 	%rd39, %rd38, %rd4;
	shl.b64 	%rd40, %rd39, 1;
	add.s64 	%rd41, %rd2, %rd40;
	ld.global.nc.u16 	%rs36, [%rd41];
	// begin inline asm
	{  cvt.f32.f16 %f166, %rs36;}

	// end inline asm
	fma.rn.f32 	%f176, %f175, %f166, %f174;
	ld.shared.f32 	%f177, [%r163+-8];
	cvt.s64.s32 	%rd42, %r170;
	add.s64 	%rd43, %rd42, %rd4;
	shl.b64 	%rd44, %rd43, 1;
	add.s64 	%rd45, %rd2, %rd44;
	ld.global.nc.u16 	%rs37, [%rd45];
	// begin inline asm
	{  cvt.f32.f16 %f167, %rs37;}

	// end inline asm
	fma.rn.f32 	%f178, %f177, %f167, %f176;
	ld.shared.f32 	%f179, [%r163+-4];
	cvt.s64.s32 	%rd46, %r169;
	add.s64 	%rd47, %rd46, %rd4;
	shl.b64 	%rd48, %rd47, 1;
	add.s64 	%rd49, %rd2, %rd48;
	ld.global.nc.u16 	%rs38, [%rd49];
	// begin inline asm
	{  cvt.f32.f16 %f168, %rs38;}

	// end inline asm
	fma.rn.f32 	%f180, %f179, %f168, %f178;
	ld.shared.f32 	%f181, [%r163];
	cvt.s64.s32 	%rd50, %r168;
	add.s64 	%rd51, %rd50, %rd4;
	shl.b64 	%rd52, %rd51, 1;
	add.s64 	%rd53, %rd2, %rd52;
	ld.global.nc.u16 	%rs39, [%rd53];
	// begin inline asm
	{  cvt.f32.f16 %f169, %rs39;}

	// end inline asm
	fma.rn.f32 	%f182, %f181, %f169, %f180;
	ld.shared.f32 	%f183, [%r163+4];
	cvt.s64.s32 	%rd54, %r167;
	add.s64 	%rd55, %rd54, %rd4;
	shl.b64 	%rd56, %rd55, 1;
	add.s64 	%rd57, %rd2, %rd56;
	ld.global.nc.u16 	%rs40, [%rd57];
	// begin inline asm
	{  cvt.f32.f16 %f170, %rs40;}

	// end inline asm
	fma.rn.f32 	%f184, %f183, %f170, %f182;
	ld.shared.f32 	%f185, [%r163+8];
	cvt.s64.s32 	%rd58, %r166;
	add.s64 	%rd59, %rd58, %rd4;
	shl.b64 	%rd60, %rd59, 1;
	add.s64 	%rd61, %rd2, %rd60;
	ld.global.nc.u16 	%rs41, [%rd61];
	// begin inline asm
	{  cvt.f32.f16 %f171, %rs41;}

	// end inline asm
	fma.rn.f32 	%f186, %f185, %f171, %f184;
	ld.shared.f32 	%f187, [%r163+12];
	cvt.s64.s32 	%rd62, %r165;
	add.s64 	%rd63, %rd62, %rd4;
	shl.b64 	%rd64, %rd63, 1;
	add.s64 	%rd65, %rd2, %rd64;
	ld.global.nc.u16 	%rs42, [%rd65];
	// begin inline asm
	{  cvt.f32.f16 %f172, %rs42;}

	// end inline asm
	fma.rn.f32 	%f229, %f187, %f172, %f186;
	add.s32 	%r172, %r172, 8;
	add.s32 	%r171, %r171, %r47;
	add.s32 	%r170, %r170, %r47;
	add.s32 	%r169, %r169, %r47;
	add.s32 	%r168, %r168, %r47;
	add.s32 	%r167, %r167, %r47;
	add.s32 	%r166, %r166, %r47;
	add.s32 	%r165, %r165, %r47;
	add.s32 	%r164, %r164, %r47;
	add.s32 	%r163, %r163, 32;
	setp.ne.s32 	%p30, %r172, 0;
	mov.u32 	%r174, %r44;
	@%p30 bra 	$L__BB3_45;
$L__BB3_46:
	setp.eq.s32 	%p31, %r41, 0;
	@%p31 bra 	$L__BB3_54;
	setp.lt.u32 	%p32, %r42, 3;
	@%p32 bra 	$L__BB3_49;
	shl.b32 	%r137, %r174, 2;
	add.s32 	%r138, %r9, %r137;
	ld.shared.f32 	%f193, [%r138];
	mad.lo.s32 	%r139, %r174, %r4, %r162;
	cvt.s64.s32 	%rd66, %r139;
	add.s64 	%rd67, %rd66, %rd4;
	shl.b64 	%rd68, %rd67, 1;
	add.s64 	%rd69, %rd2, %rd68;
	ld.global.nc.u16 	%rs43, [%rd69];
	// begin inline asm
	{  cvt.f32.f16 %f189, %rs43;}

	// end inline asm
	fma.rn.f32 	%f194, %f193, %f189, %f229;
	ld.shared.f32 	%f195, [%r138+4];
	add.s32 	%r140, %r139, %r4;
	cvt.s64.s32 	%rd70, %r140;
	add.s64 	%rd71, %rd70, %rd4;
	shl.b64 	%rd72, %rd71, 1;
	add.s64 	%rd73, %rd2, %rd72;
	ld.global.nc.u16 	%rs44, [%rd73];
	// begin inline asm
	{  cvt.f32.f16 %f190, %rs44;}

	// end inline asm
	fma.rn.f32 	%f196, %f195, %f190, %f194;
	ld.shared.f32 	%f197, [%r138+8];
	add.s32 	%r141, %r140, %r4;
	cvt.s64.s32 	%rd74, %r141;
	add.s64 	%rd75, %rd74, %rd4;
	shl.b64 	%rd76, %rd75, 1;
	add.s64 	%rd77, %rd2, %rd76;
	ld.global.nc.u16 	%rs45, [%rd77];
	// begin inline asm
	{  cvt.f32.f16 %f191, %rs45;}

	// end inline asm
	fma.rn.f32 	%f198, %f197, %f191, %f196;
	ld.shared.f32 	%f199, [%r138+12];
	add.s32 	%r142, %r141, %r4;
	cvt.s64.s32 	%rd78, %r142;
	add.s64 	%rd79, %rd78, %rd4;
	shl.b64 	%rd80, %rd79, 1;
	add.s64 	%rd81, %rd2, %rd80;
	ld.global.nc.u16 	%rs46, [%rd81];
	// begin inline asm
	{  cvt.f32.f16 %f192, %rs46;}

	// end inline asm
	fma.rn.f32 	%f229, %f199, %f192, %f198;
	add.s32 	%r174, %r174, 4;
$L__BB3_49:
	setp.eq.s32 	%p33, %r43, 0;
	@%p33 bra 	$L__BB3_54;
	setp.eq.s32 	%p34, %r43, 1;
	@%p34 bra 	$L__BB3_52;
	shl.b32 	%r143, %r174, 2;
	add.s32 	%r144, %r9, %r143;
	ld.shared.f32 	%f203, [%r144];
	mad.lo.s32 	%r145, %r174, %r4, %r162;
	cvt.s64.s32 	%rd82, %r145;
	add.s64 	%rd83, %rd82, %rd4;
	shl.b64 	%rd84, %rd83, 1;
	add.s64 	%rd85, %rd2, %rd84;
	ld.global.nc.u16 	%rs47, [%rd85];
	// begin inline asm
	{  cvt.f32.f16 %f201, %rs47;}

	// end inline asm
	fma.rn.f32 	%f204, %f203, %f201, %f229;
	ld.shared.f32 	%f205, [%r144+4];
	add.s32 	%r146, %r145, %r4;
	cvt.s64.s32 	%rd86, %r146;
	add.s64 	%rd87, %rd86, %rd4;
	shl.b64 	%rd88, %rd87, 1;
	add.s64 	%rd89, %rd2, %rd88;
	ld.global.nc.u16 	%rs48, [%rd89];
	// begin inline asm
	{  cvt.f32.f16 %f202, %rs48;}

	// end inline asm
	fma.rn.f32 	%f229, %f205, %f202, %f204;
	add.s32 	%r174, %r174, 2;
$L__BB3_52:
	setp.eq.s32 	%p35, %r45, 0;
	@%p35 bra 	$L__BB3_54;
	shl.b32 	%r147, %r174, 2;
	add.s32 	%r148, %r9, %r147;
	ld.shared.f32 	%f207, [%r148];
	mad.lo.s32 	%r149, %r174, %r4, %r162;
	cvt.s64.s32 	%rd90, %r149;
	add.s64 	%rd91, %rd90, %rd4;
	shl.b64 	%rd92, %rd91, 1;
	add.s64 	%rd93, %rd2, %rd92;
	ld.global.nc.u16 	%rs49, [%rd93];
	// begin inline asm
	{  cvt.f32.f16 %f206, %rs49;}

	// end inline asm
	fma.rn.f32 	%f229, %f207, %f206, %f229;
$L__BB3_54:
	// begin inline asm
	{  cvt.rn.f16.f32 %rs50, %f229;}

	// end inline asm
	add.s32 	%r150, %r162, %r40;
	mul.wide.s32 	%rd94, %r150, 2;
	add.s64 	%rd95, %rd3, %rd94;
	st.global.u16 	[%rd95], %rs50;
	add.s32 	%r162, %r162, %r31;
	setp.lt.s32 	%p36, %r162, %r88;
	@%p36 bra 	$L__BB3_43;
$L__BB3_55:
	ret;

}
	// .globl	fused_decode_attention_bf16
.visible .entry fused_decode_attention_bf16(
	.param .u64 .ptr .align 1 fused_decode_attention_bf16_param_0,
	.param .u64 .ptr .align 1 fused_decode_attention_bf16_param_1,
	.param .u64 .ptr .align 1 fused_decode_attention_bf16_param_2,
	.param .u64 .ptr .align 1 fused_decode_attention_bf16_param_3,
	.param .f32 fused_decode_attention_bf16_param_4,
	.param .u32 fused_decode_attention_bf16_param_5,
	.param .u32 fused_decode_attention_bf16_param_6,
	.param .u32 fused_decode_attention_bf16_param_7,
	.param .u32 fused_decode_attention_bf16_param_8
)
{
	.reg .pred 	%p<37>;
	.reg .b16 	%rs<51>;
	.reg .b32 	%r<176>;
	.reg .b32 	%f<230>;
	.reg .b64 	%rd<94>;

	ld.param.u64 	%rd9, [fused_decode_attention_bf16_param_0];
	ld.param.u64 	%rd8, [fused_decode_attention_bf16_param_1];
	ld.param.u64 	%rd10, [fused_decode_attention_bf16_param_2];
	ld.param.u64 	%rd11, [fused_decode_attention_bf16_param_3];
	ld.param.f32 	%f39, [fused_decode_attention_bf16_param_4];
	ld.param.u32 	%r87, [fused_decode_attention_bf16_param_5];
	ld.param.u32 	%r89, [fused_decode_attention_bf16_param_6];
	ld.param.u32 	%r90, [fused_decode_attention_bf16_param_7];
	ld.param.u32 	%r88, [fused_decode_attention_bf16_param_8];
	cvta.to.global.u64 	%rd1, %rd10;
	cvta.to.global.u64 	%rd2, %rd11;
	cvta.to.global.u64 	%rd3, %rd9;
	mov.u32 	%r1, %ctaid.x;
	mov.u32 	%r161, %tid.x;
	mul.lo.s32 	%r91, %r90, %r1;
	div.s32 	%r92, %r91, %r89;
	mul.lo.s32 	%r3, %r88, %r90;
	mul.lo.s32 	%r93, %r92, %r88;
	cvt.s64.s32 	%rd4, %r93;
	setp.ge.s32 	%p1, %r161, %r88;
	@%p1 bra 	$L__BB4_3;
	mul.lo.s32 	%r4, %r88, %r1;
	mov.u32 	%r5, %ntid.x;
	cvta.to.global.u64 	%rd5, %rd8;
	mov.u32 	%r150, %r161;
$L__BB4_2:
	add.s32 	%r94, %r150, %r4;
	mul.wide.s32 	%rd12, %r94, 2;
	add.s64 	%rd13, %rd5, %rd12;
	ld.global.nc.u16 	%rs2, [%rd13];
	// begin inline asm
	{ cvt.f32.bf16 %f40, %rs2;}

	// end inline asm
	shl.b32 	%r95, %r150, 2;
	mov.u32 	%r96, shared;
	add.s32 	%r97, %r96, %r95;
	st.shared.f32 	[%r97], %f40;
	add.s32 	%r150, %r150, %r5;
	setp.lt.s32 	%p2, %r150, %r88;
	@%p2 bra 	$L__BB4_2;
$L__BB4_3:
	shl.b32 	%r98, %r88, 2;
	mov.u32 	%r99, shared;
	add.s32 	%r8, %r99, %r98;
	bar.sync 	0;
	setp.ge.s32 	%p3, %r161, %r87;
	mov.f32 	%f219, 0fFF800000;
	@%p3 bra 	$L__BB4_22;
	setp.lt.s32 	%p4, %r88, 1;
	mov.u32 	%r9, %ntid.x;
	@%p4 bra 	$L__BB4_20;
	and.b32  	%r10, %r88, 15;
	add.s32 	%r11, %r10, -1;
	and.b32  	%r12, %r88, 7;
	add.s32 	%r13, %r12, -1;
	and.b32  	%r14, %r88, 2147483632;
	and.b32  	%r15, %r88, 3;
	mov.f32 	%f219, 0fFF800000;
	mov.u32 	%r151, %r161;
$L__BB4_6:
	setp.lt.u32 	%p6, %r88, 16;
	mul.lo.s32 	%r103, %r151, %r3;
	cvt.s64.s32 	%rd14, %r103;
	add.s64 	%rd6, %rd14, %rd4;
	mov.f32 	%f217, 0f00000000;
	mov.b32 	%r154, 0;
	@%p6 bra 	$L__BB4_9;
	mov.f32 	%f217, 0f00000000;
	mov.b32 	%r152, 0;
$L__BB4_8:
	.pragma "nounroll";
	shl.b32 	%r105, %r152, 2;
	mov.u32 	%r106, shared;
	add.s32 	%r107, %r106, %r105;
	ld.shared.v4.f32 	{%f63, %f64, %f65, %f66}, [%r107];
	cvt.u64.u32 	%rd15, %r152;
	add.s64 	%rd16, %rd6, %rd15;
	shl.b64 	%rd17, %rd16, 1;
	add.s64 	%rd18, %rd1, %rd17;
	ld.global.nc.u16 	%rs3, [%rd18];
	// begin inline asm
	{ cvt.f32.bf16 %f47, %rs3;}

	// end inline asm
	fma.rn.f32 	%f67, %f63, %f47, %f217;
	ld.global.nc.u16 	%rs4, [%rd18+2];
	// begin inline asm
	{ cvt.f32.bf16 %f48, %rs4;}

	// end inline asm
	fma.rn.f32 	%f68, %f64, %f48, %f67;
	ld.global.nc.u16 	%rs5, [%rd18+4];
	// begin inline asm
	{ cvt.f32.bf16 %f49, %rs5;}

	// end inline asm
	fma.rn.f32 	%f69, %f65, %f49, %f68;
	ld.global.nc.u16 	%rs6, [%rd18+6];
	// begin inline asm
	{ cvt.f32.bf16 %f50, %rs6;}

	// end inline asm
	fma.rn.f32 	%f70, %f66, %f50, %f69;
	ld.shared.v4.f32 	{%f71, %f72, %f73, %f74}, [%r107+16];
	ld.global.nc.u16 	%rs7, [%rd18+8];
	// begin inline asm
	{ cvt.f32.bf16 %f51, %rs7;}

	// end inline asm
	fma.rn.f32 	%f75, %f71, %f51, %f70;
	ld.global.nc.u16 	%rs8, [%rd18+10];
	// begin inline asm
	{ cvt.f32.bf16 %f52, %rs8;}

	// end inline asm
	fma.rn.f32 	%f76, %f72, %f52, %f75;
	ld.global.nc.u16 	%rs9, [%rd18+12];
	// begin inline asm
	{ cvt.f32.bf16 %f53, %rs9;}

	// end inline asm
	fma.rn.f32 	%f77, %f73, %f53, %f76;
	ld.global.nc.u16 	%rs10, [%rd18+14];
	// begin inline asm
	{ cvt.f32.bf16 %f54, %rs10;}

	// end inline asm
	fma.rn.f32 	%f78, %f74, %f54, %f77;
	ld.shared.v4.f32 	{%f79, %f80, %f81, %f82}, [%r107+32];
	ld.global.nc.u16 	%rs11, [%rd18+16];
	// begin inline asm
	{ cvt.f32.bf16 %f55, %rs11;}

	// end inline asm
	fma.rn.f32 	%f83, %f79, %f55, %f78;
	ld.global.nc.u16 	%rs12, [%rd18+18];
	// begin inline asm
	{ cvt.f32.bf16 %f56, %rs12;}

	// end inline asm
	fma.rn.f32 	%f84, %f80, %f56, %f83;
	ld.global.nc.u16 	%rs13, [%rd18+20];
	// begin inline asm
	{ cvt.f32.bf16 %f57, %rs13;}

	// end inline asm
	fma.rn.f32 	%f85, %f81, %f57, %f84;
	ld.global.nc.u16 	%rs14, [%rd18+22];
	// begin inline asm
	{ cvt.f32.bf16 %f58, %rs14;}

	// end inline asm
	fma.rn.f32 	%f86, %f82, %f58, %f85;
	ld.shared.v4.f32 	{%f87, %f88, %f89, %f90}, [%r107+48];
	ld.global.nc.u16 	%rs15, [%rd18+24];
	// begin inline asm
	{ cvt.f32.bf16 %f59, %rs15;}

	// end inline asm
	fma.rn.f32 	%f91, %f87, %f59, %f86;
	ld.global.nc.u16 	%rs16, [%rd18+26];
	// begin inline asm
	{ cvt.f32.bf16 %f60, %rs16;}

	// end inline asm
	fma.rn.f32 	%f92, %f88, %f60, %f91;
	ld.global.nc.u16 	%rs17, [%rd18+28];
	// begin inline asm
	{ cvt.f32.bf16 %f61, %rs17;}

	// end inline asm
	fma.rn.f32 	%f93, %f89, %f61, %f92;
	ld.global.nc.u16 	%rs18, [%rd18+30];
	// begin inline asm
	{ cvt.f32.bf16 %f62, %rs18;}

	// end inline asm
	fma.rn.f32 	%f217, %f90, %f62, %f93;
	add.s32 	%r152, %r152, 16;
	setp.ne.s32 	%p7, %r152, %r14;
	mov.u32 	%r154, %r14;
	@%p7 bra 	$L__BB4_8;
$L__BB4_9:
	setp.eq.s32 	%p8, %r10, 0;
	@%p8 bra 	$L__BB4_19;
	setp.lt.u32 	%p9, %r11, 7;
	@%p9 bra 	$L__BB4_12;
	shl.b32 	%r108, %r154, 2;
	mov.u32 	%r109, shared;
	add.s32 	%r110, %r109, %r108;
	ld.shared.f32 	%f103, [%r110];
	cvt.u64.u32 	%rd19, %r154;
	add.s64 	%rd20, %rd6, %rd19;
	shl.b64 	%rd21, %rd20, 1;
	add.s64 	%rd22, %rd1, %rd21;
	ld.global.nc.u16 	%rs19, [%rd22];
	// begin inline asm
	{ cvt.f32.bf16 %f95, %rs19;}

	// end inline asm
	fma.rn.f32 	%f104, %f103, %f95, %f217;
	ld.shared.f32 	%f105, [%r110+4];
	ld.global.nc.u16 	%rs20, [%rd22+2];
	// begin inline asm
	{ cvt.f32.bf16 %f96, %rs20;}

	// end inline asm
	fma.rn.f32 	%f106, %f105, %f96, %f104;
	ld.shared.f32 	%f107, [%r110+8];
	ld.global.nc.u16 	%rs21, [%rd22+4];
	// begin inline asm
	{ cvt.f32.bf16 %f97, %rs21;}

	// end inline asm
	fma.rn.f32 	%f108, %f107, %f97, %f106;
	ld.shared.f32 	%f109, [%r110+12];
	ld.global.nc.u16 	%rs22, [%rd22+6];
	// begin inline asm
	{ cvt.f32.bf16 %f98, %rs22;}

	// end inline asm
	fma.rn.f32 	%f110, %f109, %f98, %f108;
	ld.shared.f32 	%f111, [%r110+16];
	ld.global.nc.u16 	%rs23, [%rd22+8];
	// begin inline asm
	{ cvt.f32.bf16 %f99, %rs23;}

	// end inline asm
	fma.rn.f32 	%f112, %f111, %f99, %f110;
	ld.shared.f32 	%f113, [%r110+20];
	ld.global.nc.u16 	%rs24, [%rd22+10];
	// begin inline asm
	{ cvt.f32.bf16 %f100, %rs24;}

	// end inline asm
	fma.rn.f32 	%f114, %f113, %f100, %f112;
	ld.shared.f32 	%f115, [%r110+24];
	ld.global.nc.u16 	%rs25, [%rd22+12];
	// begin inline asm
	{ cvt.f32.bf16 %f101, %rs25;}

	// end inline asm
	fma.rn.f32 	%f116, %f115, %f101, %f114;
	ld.shared.f32 	%f117, [%r110+28];
	ld.global.nc.u16 	%rs26, [%rd22+14];
	// begin inline asm
	{ cvt.f32.bf16 %f102, %rs26;}

	// end inline asm
	fma.rn.f32 	%f217, %f117, %f102, %f116;
	add.s32 	%r154, %r154, 8;
$L__BB4_12:
	setp.eq.s32 	%p10, %r12, 0;
	@%p10 bra 	$L__BB4_19;
	setp.lt.u32 	%p11, %r13, 3;
	@%p11 bra 	$L__BB4_15;
	shl.b32 	%r111, %r154, 2;
	mov.u32 	%r112, shared;
	add.s32 	%r113, %r112, %r111;
	ld.shared.f32 	%f123, [%r113];
	cvt.u64.u32 	%rd23, %r154;
	add.s64 	%rd24, %rd6, %rd23;
	shl.b64 	%rd25, %rd24, 1;
	add.s64 	%rd26, %rd1, %rd25;
	ld.global.nc.u16 	%rs27, [%rd26];
	// begin inline asm
	{ cvt.f32.bf16 %f119, %rs27;}

	// end inline asm
	fma.rn.f32 	%f124, %f123, %f119, %f217;
	ld.shared.f32 	%f125, [%r113+4];
	ld.global.nc.u16 	%rs28, [%rd26+2];
	// begin inline asm
	{ cvt.f32.bf16 %f120, %rs28;}

	// end inline asm
	fma.rn.f32 	%f126, %f125, %f120, %f124;
	ld.shared.f32 	%f127, [%r113+8];
	ld.global.nc.u16 	%rs29, [%rd26+4];
	// begin inline asm
	{ cvt.f32.bf16 %f121, %rs29;}

	// end inline asm
	fma.rn.f32 	%f128, %f127, %f121, %f126;
	ld.shared.f32 	%f129, [%r113+12];
	ld.global.nc.u16 	%rs30, [%rd26+6];
	// begin inline asm
	{ cvt.f32.bf16 %f122, %rs30;}

	// end inline asm
	fma.rn.f32 	%f217, %f129, %f122, %f128;
	add.s32 	%r154, %r154, 4;
$L__BB4_15:
	setp.eq.s32 	%p12, %r15, 0;
	@%p12 bra 	$L__BB4_19;
	setp.eq.s32 	%p13, %r15, 1;
	shl.b32 	%r114, %r154, 2;
	mov.u32 	%r115, shared;
	add.s32 	%r24, %r115, %r114;
	ld.shared.f32 	%f131, [%r24];
	cvt.u64.u32 	%rd27, %r154;
	add.s64 	%rd28, %rd6, %rd27;
	shl.b64 	%rd29, %rd28, 1;
	add.s64 	%rd7, %rd1, %rd29;
	ld.global.nc.u16 	%rs31, [%rd7];
	// begin inline asm
	{ cvt.f32.bf16 %f130, %rs31;}

	// end inline asm
	fma.rn.f32 	%f217, %f131, %f130, %f217;
	@%p13 bra 	$L__BB4_19;
	setp.eq.s32 	%p14, %r15, 2;
	ld.shared.f32 	%f133, [%r24+4];
	ld.global.nc.u16 	%rs32, [%rd7+2];
	// begin inline asm
	{ cvt.f32.bf16 %f132, %rs32;}

	// end inline asm
	fma.rn.f32 	%f217, %f133, %f132, %f217;
	@%p14 bra 	$L__BB4_19;
	ld.shared.f32 	%f135, [%r24+8];
	ld.global.nc.u16 	%rs33, [%rd7+4];
	// begin inline asm
	{ cvt.f32.bf16 %f134, %rs33;}

	// end inline asm
	fma.rn.f32 	%f217, %f135, %f134, %f217;
$L__BB4_19:
	mul.f32 	%f136, %f39, %f217;
	shl.b32 	%r116, %r151, 2;
	add.s32 	%r117, %r8, %r116;
	st.shared.f32 	[%r117], %f136;
	max.f32 	%f219, %f219, %f136;
	add.s32 	%r151, %r151, %r9;
	setp.lt.s32 	%p15, %r151, %r87;
	@%p15 bra 	$L__BB4_6;
	bra.uni 	$L__BB4_22;
$L__BB4_20:
	mul.f32 	%f17, %f39, 0f00000000;
	mov.f32 	%f219, 0fFF800000;
	mov.u32 	%r156, %r161;
$L__BB4_21:
	shl.b32 	%r100, %r156, 2;
	add.s32 	%r101, %r8, %r100;
	st.shared.f32 	[%r101], %f17;
	max.f32 	%f219, %f219, %f17;
	add.s32 	%r156, %r156, %r9;
	setp.lt.s32 	%p5, %r156, %r87;
	@%p5 bra 	$L__BB4_21;
$L__BB4_22:
	shl.b32 	%r118, %r87, 2;
	add.s32 	%r28, %r8, %r118;
	shl.b32 	%r119, %r161, 2;
	add.s32 	%r29, %r28, %r119;
	st.shared.f32 	[%r29], %f219;
	bar.sync 	0;
	mov.u32 	%r30, %ntid.x;
	setp.lt.u32 	%p16, %r30, 2;
	@%p16 bra 	$L__BB4_27;
	mov.u32 	%r157, %r30;
$L__BB4_24:
	shr.u32 	%r32, %r157, 1;
	setp.ge.u32 	%p17, %r161, %r32;
	@%p17 bra 	$L__BB4_26;
	ld.shared.f32 	%f137, [%r29];
	shl.b32 	%r120, %r32, 2;
	add.s32 	%r121, %r29, %r120;
	ld.shared.f32 	%f138, [%r121];
	max.f32 	%f139, %f137, %f138;
	st.shared.f32 	[%r29], %f139;
$L__BB4_26:
	bar.sync 	0;
	setp.gt.u32 	%p18, %r157, 3;
	mov.u32 	%r157, %r32;
	@%p18 bra 	$L__BB4_24;
$L__BB4_27:
	setp.ge.s32 	%p19, %r161, %r87;
	ld.shared.f32 	%f21, [%r28];
	bar.sync 	0;
	mov.f32 	%f221, 0f00000000;
	@%p19 bra 	$L__BB4_30;
	mov.f32 	%f221, 0f00000000;
	mov.u32 	%r158, %r161;
$L__BB4_29:
	shl.b32 	%r122, %r158, 2;
	add.s32 	%r123, %r8, %r122;
	ld.shared.f32 	%f142, [%r123];
	sub.f32 	%f143, %f142, %f21;
	fma.rn.f32 	%f144, %f143, 0f3BBB989D, 0f3F000000;
	cvt.sat.f32.f32 	%f145, %f144;
	mov.f32 	%f146, 0f4B400001;
	mov.f32 	%f147, 0f437C0000;
	fma.rm.f32 	%f148, %f145, %f147, %f146;
	add.f32 	%f149, %f148, 0fCB40007F;
	neg.f32 	%f150, %f149;
	fma.rn.f32 	%f151, %f143, 0f3FB8AA3B, %f150;
	fma.rn.f32 	%f152, %f143, 0f32A57060, %f151;
	mov.b32 	%r124, %f148;
	shl.b32 	%r125, %r124, 23;
	mov.b32 	%f153, %r125;
	ex2.approx.ftz.f32 	%f154, %f152;
	mul.f32 	%f155, %f154, %f153;
	st.shared.f32 	[%r123], %f155;
	add.f32 	%f221, %f221, %f155;
	add.s32 	%r158, %r158, %r30;
	setp.lt.s32 	%p20, %r158, %r87;
	@%p20 bra 	$L__BB4_29;
$L__BB4_30:
	setp.lt.u32 	%p21, %r30, 2;
	st.shared.f32 	[%r29], %f221;
	bar.sync 	0;
	@%p21 bra 	$L__BB4_35;
	mov.u32 	%r159, %r30;
$L__BB4_32:
	shr.u32 	%r36, %r159, 1;
	setp.ge.u32 	%p22, %r161, %r36;
	@%p22 bra 	$L__BB4_34;
	shl.b32 	%r126, %r36, 2;
	add.s32 	%r127, %r29, %r126;
	ld.shared.f32 	%f156, [%r127];
	ld.shared.f32 	%f157, [%r29];
	add.f32 	%f158, %f156, %f157;
	st.shared.f32 	[%r29], %f158;
$L__BB4_34:
	bar.sync 	0;
	setp.gt.u32 	%p23, %r159, 3;
	mov.u32 	%r159, %r36;
	@%p23 bra 	$L__BB4_32;
$L__BB4_35:
	setp.ge.s32 	%p24, %r161, %r87;
	ld.shared.f32 	%f25, [%r28];
	bar.sync 	0;
	@%p24 bra 	$L__BB4_38;
	rcp.rn.f32 	%f26, %f25;
	mov.u32 	%r160, %r161;
$L__BB4_37:
	shl.b32 	%r128, %r160, 2;
	add.s32 	%r129, %r8, %r128;
	ld.shared.f32 	%f159, [%r129];
	mul.f32 	%f160, %f26, %f159;
	st.shared.f32 	[%r129], %f160;
	add.s32 	%r160, %r160, %r30;
	setp.lt.s32 	%p25, %r160, %r87;
	@%p25 bra 	$L__BB4_37;
$L__BB4_38:
	setp.ge.s32 	%p26, %r161, %r88;
	bar.sync 	0;
	@%p26 bra 	$L__BB4_55;
	setp.gt.s32 	%p27, %r87, 0;
	mul.lo.s32 	%r39, %r88, %r1;
	@%p27 bra 	$L__BB4_42;
	mov.f32 	%f161, 0f00000000;
	// begin inline asm
	{  cvt.rn.bf16.f32 %rs34, %f161;}

	// end inline asm
$L__BB4_41:
	add.s32 	%r130, %r161, %r39;
	mul.wide.s32 	%rd30, %r130, 2;
	add.s64 	%rd31, %rd3, %rd30;
	st.global.u16 	[%rd31], %rs34;
	add.s32 	%r161, %r161, %r30;
	setp.lt.s32 	%p28, %r161, %r88;
	@%p28 bra 	$L__BB4_41;
	bra.uni 	$L__BB4_55;
$L__BB4_42:
	and.b32  	%r40, %r87, 7;
	add.s32 	%r41, %r40, -1;
	and.b32  	%r42, %r87, 3;
	and.b32  	%r43, %r87, 2147483640;
	and.b32  	%r44, %r87, 1;
	neg.s32 	%r45, %r43;
	shl.b32 	%r46, %r3, 3;
	shl.b32 	%r47, %r3, 2;
	mul.lo.s32 	%r48, %r3, 5;
	mul.lo.s32 	%r49, %r3, 6;
	shl.b32 	%r131, %r88, 2;
	mov.u32 	%r132, shared;
	add.s32 	%r133, %r131, %r132;
	add.s32 	%r50, %r133, 16;
$L__BB4_43:
	setp.lt.u32 	%p29, %r87, 8;
	mov.f32 	%f229, 0f00000000;
	mov.b32 	%r173, 0;
	@%p29 bra 	$L__BB4_46;
	add.s32 	%r170, %r3, %r161;
	shl.b32 	%r135, %r3, 1;
	add.s32 	%r169, %r135, %r161;
	mad.lo.s32 	%r168, %r3, 3, %r161;
	add.s32 	%r167, %r47, %r161;
	add.s32 	%r166, %r48, %r161;
	add.s32 	%r165, %r49, %r161;
	mad.lo.s32 	%r164, %r3, 7, %r161;
	mov.f32 	%f229, 0f00000000;
	mov.u32 	%r162, %r50;
	mov.u32 	%r163, %r161;
	mov.u32 	%r171, %r45;
$L__BB4_45:
	.pragma "nounroll";
	ld.shared.f32 	%f173, [%r162+-16];
	cvt.s64.s32 	%rd32, %r163;
	add.s64 	%rd33, %rd32, %rd4;
	shl.b64 	%rd34, %rd33, 1;
	add.s64 	%rd35, %rd2, %rd34;
	ld.global.nc.u16 	%rs35, [%rd35];
	// begin inline asm
	{ cvt.f32.bf16 %f165, %rs35;}

	// end inline asm
	fma.rn.f32 	%f174, %f173, %f165, %f229;
	ld.shared.f32 	%f175, [%r162+-12];
	cvt.s64.s32 	%rd36, %r170;
	add.s64 	%rd37, %rd36, %rd4;
	shl.b64 	%rd38, %rd37, 1;
	add.s64 	%rd39, %rd2, %rd38;
	ld.global.nc.u16 	%rs36, [%rd39];
	// begin inline asm
	{ cvt.f32.bf16 %f166, %rs36;}

	// end inline asm
	fma.rn.f32 	%f176, %f175, %f166, %f174;
	ld.shared.f32 	%f177, [%r162+-8];
	cvt.s64.s32 	%rd40, %r169;
	add.s64 	%rd41, %rd40, %rd4;
	shl.b64 	%rd42, %rd41, 1;
	add.s64 	%rd43, %rd2, %rd42;
	ld.global.nc.u16 	%rs37, [%rd43];
	// begin inline asm
	{ cvt.f32.bf16 %f167, %rs37;}

	// end inline asm
	fma.rn.f32 	%f178, %f177, %f167, %f176;
	ld.shared.f32 	%f179, [%r162+-4];
	cvt.s64.s32 	%rd44, %r168;
	add.s64 	%rd45, %rd44, %rd4;
	shl.b64 	%rd46, %rd45, 1;
	add.s64 	%rd47, %rd2, %rd46;
	ld.global.nc.u16 	%rs38, [%rd47];
	// begin inline asm
	{ cvt.f32.bf16 %f168, %rs38;}

	// end inline asm
	fma.rn.f32 	%f180, %f179, %f168, %f178;
	ld.shared.f32 	%f181, [%r162];
	cvt.s64.s32 	%rd48, %r167;
	add.s64 	%rd49, %rd48, %rd4;
	shl.b64 	%rd50, %rd49, 1;
	add.s64 	%rd51, %rd2, %rd50;
	ld.global.nc.u16 	%rs39, [%rd51];
	// begin inline asm
	{ cvt.f32.bf16 %f169, %rs39;}

	// end inline asm
	fma.rn.f32 	%f182, %f181, %f169, %f180;
	ld.shared.f32 	%f183, [%r162+4];
	cvt.s64.s32 	%rd52, %r166;
	add.s64 	%rd53, %rd52, %rd4;
	shl.b64 	%rd54, %rd53, 1;
	add.s64 	%rd55, %rd2, %rd54;
	ld.global.nc.u16 	%rs40, [%rd55];
	// begin inline asm
	{ cvt.f32.bf16 %f170, %rs40;}

	// end inline asm
	fma.rn.f32 	%f184, %f183, %f170, %f182;
	ld.shared.f32 	%f185, [%r162+8];
	cvt.s64.s32 	%rd56, %r165;
	add.s64 	%rd57, %rd56, %rd4;
	shl.b64 	%rd58, %rd57, 1;
	add.s64 	%rd59, %rd2, %rd58;
	ld.global.nc.u16 	%rs41, [%rd59];
	// begin inline asm
	{ cvt.f32.bf16 %f171, %rs41;}

	// end inline asm
	fma.rn.f32 	%f186, %f185, %f171, %f184;
	ld.shared.f32 	%f187, [%r162+12];
	cvt.s64.s32 	%rd60, %r164;
	add.s64 	%rd61, %rd60, %rd4;
	shl.b64 	%rd62, %rd61, 1;
	add.s64 	%rd63, %rd2, %rd62;
	ld.global.nc.u16 	%rs42, [%rd63];
	// begin inline asm
	{ cvt.f32.bf16 %f172, %rs42;}

	// end inline asm
	fma.rn.f32 	%f229, %f187, %f172, %f186;
	add.s32 	%r171, %r171, 8;
	add.s32 	%r170, %r170, %r46;
	add.s32 	%r169, %r169, %r46;
	add.s32 	%r168, %r168, %r46;
	add.s32 	%r167, %r167, %r46;
	add.s32 	%r166, %r166, %r46;
	add.s32 	%r165, %r165, %r46;
	add.s32 	%r164, %r164, %r46;
	add.s32 	%r163, %r163, %r46;
	add.s32 	%r162, %r162, 32;
	setp.ne.s32 	%p30, %r171, 0;
	mov.u32 	%r173, %r43;
	@%p30 bra 	$L__BB4_45;
$L__BB4_46:
	setp.eq.s32 	%p31, %r40, 0;
	@%p31 bra 	$L__BB4_54;
	setp.lt.u32 	%p32, %r41, 3;
	@%p32 bra 	$L__BB4_49;
	shl.b32 	%r136, %r173, 2;
	add.s32 	%r137, %r8, %r136;
	ld.shared.f32 	%f193, [%r137];
	mad.lo.s32 	%r138, %r173, %r3, %r161;
	cvt.s64.s32 	%rd64, %r138;
	add.s64 	%rd65, %rd64, %rd4;
	shl.b64 	%rd66, %rd65, 1;
	add.s64 	%rd67, %rd2, %rd66;
	ld.global.nc.u16 	%rs43, [%rd67];
	// begin inline asm
	{ cvt.f32.bf16 %f189, %rs43;}

	// end inline asm
	fma.rn.f32 	%f194, %f193, %f189, %f229;
	ld.shared.f32 	%f195, [%r137+4];
	add.s32 	%r139, %r138, %r3;
	cvt.s64.s32 	%rd68, %r139;
	add.s64 	%rd69, %rd68, %rd4;
	shl.b64 	%rd70, %rd69, 1;
	add.s64 	%rd71, %rd2, %rd70;
	ld.global.nc.u16 	%rs44, [%rd71];
	// begin inline asm
	{ cvt.f32.bf16 %f190, %rs44;}

	// end inline asm
	fma.rn.f32 	%f196, %f195, %f190, %f194;
	ld.shared.f32 	%f197, [%r137+8];
	add.s32 	%r140, %r139, %r3;
	cvt.s64.s32 	%rd72, %r140;
	add.s64 	%rd73, %rd72, %rd4;
	shl.b64 	%rd74, %rd73, 1;
	add.s64 	%rd75, %rd2, %rd74;
	ld.global.nc.u16 	%rs45, [%rd75];
	// begin inline asm
	{ cvt.f32.bf16 %f191, %rs45;}

	// end inline asm
	fma.rn.f32 	%f198, %f197, %f191, %f196;
	ld.shared.f32 	%f199, [%r137+12];
	add.s32 	%r141, %r140, %r3;
	cvt.s64.s32 	%rd76, %r141;
	add.s64 	%rd77, %rd76, %rd4;
	shl.b64 	%rd78, %rd77, 1;
	add.s64 	%rd79, %rd2, %rd78;
	ld.global.nc.u16 	%rs46, [%rd79];
	// begin inline asm
	{ cvt.f32.bf16 %f192, %rs46;}

	// end inline asm
	fma.rn.f32 	%f229, %f199, %f192, %f198;
	add.s32 	%r173, %r173, 4;
$L__BB4_49:
	setp.eq.s32 	%p33, %r42, 0;
	@%p33 bra 	$L__BB4_54;
	setp.eq.s32 	%p34, %r42, 1;
	@%p34 bra 	$L__BB4_52;
	shl.b32 	%r142, %r173, 2;
	add.s32 	%r143, %r8, %r142;
	ld.shared.f32 	%f203, [%r143];
	mad.lo.s32 	%r144, %r173, %r3, %r161;
	cvt.s64.s32 	%rd80, %r144;
	add.s64 	%rd81, %rd80, %rd4;
	shl.b64 	%rd82, %rd81, 1;
	add.s64 	%rd83, %rd2, %rd82;
	ld.global.nc.u16 	%rs47, [%rd83];
	// begin inline asm
	{ cvt.f32.bf16 %f201, %rs47;}

	// end inline asm
	fma.rn.f32 	%f204, %f203, %f201, %f229;
	ld.shared.f32 	%f205, [%r143+4];
	add.s32 	%r145, %r144, %r3;
	cvt.s64.s32 	%rd84, %r145;
	add.s64 	%rd85, %rd84, %rd4;
	shl.b64 	%rd86, %rd85, 1;
	add.s64 	%rd87, %rd2, %rd86;
	ld.global.nc.u16 	%rs48, [%rd87];
	// begin inline asm
	{ cvt.f32.bf16 %f202, %rs48;}

	// end inline asm
	fma.rn.f32 	%f229, %f205, %f202, %f204;
	add.s32 	%r173, %r173, 2;
$L__BB4_52:
	setp.eq.s32 	%p35, %r44, 0;
	@%p35 bra 	$L__BB4_54;
	shl.b32 	%r146, %r173, 2;
	add.s32 	%r147, %r8, %r146;
	ld.shared.f32 	%f207, [%r147];
	mad.lo.s32 	%r148, %r173, %r3, %r161;
	cvt.s64.s32 	%rd88, %r148;
	add.s64 	%rd89, %rd88, %rd4;
	shl.b64 	%rd90, %rd89, 1;
	add.s64 	%rd91, %rd2, %rd90;
	ld.global.nc.u16 	%rs49, [%rd91];
	// begin inline asm
	{ cvt.f32.bf16 %f206, %rs49;}

	// end inline asm
	fma.rn.f32 	%f229, %f207, %f206, %f229;
$L__BB4_54:
	// begin inline asm
	{  cvt.rn.bf16.f32 %rs50, %f229;}

	// end inline asm
	add.s32 	%r149, %r161, %r39;
	mul.wide.s32 	%rd92, %r149, 2;
	add.s64 	%rd93, %rd3, %rd92;
	st.global.u16 	[%rd93], %rs50;
	add.s32 	%r161, %r161, %r30;
	setp.lt.s32 	%p36, %r161, %r88;
	@%p36 bra 	$L__BB4_43;
$L__BB4_55:
	ret;

}
	// .globl	fused_decode_attention_indirect_bf16
.visible .entry fused_decode_attention_indirect_bf16(
	.param .u64 .ptr .align 1 fused_decode_attention_indirect_bf16_param_0,
	.param .u64 .ptr .align 1 fused_decode_attention_indirect_bf16_param_1,
	.param .u64 .ptr .align 1 fused_decode_attention_indirect_bf16_param_2,
	.param .u64 .ptr .align 1 fused_decode_attention_indirect_bf16_param_3,
	.param .f32 fused_decode_attention_indirect_bf16_param_4,
	.param .u64 .ptr .align 1 fused_decode_attention_indirect_bf16_param_5,
	.param .u32 fused_decode_attention_indirect_bf16_param_6,
	.param .u32 fused_decode_attention_indirect_bf16_param_7,
	.param .u32 fused_decode_attention_indirect_bf16_param_8
)
{
	.reg .pred 	%p<37>;
	.reg .b16 	%rs<51>;
	.reg .b32 	%r<177>;
	.reg .b32 	%f<230>;
	.reg .b64 	%rd<96>;

	ld.param.u64 	%rd9, [fused_decode_attention_indirect_bf16_param_0];
	ld.param.u64 	%rd8, [fused_decode_attention_indirect_bf16_param_1];
	ld.param.u64 	%rd10, [fused_decode_attention_indirect_bf16_param_2];
	ld.param.u64 	%rd11, [fused_decode_attention_indirect_bf16_param_3];
	ld.param.f32 	%f39, [fused_decode_attention_indirect_bf16_param_4];
	ld.param.u64 	%rd12, [fused_decode_attention_indirect_bf16_param_5];
	ld.param.u32 	%r89, [fused_decode_attention_indirect_bf16_param_6];
	ld.param.u32 	%r90, [fused_decode_attention_indirect_bf16_param_7];
	ld.param.u32 	%r88, [fused_decode_attention_indirect_bf16_param_8];
	cvta.to.global.u64 	%rd1, %rd10;
	cvta.to.global.u64 	%rd2, %rd11;
	cvta.to.global.u64 	%rd3, %rd9;
	cvta.to.global.u64 	%rd13, %rd12;
	mov.u32 	%r1, %ctaid.x;
	mov.u32 	%r162, %tid.x;
	ld.global.nc.u32 	%r3, [%rd13];
	mul.lo.s32 	%r91, %r90, %r1;
	div.s32 	%r92, %r91, %r89;
	mul.lo.s32 	%r4, %r88, %r90;
	mul.lo.s32 	%r93, %r92, %r88;
	cvt.s64.s32 	%rd4, %r93;
	setp.ge.s32 	%p1, %r162, %r88;
	@%p1 bra 	$L__BB5_3;
	mul.lo.s32 	%r5, %r88, %r1;
	mov.u32 	%r6, %ntid.x;
	cvta.to.global.u64 	%rd5, %rd8;
	mov.u32 	%r151, %r162;
$L__BB5_2:
	add.s32 	%r94, %r151, %r5;
	mul.wide.s32 	%rd14, %r94, 2;
	add.s64 	%rd15, %rd5, %rd14;
	ld.global.nc.u16 	%rs2, [%rd15];
	// begin inline asm
	{ cvt.f32.bf16 %f40, %rs2;}

	// end inline asm
	shl.b32 	%r95, %r151, 2;
	mov.u32 	%r96, shared;
	add.s32 	%r97, %r96, %r95;
	st.shared.f32 	[%r97], %f40;
	add.s32 	%r151, %r151, %r6;
	setp.lt.s32 	%p2, %r151, %r88;
	@%p2 bra 	$L__BB5_2;
$L__BB5_3:
	shl.b32 	%r98, %r88, 2;
	mov.u32 	%r99, shared;
	add.s32 	%r9, %r99, %r98;
	bar.sync 	0;
	setp.ge.s32 	%p3, %r162, %r3;
	mov.f32 	%f219, 0fFF800000;
	@%p3 bra 	$L__BB5_22;
	setp.lt.s32 	%p4, %r88, 1;
	mov.u32 	%r10, %ntid.x;
	@%p4 bra 	$L__BB5_20;
	and.b32  	%r11, %r88, 15;
	add.s32 	%r12, %r11, -1;
	and.b32  	%r13, %r88, 7;
	add.s32 	%r14, %r13, -1;
	and.b32  	%r15, %r88, 2147483632;
	and.b32  	%r16, %r88, 3;
	mov.f32 	%f219, 0fFF800000;
	mov.u32 	%r152, %r162;
$L__BB5_6:
	setp.lt.u32 	%p6, %r88, 16;
	mul.lo.s32 	%r103, %r152, %r4;
	cvt.s64.s32 	%rd16, %r103;
	add.s64 	%rd6, %rd16, %rd4;
	mov.f32 	%f217, 0f00000000;
	mov.b32 	%r155, 0;
	@%p6 bra 	$L__BB5_9;
	mov.f32 	%f217, 0f00000000;
	mov.b32 	%r153, 0;
$L__BB5_8:
	.pragma "nounroll";
	shl.b32 	%r105, %r153, 2;
	mov.u32 	%r106, shared;
	add.s32 	%r107, %r106, %r105;
	ld.shared.v4.f32 	{%f63, %f64, %f65, %f66}, [%r107];
	cvt.u64.u32 	%rd17, %r153;
	add.s64 	%rd18, %rd6, %rd17;
	shl.b64 	%rd19, %rd18, 1;
	add.s64 	%rd20, %rd1, %rd19;
	ld.global.nc.u16 	%rs3, [%rd20];
	// begin inline asm
	{ cvt.f32.bf16 %f47, %rs3;}

	// end inline asm
	fma.rn.f32 	%f67, %f63, %f47, %f217;
	ld.global.nc.u16 	%rs4, [%rd20+2];
	// begin inline asm
	{ cvt.f32.bf16 %f48, %rs4;}

	// end inline asm
	fma.rn.f32 	%f68, %f64, %f48, %f67;
	ld.global.nc.u16 	%rs5, [%rd20+4];
	// begin inline asm
	{ cvt.f32.bf16 %f49, %rs5;}

	// end inline asm
	fma.rn.f32 	%f69, %f65, %f49, %f68;
	ld.global.nc.u16 	%rs6, [%rd20+6];
	// begin inline asm
	{ cvt.f32.bf16 %f50, %rs6;}

	// end inline asm
	fma.rn.f32 	%f70, %f66, %f50, %f69;
	ld.shared.v4.f32 	{%f71, %f72, %f73, %f74}, [%r107+16];
	ld.global.nc.u16 	%rs7, [%rd20+8];
	// begin inline asm
	{ cvt.f32.bf16 %f51, %rs7;}

	// end inline asm
	fma.rn.f32 	%f75, %f71, %f51, %f70;
	ld.global.nc.u16 	%rs8, [%rd20+10];
	// begin inline asm
	{ cvt.f32.bf16 %f52, %rs8;}

	// end inline asm
	fma.rn.f32 	%f76, %f72, %f52, %f75;
	ld.global.nc.u16 	%rs9, [%rd20+12];
	// begin inline asm
	{ cvt.f32.bf16 %f53, %rs9;}

	// end inline asm
	fma.rn.f32 	%f77, %f73, %f53, %f76;
	ld.global.nc.u16 	%rs10, [%rd20+14];
	// begin inline asm
	{ cvt.f32.bf16 %f54, %rs10;}

	// end inline asm
	fma.rn.f32 	%f78, %f74, %f54, %f77;
	ld.shared.v4.f32 	{%f79, %f80, %f81, %f82}, [%r107+32];
	ld.global.nc.u16 	%rs11, [%rd20+16];
	// begin inline asm
	{ cvt.f32.bf16 %f55, %rs11;}

	// end inline asm
	fma.rn.f32 	%f83, %f79, %f55, %f78;
	ld.global.nc.u16 	%rs12, [%rd20+18];
	// begin inline asm
	{ cvt.f32.bf16 %f56, %rs12;}

	// end inline asm
	fma.rn.f32 	%f84, %f80, %f56, %f83;
	ld.global.nc.u16 	%rs13, [%rd20+20];
	// begin inline asm
	{ cvt.f32.bf16 %f57, %rs13;}

	// end inline asm
	fma.rn.f32 	%f85, %f81, %f57, %f84;
	ld.global.nc.u16 	%rs14, [%rd20+22];
	// begin inline asm
	{ cvt.f32.bf16 %f58, %rs14;}

	// end inline asm
	fma.rn.f32 	%f86, %f82, %f58, %f85;
	ld.shared.v4.f32 	{%f87, %f88, %f89, %f90}, [%r107+48];
	ld.global.nc.u16 	%rs15, [%rd20+24];
	// begin inline asm
	{ cvt.f32.bf16 %f59, %rs15;}

	// end inline asm
	fma.rn.f32 	%f91, %f87, %f59, %f86;
	ld.global.nc.u16 	%rs16, [%rd20+26];
	// begin inline asm
	{ cvt.f32.bf16 %f60, %rs16;}

	// end inline asm
	fma.rn.f32 	%f92, %f88, %f60, %f91;
	ld.global.nc.u16 	%rs17, [%rd20+28];
	// begin inline asm
	{ cvt.f32.bf16 %f61, %rs17;}

	// end inline asm
	fma.rn.f32 	%f93, %f89, %f61, %f92;
	ld.global.nc.u16 	%rs18, [%rd20+30];
	// begin inline asm
	{ cvt.f32.bf16 %f62, %rs18;}

	// end inline asm
	fma.rn.f32 	%f217, %f90, %f62, %f93;
	add.s32 	%r153, %r153, 16;
	setp.ne.s32 	%p7, %r153, %r15;
	mov.u32 	%r155, %r15;
	@%p7 bra 	$L__BB5_8;
$L__BB5_9:
	setp.eq.s32 	%p8, %r11, 0;
	@%p8 bra 	$L__BB5_19;
	setp.lt.u32 	%p9, %r12, 7;
	@%p9 bra 	$L__BB5_12;
	shl.b32 	%r108, %r155, 2;
	mov.u32 	%r109, shared;
	add.s32 	%r110, %r109, %r108;
	ld.shared.f32 	%f103, [%r110];
	cvt.u64.u32 	%rd21, %r155;
	add.s64 	%rd22, %rd6, %rd21;
	shl.b64 	%rd23, %rd22, 1;
	add.s64 	%rd24, %rd1, %rd23;
	ld.global.nc.u16 	%rs19, [%rd24];
	// begin inline asm
	{ cvt.f32.bf16 %f95, %rs19;}

	// end inline asm
	fma.rn.f32 	%f104, %f103, %f95, %f217;
	ld.shared.f32 	%f105, [%r110+4];
	ld.global.nc.u16 	%rs20, [%rd24+2];
	// begin inline asm
	{ cvt.f32.bf16 %f96, %rs20;}

	// end inline asm
	fma.rn.f32 	%f106, %f105, %f96, %f104;
	ld.shared.f32 	%f107, [%r110+8];
	ld.global.nc.u16 	%rs21, [%rd24+4];
	// begin inline asm
	{ cvt.f32.bf16 %f97, %rs21;}

	// end inline asm
	fma.rn.f32 	%f108, %f107, %f97, %f106;
	ld.shared.f32 	%f109, [%r110+12];
	ld.global.nc.u16 	%rs22, [%rd24+6];
	// begin inline asm
	{ cvt.f32.bf16 %f98, %rs22;}

	// end inline asm
	fma.rn.f32 	%f110, %f109, %f98, %f108;
	ld.shared.f32 	%f111, [%r110+16];
	ld.global.nc.u16 	%rs23, [%rd24+8];
	// begin inline asm
	{ cvt.f32.bf16 %f99, %rs23;}

	// end inline asm
	fma.rn.f32 	%f112, %f111, %f99, %f110;
	ld.shared.f32 	%f113, [%r110+20];
	ld.global.nc.u16 	%rs24, [%rd24+10];
	// begin inline asm
	{ cvt.f32.bf16 %f100, %rs24;}

	// end inline asm
	fma.rn.f32 	%f114, %f113, %f100, %f112;
	ld.shared.f32 	%f115, [%r110+24];
	ld.global.nc.u16 	%rs25, [%rd24+12];
	// begin inline asm
	{ cvt.f32.bf16 %f101, %rs25;}

	// end inline asm
	fma.rn.f32 	%f116, %f115, %f101, %f114;
	ld.shared.f32 	%f117, [%r110+28];
	ld.global.nc.u16 	%rs26, [%rd24+14];
	// begin inline asm
	{ cvt.f32.bf16 %f102, %rs26;}

	// end inline asm
	fma.rn.f32 	%f217, %f117, %f102, %f116;
	add.s32 	%r155, %r155, 8;
$L__BB5_12:
	setp.eq.s32 	%p10, %r13, 0;
	@%p10 bra 	$L__BB5_19;
	setp.lt.u32 	%p11, %r14, 3;
	@%p11 bra 	$L__BB5_15;
	shl.b32 	%r111, %r155, 2;
	mov.u32 	%r112, shared;
	add.s32 	%r113, %r112, %r111;
	ld.shared.f32 	%f123, [%r113];
	cvt.u64.u32 	%rd25, %r155;
	add.s64 	%rd26, %rd6, %rd25;
	shl.b64 	%rd27, %rd26, 1;
	add.s64 	%rd28, %rd1, %rd27;
	ld.global.nc.u16 	%rs27, [%rd28];
	// begin inline asm
	{ cvt.f32.bf16 %f119, %rs27;}

	// end inline asm
	fma.rn.f32 	%f124, %f123, %f119, %f217;
	ld.shared.f32 	%f125, [%r113+4];
	ld.global.nc.u16 	%rs28, [%rd28+2];
	// begin inline asm
	{ cvt.f32.bf16 %f120, %rs28;}

	// end inline asm
	fma.rn.f32 	%f126, %f125, %f120, %f124;
	ld.shared.f32 	%f127, [%r113+8];
	ld.global.nc.u16 	%rs29, [%rd28+4];
	// begin inline asm
	{ cvt.f32.bf16 %f121, %rs29;}

	// end inline asm
	fma.rn.f32 	%f128, %f127, %f121, %f126;
	ld.shared.f32 	%f129, [%r113+12];
	ld.global.nc.u16 	%rs30, [%rd28+6];
	// begin inline asm
	{ cvt.f32.bf16 %f122, %rs30;}

	// end inline asm
	fma.rn.f32 	%f217, %f129, %f122, %f128;
	add.s32 	%r155, %r155, 4;
$L__BB5_15:
	setp.eq.s32 	%p12, %r16, 0;
	@%p12 bra 	$L__BB5_19;
	setp.eq.s32 	%p13, %r16, 1;
	shl.b32 	%r114, %r155, 2;
	mov.u32 	%r115, shared;
	add.s32 	%r25, %r115, %r114;
	ld.shared.f32 	%f131, [%r25];
	cvt.u64.u32 	%rd29, %r155;
	add.s64 	%rd30, %rd6, %rd29;
	shl.b64 	%rd31, %rd30, 1;
	add.s64 	%rd7, %rd1, %rd31;
	ld.global.nc.u16 	%rs31, [%rd7];
	// begin inline asm
	{ cvt.f32.bf16 %f130, %rs31;}

	// end inline asm
	fma.rn.f32 	%f217, %f131, %f130, %f217;
	@%p13 bra 	$L__BB5_19;
	setp.eq.s32 	%p14, %r16, 2;
	ld.shared.f32 	%f133, [%r25+4];
	ld.global.nc.u16 	%rs32, [%rd7+2];
	// begin inline asm
	{ cvt.f32.bf16 %f132, %rs32;}

	// end inline asm
	fma.rn.f32 	%f217, %f133, %f132, %f217;
	@%p14 bra 	$L__BB5_19;
	ld.shared.f32 	%f135, [%r25+8];
	ld.global.nc.u16 	%rs33, [%rd7+4];
	// begin inline asm
	{ cvt.f32.bf16 %f134, %rs33;}

	// end inline asm
	fma.rn.f32 	%f217, %f135, %f134, %f217;
$L__BB5_19:
	mul.f32 	%f136, %f39, %f217;
	shl.b32 	%r116, %r152, 2;
	add.s32 	%r117, %r9, %r116;
	st.shared.f32 	[%r117], %f136;
	max.f32 	%f219, %f219, %f136;
	add.s32 	%r152, %r152, %r10;
	setp.lt.s32 	%p15, %r152, %r3;
	@%p15 bra 	$L__BB5_6;
	bra.uni 	$L__BB5_22;
$L__BB5_20:
	mul.f32 	%f17, %f39, 0f00000000;
	mov.f32 	%f219, 0fFF800000;
	mov.u32 	%r157, %r162;
$L__BB5_21:
	shl.b32 	%r100, %r157, 2;
	add.s32 	%r101, %r9, %r100;
	st.shared.f32 	[%r101], %f17;
	max.f32 	%f219, %f219, %f17;
	add.s32 	%r157, %r157, %r10;
	setp.lt.s32 	%p5, %r157, %r3;
	@%p5 bra 	$L__BB5_21;
$L__BB5_22:
	shl.b32 	%r118, %r3, 2;
	add.s32 	%r29, %r9, %r118;
	shl.b32 	%r119, %r162, 2;
	add.s32 	%r30, %r29, %r119;
	st.shared.f32 	[%r30], %f219;
	bar.sync 	0;
	mov.u32 	%r31, %ntid.x;
	setp.lt.u32 	%p16, %r31, 2;
	@%p16 bra 	$L__BB5_27;
	mov.u32 	%r158, %r31;
$L__BB5_24:
	shr.u32 	%r33, %r158, 1;
	setp.ge.u32 	%p17, %r162, %r33;
	@%p17 bra 	$L__BB5_26;
	ld.shared.f32 	%f137, [%r30];
	shl.b32 	%r120, %r33, 2;
	add.s32 	%r121, %r30, %r120;
	ld.shared.f32 	%f138, [%r121];
	max.f32 	%f139, %f137, %f138;
	st.shared.f32 	[%r30], %f139;
$L__BB5_26:
	bar.sync 	0;
	setp.gt.u32 	%p18, %r158, 3;
	mov.u32 	%r158, %r33;
	@%p18 bra 	$L__BB5_24;
$L__BB5_27:
	setp.ge.s32 	%p19, %r162, %r3;
	ld.shared.f32 	%f21, [%r29];
	bar.sync 	0;
	mov.f32 	%f221, 0f00000000;
	@%p19 bra 	$L__BB5_30;
	mov.f32 	%f221, 0f00000000;
	mov.u32 	%r159, %r162;
$L__BB5_29:
	shl.b32 	%r122, %r159, 2;
	add.s32 	%r123, %r9, %r122;
	ld.shared.f32 	%f142, [%r123];
	sub.f32 	%f143, %f142, %f21;
	fma.rn.f32 	%f144, %f143, 0f3BBB989D, 0f3F000000;
	cvt.sat.f32.f32 	%f145, %f144;
	mov.f32 	%f146, 0f4B400001;
	mov.f32 	%f147, 0f437C0000;
	fma.rm.f32 	%f148, %f145, %f147, %f146;
	add.f32 	%f149, %f148, 0fCB40007F;
	neg.f32 	%f150, %f149;
	fma.rn.f32 	%f151, %f143, 0f3FB8AA3B, %f150;
	fma.rn.f32 	%f152, %f143, 0f32A57060, %f151;
	mov.b32 	%r124, %f148;
	shl.b32 	%r125, %r124, 23;
	mov.b32 	%f153, %r125;
	ex2.approx.ftz.f32 	%f154, %f152;
	mul.f32 	%f155, %f154, %f153;
	st.shared.f32 	[%r123], %f155;
	add.f32 	%f221, %f221, %f155;
	add.s32 	%r159, %r159, %r31;
	setp.lt.s32 	%p20, %r159, %r3;
	@%p20 bra 	$L__BB5_29;
$L__BB5_30:
	setp.lt.u32 	%p21, %r31, 2;
	st.shared.f32 	[%r30], %f221;
	bar.sync 	0;
	@%p21 bra 	$L__BB5_35;
	mov.u32 	%r160, %r31;
$L__BB5_32:
	shr.u32 	%r37, %r160, 1;
	setp.ge.u32 	%p22, %r162, %r37;
	@%p22 bra 	$L__BB5_34;
	shl.b32 	%r126, %r37, 2;
	add.s32 	%r127, %r30, %r126;
	ld.shared.f32 	%f156, [%r127];
	ld.shared.f32 	%f157, [%r30];
	add.f32 	%f158, %f156, %f157;
	st.shared.f32 	[%r30], %f158;
$L__BB5_34:
	bar.sync 	0;
	setp.gt.u32 	%p23, %r160, 3;
	mov.u32 	%r160, %r37;
	@%p23 bra 	$L__BB5_32;
$L__BB5_35:
	setp.ge.s32 	%p24, %r162, %r3;
	ld.shared.f32 	%f25, [%r29];
	bar.sync 	0;
	@%p24 bra 	$L__BB5_38;
	rcp.rn.f32 	%f26, %f25;
	mov.u32 	%r161, %r162;
$L__BB5_37:
	shl.b32 	%r128, %r161, 2;
	add.s32 	%r129, %r9, %r128;
	ld.shared.f32 	%f159, [%r129];
	mul.f32 	%f160, %f26, %f159;
	st.shared.f32 	[%r129], %f160;
	add.s32 	%r161, %r161, %r31;
	setp.lt.s32 	%p25, %r161, %r3;
	@%p25 bra 	$L__BB5_37;
$L__BB5_38:
	setp.ge.s32 	%p26, %r162, %r88;
	bar.sync 	0;
	@%p26 bra 	$L__BB5_55;
	setp.gt.s32 	%p27, %r3, 0;
	mul.lo.s32 	%r40, %r88, %r1;
	@%p27 bra 	$L__BB5_42;
	mov.f32 	%f161, 0f00000000;
	// begin inline asm
	{  cvt.rn.bf16.f32 %rs34, %f161;}

	// end inline asm
$L__BB5_41:
	add.s32 	%r130, %r162, %r40;
	mul.wide.s32 	%rd32, %r130, 2;
	add.s64 	%rd33, %rd3, %rd32;
	st.global.u16 	[%rd33], %rs34;
	add.s32 	%r162, %r162, %r31;
	setp.lt.s32 	%p28, %r162, %r88;
	@%p28 bra 	$L__BB5_41;
	bra.uni 	$L__BB5_55;
$L__BB5_42:
	and.b32  	%r41, %r3, 7;
	add.s32 	%r42, %r41, -1;
	and.b32  	%r43, %r3, 3;
	and.b32  	%r44, %r3, 2147483640;
	and.b32  	%r45, %r3, 1;
	neg.s32 	%r46, %r44;
	shl.b32 	%r47, %r4, 3;
	mul.lo.s32 	%r48, %r4, 5;
	mul.lo.s32 	%r49, %r4, 6;
	mul.lo.s32 	%r50, %r4, 7;
	shl.b32 	%r131, %r88, 2;
	mov.u32 	%r132, shared;
	add.s32 	%r133, %r131, %r132;
	add.s32 	%r51, %r133, 16;
$L__BB5_43:
	setp.lt.u32 	%p29, %r3, 8;
	mov.f32 	%f229, 0f00000000;
	mov.b32 	%r174, 0;
	@%p29 bra 	$L__BB5_46;
	add.s32 	%r171, %r4, %r162;
	shl.b32 	%r135, %r4, 1;
	add.s32 	%r170, %r135, %r162;
	mad.lo.s32 	%r169, %r4, 3, %r162;
	shl.b32 	%r136, %r4, 2;
	add.s32 	%r168, %r136, %r162;
	add.s32 	%r167, %r48, %r162;
	add.s32 	%r166, %r49, %r162;
	add.s32 	%r165, %r50, %r162;
	mov.f32 	%f229, 0f00000000;
	mov.u32 	%r163, %r51;
	mov.u32 	%r164, %r162;
	mov.u32 	%r172, %r46;
$L__BB5_45:
	.pragma "nounroll";
	ld.shared.f32 	%f173, [%r163+-16];
	cvt.s64.s32 	%rd34, %r164;
	add.s64 	%rd35, %rd34, %rd4;
	shl.b64 	%rd36, %rd35, 1;
	add.s64 	%rd37, %rd2, %rd36;
	ld.global.nc.u16 	%rs35, [%rd37];
	// begin inline asm
	{ cvt.f32.bf16 %f165, %rs35;}

	// end inline asm
	fma.rn.f32 	%f174, %f173, %f165, %f229;
	ld.shared.f32 	%f175, [%r163+-12];
	cvt.s64.s32 	%rd38, %r171;
	add.s64 	%rd39, %rd38, %rd4;
	shl.b64 	%rd40, %rd39, 1;
	add.s64 	%rd41, %rd2, %rd40;
	ld.global.nc.u16 	%rs36, [%rd41];
	// begin inline asm
	{ cvt.f32.bf16 %f166, %rs36;}

	// end inline asm
	fma.rn.f32 	%f176, %f175, %f166, %f174;
	ld.shared.f32 	%f177, [%r163+-8];
	cvt.s64.s32 	%rd42, %r170;
	add.s64 	%rd43, %rd42, %rd4;
	shl.b64 	%rd44, %rd43, 1;
	add.s64 	%rd45, %rd2, %rd44;
	ld.global.nc.u16 	%rs37, [%rd45];
	// begin inline asm
	{ cvt.f32.bf16 %f167, %rs37;}

	// end inline asm
	fma.rn.f32 	%f178, %f177, %f167, %f176;
	ld.shared.f32 	%f179, [%r163+-4];
	cvt.s64.s32 	%rd46, %r169;
	add.s64 	%rd47, %rd46, %rd4;
	shl.b64 	%rd48, %rd47, 1;
	add.s64 	%rd49, %rd2, %rd48;
	ld.global.nc.u16 	%rs38, [%rd49];
	// begin inline asm
	{ cvt.f32.bf16 %f168, %rs38;}

	// end inline asm
	fma.rn.f32 	%f180, %f179, %f168, %f178;
	ld.shared.f32 	%f181, [%r163];
	cvt.s64.s32 	%rd50, %r168;
	add.s64 	%rd51, %rd50, %rd4;
	shl.b64 	%rd52, %rd51, 1;
	add.s64 	%rd53, %rd2, %rd52;
	ld.global.nc.u16 	%rs39, [%rd53];
	// begin inline asm
	{ cvt.f32.bf16 %f169, %rs39;}

	// end inline asm
	fma.rn.f32 	%f182, %f181, %f169, %f180;
	ld.shared.f32 	%f183, [%r163+4];
	cvt.s64.s32 	%rd54, %r167;
	add.s64 	%rd55, %rd54, %rd4;
	shl.b64 	%rd56, %rd55, 1;
	add.s64 	%rd57, %rd2, %rd56;
	ld.global.nc.u16 	%rs40, [%rd57];
	// begin inline asm
	{ cvt.f32.bf16 %f170, %rs40;}

	// end inline asm
	fma.rn.f32 	%f184, %f183, %f170, %f182;
	ld.shared.f32 	%f185, [%r163+8];
	cvt.s64.s32 	%rd58, %r166;
	add.s64 	%rd59, %rd58, %rd4;
	shl.b64 	%rd60, %rd59, 1;
	add.s64 	%rd61, %rd2, %rd60;
	ld.global.nc.u16 	%rs41, [%rd61];
	// begin inline asm
	{ cvt.f32.bf16 %f171, %rs41;}

	// end inline asm
	fma.rn.f32 	%f186, %f185, %f171, %f184;
	ld.shared.f32 	%f187, [%r163+12];
	cvt.s64.s32 	%rd62, %r165;
	add.s64 	%rd63, %rd62, %rd4;
	shl.b64 	%rd64, %rd63, 1;
	add.s64 	%rd65, %rd2, %rd64;
	ld.global.nc.u16 	%rs42, [%rd65];
	// begin inline asm
	{ cvt.f32.bf16 %f172, %rs42;}

	// end inline asm
	fma.rn.f32 	%f229, %f187, %f172, %f186;
	add.s32 	%r172, %r172, 8;
	add.s32 	%r171, %r171, %r47;
	add.s32 	%r170, %r170, %r47;
	add.s32 	%r169, %r169, %r47;
	add.s32 	%r168, %r168, %r47;
	add.s32 	%r167, %r167, %r47;
	add.s32 	%r166, %r166, %r47;
	add.s32 	%r165, %r165, %r47;
	add.s32 	%r164, %r164, %r47;
	add.s32 	%r163, %r163, 32;
	setp.ne.s32 	%p30, %r172, 0;
	mov.u32 	%r174, %r44;
	@%p30 bra 	$L__BB5_45;
$L__BB5_46:
	setp.eq.s32 	%p31, %r41, 0;
	@%p31 bra 	$L__BB5_54;
	setp.lt.u32 	%p32, %r42, 3;
	@%p32 bra 	$L__BB5_49;
	shl.b32 	%r137, %r174, 2;
	add.s32 	%r138, %r9, %r137;
	ld.shared.f32 	%f193, [%r138];
	mad.lo.s32 	%r139, %r174, %r4, %r162;
	cvt.s64.s32 	%rd66, %r139;
	add.s64 	%rd67, %rd66, %rd4;
	shl.b64 	%rd68, %rd67, 1;
	add.s64 	%rd69, %rd2, %rd68;
	ld.global.nc.u16 	%rs43, [%rd69];
	// begin inline asm
	{ cvt.f32.bf16 %f189, %rs43;}

	// end inline asm
	fma.rn.f32 	%f194, %f193, %f189, %f229;
	ld.shared.f32 	%f195, [%r138+4];
	add.s32 	%r140, %r139, %r4;
	cvt.s64.s32 	%rd70, %r140;
	add.s64 	%rd71, %rd70, %rd4;
	shl.b64 	%rd72, %rd71, 1;
	add.s64 	%rd73, %rd2, %rd72;
	ld.global.nc.u16 	%rs44, [%rd73];
	// begin inline asm
	{ cvt.f32.bf16 %f190, %rs44;}

	// end inline asm
	fma.rn.f32 	%f196, %f195, %f190, %f194;
	ld.shared.f32 	%f197, [%r138+8];
	add.s32 	%r141, %r140, %r4;
	cvt.s64.s32 	%rd74, %r141;
	add.s64 	%rd75, %rd74, %rd4;
	shl.b64 	%rd76, %rd75, 1;
	add.s64 	%rd77, %rd2, %rd76;
	ld.global.nc.u16 	%rs45, [%rd77];
	// begin inline asm
	{ cvt.f32.bf16 %f191, %rs45;}

	// end inline asm
	fma.rn.f32 	%f198, %f197, %f191, %f196;
	ld.shared.f32 	%f199, [%r138+12];
	add.s32 	%r142, %r141, %r4;
	cvt.s64.s32 	%rd78, %r142;
	add.s64 	%rd79, %rd78, %rd4;
	shl.b64 	%rd80, %rd79, 1;
	add.s64 	%rd81, %rd2, %rd80;
	ld.global.nc.u16 	%rs46, [%rd81];
	// begin inline asm
	{ cvt.f32.bf16 %f192, %rs46;}

	// end inline asm
	fma.rn.f32 	%f229, %f199, %f192, %f198;
	add.s32 	%r174, %r174, 4;
$L__BB5_49:
	setp.eq.s32 	%p33, %r43, 0;
	@%p33 bra 	$L__BB5_54;
	setp.eq.s32 	%p34, %r43, 1;
	@%p34 bra 	$L__BB5_52;
	shl.b32 	%r143, %r174, 2;
	add.s32 	%r144, %r9, %r143;
	ld.shared.f32 	%f203, [%r144];
	mad.lo.s32 	%r145, %r174, %r4, %r162;
	cvt.s64.s32 	%rd82, %r145;
	add.s64 	%rd83, %rd82, %rd4;
	shl.b64 	%rd84, %rd83, 1;
	add.s64 	%rd85, %rd2, %rd84;
	ld.global.nc.u16 	%rs47, [%rd85];
	// begin inline asm
	{ cvt.f32.bf16 %f201, %rs47;}

	// end inline asm
	fma.rn.f32 	%f204, %f203, %f201, %f229;
	ld.shared.f32 	%f205, [%r144+4];
	add.s32 	%r146, %r145, %r4;
	cvt.s64.s32 	%rd86, %r146;
	add.s64 	%rd87, %rd86, %rd4;
	shl.b64 	%rd88, %rd87, 1;
	add.s64 	%rd89, %rd2, %rd88;
	ld.global.nc.u16 	%rs48, [%rd89];
	// begin inline asm
	{ cvt.f32.bf16 %f202, %rs48;}

	// end inline asm
	fma.rn.f32 	%f229, %f205, %f202, %f204;
	add.s32 	%r174, %r174, 2;
$L__BB5_52:
	setp.eq.s32 	%p35, %r45, 0;
	@%p35 bra 	$L__BB5_54;
	shl.b32 	%r147, %r174, 2;
	add.s32 	%r148, %r9, %r147;
	ld.shared.f32 	%f207, [%r148];
	mad.lo.s32 	%r149, %r174, %r4, %r162;
	cvt.s64.s32 	%rd90, %r149;
	add.s64 	%rd91, %rd90, %rd4;
	shl.b64 	%rd92, %rd91, 1;
	add.s64 	%rd93, %rd2, %rd92;
	ld.global.nc.u16 	%rs49, [%rd93];
	// begin inline asm
	{ cvt.f32.bf16 %f206, %rs49;}

	// end inline asm
	fma.rn.f32 	%f229, %f207, %f206, %f229;
$L__BB5_54:
	// begin inline asm
	{  cvt.rn.bf16.f32 %rs50, %f229;}

	// end inline asm
	add.s32 	%r150, %r162, %r40;
	mul.wide.s32 	%rd94, %r150, 2;
	add.s64 	%rd95, %rd3, %rd94;
	st.global.u16 	[%rd95], %rs50;
	add.s32 	%r162, %r162, %r31;
	setp.lt.s32 	%p36, %r162, %r88;
	@%p36 bra 	$L__BB5_43;
$L__BB5_55:
	ret;

}


// ===== COMPILED SASS (sm_100) =====

	.target	sm_100

	.elftype	@"ET_EXEC"


//--------------------- .note.nv.tkinfo           --------------------------
	.section	.note.nv.tkinfo,"",@"SHT_NOTE"
	.sectionflags	@"SHF_NOTE_NV_TKINFO"
	.tkinfo
        /*0018*/ 	.word	0x00000002
        /*0030*/ 	.string	""
        /*0030*/ 	.string	"ptxas"
        /*0030*/ 	.string	"Cuda compilation tools, release 13.0, V13.0.88"
        /*0030*/ 	.string	"Build cuda_13.0.r13.0/compiler.36424714_0"
        /*0030*/ 	.string	"-arch sm_100 -m 64 "



//--------------------- .note.nv.cuinfo           --------------------------
	.section	.note.nv.cuinfo,"",@"SHT_NOTE"
	.sectionflags	@"SHF_NOTE_NV_CUINFO"
        /*0018*/ 	.short	0x0002
        /*001a*/ 	.short	0x0064
        /*001c*/ 	.short	0x0082
	.zero		2


//--------------------- .nv.info                  --------------------------
	.section	.nv.info,"",@"SHT_CUDA_INFO"
	.align	4


	//----- nvinfo : EIATTR_REGCOUNT
	.align		4
        /*0000*/ 	.byte	0x04, 0x2f
        /*0002*/ 	.short	(.L_1 - .L_0)
	.align		4
.L_0:
        /*0004*/ 	.word	index@(fused_decode_attention_f32)
        /*0008*/ 	.word	0x00000020


	//----- nvinfo : EIATTR_FRAME_SIZE
	.align		4
.L_1:
        /*000c*/ 	.byte	0x04, 0x11
        /*000e*/ 	.short	(.L_3 - .L_2)
	.align		4
.L_2:
        /*0010*/ 	.word	index@($__internal_5_$__cuda_sm20_rcp_rn_f32_slowpath)
        /*0014*/ 	.word	0x00000000


	//----- nvinfo : EIATTR_FRAME_SIZE
	.align		4
.L_3:
        /*0018*/ 	.byte	0x04, 0x11
        /*001a*/ 	.short	(.L_5 - .L_4)
	.align		4
.L_4:
        /*001c*/ 	.word	index@(fused_decode_attention_f32)
        /*0020*/ 	.word	0x00000000


	//----- nvinfo : EIATTR_REGCOUNT
	.align		4
.L_5:
        /*0024*/ 	.byte	0x04, 0x2f
        /*0026*/ 	.short	(.L_7 - .L_6)
	.align		4
.L_6:
        /*0028*/ 	.word	index@(fused_decode_attention_indirect_f32)
        /*002c*/ 	.word	0x00000020


	//----- nvinfo : EIATTR_FRAME_SIZE
	.align		4
.L_7:
        /*0030*/ 	.byte	0x04, 0x11
        /*0032*/ 	.short	(.L_9 - .L_8)
	.align		4
.L_8:
        /*0034*/ 	.word	index@($__internal_4_$__cuda_sm20_rcp_rn_f32_slowpath)
        /*0038*/ 	.word	0x00000000


	//----- nvinfo : EIATTR_FRAME_SIZE
	.align		4
.L_9:
        /*003c*/ 	.byte	0x04, 0x11
        /*003e*/ 	.short	(.L_11 - .L_10)
	.align		4
.L_10:
        /*0040*/ 	.word	index@(fused_decode_attention_indirect_f32)
        /*0044*/ 	.word	0x00000000


	//----- nvinfo : EIATTR_REGCOUNT
	.align		4
.L_11:
        /*0048*/ 	.byte	0x04, 0x2f
        /*004a*/ 	.short	(.L_13 - .L_12)
	.align		4
.L_12:
        /*004c*/ 	.word	index@(fused_decode_attention_f16)
        /*0050*/ 	.word	0x00000020


	//----- nvinfo : EIATTR_FRAME_SIZE
	.align		4
.L_13:
        /*0054*/ 	.byte	0x04, 0x11
        /*0056*/ 	.short	(.L_15 - .L_14)
	.align		4
.L_14:
        /*0058*/ 	.word	index@($__internal_3_$__cuda_sm20_rcp_rn_f32_slowpath)
        /*005c*/ 	.word	0x00000000


	//----- nvinfo : EIATTR_FRAME_SIZE
	.align		4
.L_15:
        /*0060*/ 	.byte	0x04, 0x11
        /*0062*/ 	.short	(.L_17 - .L_16)
	.align		4
.L_16:
        /*0064*/ 	.word	index@(fused_decode_attention_f16)
        /*0068*/ 	.word	0x00000000


	//----- nvinfo : EIATTR_REGCOUNT
	.align		4
.L_17:
        /*006c*/ 	.byte	0x04, 0x2f
        /*006e*/ 	.short	(.L_19 - .L_18)
	.align		4
.L_18:
        /*0070*/ 	.word	index@(fused_decode_attention_indirect_f16)
        /*0074*/ 	.word	0x00000020


	//----- nvinfo : EIATTR_FRAME_SIZE
	.align		4
.L_19:
        /*0078*/ 	.byte	0x04, 0x11
        /*007a*/ 	.short	(.L_21 - .L_20)
	.align		4
.L_20:
        /*007c*/ 	.word	index@($__internal_2_$__cuda_sm20_rcp_rn_f32_slowpath)
        /*0080*/ 	.word	0x00000000


	//----- nvinfo : EIATTR_FRAME_SIZE
	.align		4
.L_21:
        /*0084*/ 	.byte	0x04, 0x11
        /*0086*/ 	.short	(.L_23 - .L_22)
	.align		4
.L_22:
        /*0088*/ 	.word	index@(fused_decode_attention_indirect_f16)
        /*008c*/ 	.word	0x00000000


	//----- nvinfo : EIATTR_REGCOUNT
	.align		4
.L_23:
        /*0090*/ 	.byte	0x04, 0x2f
        /*0092*/ 	.short	(.L_25 - .L_24)
	.align		4
.L_24:
        /*0094*/ 	.word	index@(fused_decode_attention_bf16)
        /*0098*/ 	.word	0x00000020


	//----- nvinfo : EIATTR_FRAME_SIZE
	.align		4
.L_25:
        /*009c*/ 	.byte	0x04, 0x11
        /*009e*/ 	.short	(.L_27 - .L_26)
	.align		4
.L_26:
        /*00a0*/ 	.word	index@($__internal_1_$__cuda_sm20_rcp_rn_f32_slowpath)
        /*00a4*/ 	.word	0x00000000


	//----- nvinfo : EIATTR_FRAME_SIZE
	.align		4
.L_27:
        /*00a8*/ 	.byte	0x04, 0x11
        /*00aa*/ 	.short	(.L_29 - .L_28)
	.align		4
.L_28:
        /*00ac*/ 	.word	index@(fused_decode_attention_bf16)
        /*00b0*/ 	.word	0x00000000


	//----- nvinfo : EIATTR_REGCOUNT
	.align		4
.L_29:
        /*00b4*/ 	.byte	0x04, 0x2f
        /*00b6*/ 	.short	(.L_31 - .L_30)
	.align		4
.L_30:
        /*00b8*/ 	.word	index@(fused_decode_attention_indirect_bf16)
        /*00bc*/ 	.word	0x00000020


	//----- nvinfo : EIATTR_FRAME_SIZE
	.align		4
.L_31:
        /*00c0*/ 	.byte	0x04, 0x11
        /*00c2*/ 	.short	(.L_33 - .L_32)
	.align		4
.L_32:
        /*00c4*/ 	.word	index@($__internal_0_$__cuda_sm20_rcp_rn_f32_slowpath)
        /*00c8*/ 	.word	0x00000000


	//----- nvinfo : EIATTR_FRAME_SIZE
	.align		4
.L_33:
        /*00cc*/ 	.byte	0x04, 0x11
        /*00ce*/ 	.short	(.L_35 - .L_34)
	.align		4
.L_34:
        /*00d0*/ 	.word	index@(fused_decode_attention_indirect_bf16)
        /*00d4*/ 	.word	0x00000000


	//----- nvinfo : EIATTR_MIN_STACK_SIZE
	.align		4
.L_35:
        /*00d8*/ 	.byte	0x04, 0x12
        /*00da*/ 	.short	(.L_37 - .L_36)
	.align		4
.L_36:
        /*00dc*/ 	.word	index@(fused_decode_attention_indirect_bf16)
        /*00e0*/ 	.word	0x00000000


	//----- nvinfo : EIATTR_MIN_STACK_SIZE
	.align		4
.L_37:
        /*00e4*/ 	.byte	0x04, 0x12
        /*00e6*/ 	.short	(.L_39 - .L_38)
	.align		4
.L_38:
        /*00e8*/ 	.word	index@(fused_decode_attention_bf16)
        /*00ec*/ 	.word	0x00000000


	//----- nvinfo : EIATTR_MIN_STACK_SIZE
	.align		4
.L_39:
        /*00f0*/ 	.byte	0x04, 0x12
        /*00f2*/ 	.short	(.L_41 - .L_40)
	.align		4
.L_40:
        /*00f4*/ 	.word	index@(fused_decode_attention_indirect_f16)
        /*00f8*/ 	.word	0x00000000


	//----- nvinfo : EIATTR_MIN_STACK_SIZE
	.align		4
.L_41:
        /*00fc*/ 	.byte	0x04, 0x12
        /*00fe*/ 	.short	(.L_43 - .L_42)
	.align		4
.L_42:
        /*0100*/ 	.word	index@(fused_decode_attention_f16)
        /*0104*/ 	.word	0x00000000


	//----- nvinfo : EIATTR_MIN_STACK_SIZE
	.align		4
.L_43:
        /*0108*/ 	.byte	0x04, 0x12
        /*010a*/ 	.short	(.L_45 - .L_44)
	.align		4
.L_44:
        /*010c*/ 	.word	index@(fused_decode_attention_indirect_f32)
        /*0110*/ 	.word	0x00000000


	//----- nvinfo : EIATTR_MIN_STACK_SIZE
	.align		4
.L_45:
        /*0114*/ 	.byte	0x04, 0x12
        /*0116*/ 	.short	(.L_47 - .L_46)
	.align		4
.L_46:
        /*0118*/ 	.word	index@(fused_decode_attention_f32)
        /*011c*/ 	.word	0x00000000
.L_47:


//--------------------- .nv.compat                --------------------------
	.section	.nv.compat,"",@"SHT_CUDA_COMPAT_INFO"
	.align	4
        /*0000*/ 	.byte	0x02, 0x09, 0x00, 0x00, 0x02, 0x02, 0x01, 0x00, 0x02, 0x05, 0x05, 0x00, 0x03, 0x07, 0x01, 0x01
        /*0010*/ 	.byte	0x02, 0x03, 0x00, 0x00, 0x02, 0x06, 0x01, 0x00, 0x04, 0x0b, 0x08, 0x00, 0x09, 0x00, 0x00, 0x00
        /*0020*/ 	.byte	0x00, 0x00, 0x00, 0x00


//--------------------- .nv.info.fused_decode_attention_indirect_bf16 --------------------------
	.section	.nv.info.fused_decode_attention_indirect_bf16,"",@"SHT_CUDA_INFO"
	.sectionflags	@""
	.align	4


	//----- nvinfo : EIATTR_CUDA_API_VERSION
	.align		4
        /*0000*/ 	.byte	0x04, 0x37
        /*0002*/ 	.short	(.L_49 - .L_48)
.L_48:
        /*0004*/ 	.word	0x00000082


	//----- nvinfo : EIATTR_KPARAM_INFO
	.align		4
.L_49:
        /*0008*/ 	.byte	0x04, 0x17
        /*000a*/ 	.short	(.L_51 - .L_50)
.L_50:
        /*000c*/ 	.word	0x00000000
        /*0010*/ 	.short	0x0008
        /*0012*/ 	.short	0x0038
        /*0014*/ 	.byte	0x00, 0xf0, 0x11, 0x00


	//----- nvinfo : EIATTR_KPARAM_INFO
	.align		4
.L_51:
        /*0018*/ 	.byte	0x04, 0x17
        /*001a*/ 	.short	(.L_53 - .L_52)
.L_52:
        /*001c*/ 	.word	0x00000000
        /*0020*/ 	.short	0x0007
        /*0022*/ 	.short	0x0034
        /*0024*/ 	.byte	0x00, 0xf0, 0x11, 0x00


	//----- nvinfo : EIATTR_KPARAM_INFO
	.align		4
.L_53:
        /*0028*/ 	.byte	0x04, 0x17
        /*002a*/ 	.short	(.L_55 - .L_54)
.L_54:
        /*002c*/ 	.word	0x00000000
        /*0030*/ 	.short	0x0006
        /*0032*/ 	.short	0x0030
        /*0034*/ 	.byte	0x00, 0xf0, 0x11, 0x00


	//----- nvinfo : EIATTR_KPARAM_INFO
	.align		4
.L_55:
        /*0038*/ 	.byte	0x04, 0x17
        /*003a*/ 	.short	(.L_57 - .L_56)
.L_56:
        /*003c*/ 	.word	0x00000000
        /*0040*/ 	.short	0x0005
        /*0042*/ 	.short	0x0028
        /*0044*/ 	.byte	0x00, 0xf5, 0x21, 0x00


	//----- nvinfo : EIATTR_KPARAM_INFO
	.align		4
.L_57:
        /*0048*/ 	.byte	0x04, 0x17
        /*004a*/ 	.short	(.L_59 - .L_58)
.L_58:
        /*004c*/ 	.word	0x00000000
        /*0050*/ 	.short	0x0004
        /*0052*/ 	.short	0x0020
        /*0054*/ 	.byte	0x00, 0xf0, 0x11, 0x00


	//----- nvinfo : EIATTR_KPARAM_INFO
	.align		4
.L_59:
        /*0058*/ 	.byte	0x04, 0x17
        /*005a*/ 	.short	(.L_61 - .L_60)
.L_60:
        /*005c*/ 	.word	0x00000000
        /*0060*/ 	.short	0x0003
        /*0062*/ 	.short	0x0018
        /*0064*/ 	.byte	0x00, 0xf5, 0x21, 0x00


	//----- nvinfo : EIATTR_KPARAM_INFO
	.align		4
.L_61:
        /*0068*/ 	.byte	0x04, 0x17
        /*006a*/ 	.short	(.L_63 - .L_62)
.L_62:
        /*006c*/ 	.word	0x00000000
        /*0070*/ 	.short	0x0002
        /*0072*/ 	.short	0x0010
        /*0074*/ 	.byte	0x00, 0xf5, 0x21, 0x00


	//----- nvinfo : EIATTR_KPARAM_INFO
	.align		4
.L_63:
        /*0078*/ 	.byte	0x04, 0x17
        /*007a*/ 	.short	(.L_65 - .L_64)
.L_64:
        /*007c*/ 	.word	0x00000000
        /*0080*/ 	.short	0x0001
        /*0082*/ 	.short	0x0008
        /*0084*/ 	.byte	0x00, 0xf5, 0x21, 0x00


	//----- nvinfo : EIATTR_KPARAM_INFO
	.align		4
.L_65:
        /*0088*/ 	.byte	0x04, 0x17
        /*008a*/ 	.short	(.L_67 - .L_66)
.L_66:
        /*008c*/ 	.word	0x00000000
        /*0090*/ 	.short	0x0000
        /*0092*/ 	.short	0x0000
        /*0094*/ 	.byte	0x00, 0xf5, 0x21, 0x00


	//----- nvinfo : EIATTR_SPARSE_MMA_MASK
	.align		4
.L_67:
        /*0098*/ 	.byte	0x03, 0x50
        /*009a*/ 	.short	0x0000


	//----- nvinfo : EIATTR_MAXREG_COUNT
	.align		4
        /*009c*/ 	.byte	0x03, 0x1b
        /*009e*/ 	.short	0x00ff


	//----- nvinfo : EIATTR_NUM_BARRIERS
	.align		4
        /*00a0*/ 	.byte	0x02, 0x4c
        /*00a2*/ 	.byte	0x01
	.zero		1


	//----- nvinfo : EIATTR_MERCURY_ISA_VERSION
	.align		4
        /*00a4*/ 	.byte	0x03, 0x5f
        /*00a6*/ 	.short	0x0101


	//----- nvinfo : EIATTR_UNUSED_LOAD_BYTE_OFFSET
	.align		4
        /*00a8*/ 	.byte	0x04, 0x44
        /*00aa*/ 	.short	(.L_69 - .L_68)


	//   ....[0]....
.L_68:
        /*00ac*/ 	.word	0x00000e90
        /*00b0*/ 	.word	0x00000fff


	//----- nvinfo : EIATTR_VRC_CTA_INIT_COUNT
	.align		4
.L_69:
        /*00b4*/ 	.byte	0x02, 0x4a
	.zero		1
	.zero		1


	//----- nvinfo : EIATTR_EXIT_INSTR_OFFSETS
	.align		4
        /*00b8*/ 	.byte	0x04, 0x1c
        /*00ba*/ 	.short	(.L_71 - .L_70)


	//   ....[0]....
.L_70:
        /*00bc*/ 	.word	0x00001630


	//   ....[1]....
        /*00c0*/ 	.word	0x000016d0


	//   ....[2]....
        /*00c4*/ 	.word	0x000022f0


	//----- nvinfo : EIATTR_CRS_STACK_SIZE
	.align		4
.L_71:
        /*00c8*/ 	.byte	0x04, 0x1e
        /*00ca*/ 	.short	(.L_73 - .L_72)
.L_72:
        /*00cc*/ 	.word	0x00000000


	//----- nvinfo : EIATTR_CBANK_PARAM_SIZE
	.align		4
.L_73:
        /*00d0*/ 	.byte	0x03, 0x19
        /*00d2*/ 	.short	0x003c


	//----- nvinfo : EIATTR_PARAM_CBANK
	.align		4
        /*00d4*/ 	.byte	0x04, 0x0a
        /*00d6*/ 	.short	(.L_75 - .L_74)
	.align		4
.L_74:
        /*00d8*/ 	.word	index@(.nv.constant0.fused_decode_attention_indirect_bf16)
        /*00dc*/ 	.short	0x0380
        /*00de*/ 	.short	0x003c


	//----- nvinfo : EIATTR_SW_WAR
	.align		4
.L_75:
        /*00e0*/ 	.byte	0x04, 0x36
        /*00e2*/ 	.short	(.L_77 - .L_76)
.L_76:
        /*00e4*/ 	.word	0x00000008
.L_77:


//--------------------- .nv.info.fused_decode_attention_bf16 --------------------------
	.section	.nv.info.fused_decode_attention_bf16,"",@"SHT_CUDA_INFO"
	.sectionflags	@""
	.align	4


	//----- nvinfo : EIATTR_CUDA_API_VERSION
	.align		4
        /*0000*/ 	.byte	0x04, 0x37
        /*0002*/ 	.short	(.L_79 - .L_78)
.L_78:
        /*0004*/ 	.word	0x00000082


	//----- nvinfo : EIATTR_KPARAM_INFO
	.align		4
.L_79:
        /*0008*/ 	.byte	0x04, 0x17
        /*000a*/ 	.short	(.L_81 - .L_80)
.L_80:
        /*000c*/ 	.word	0x00000000
        /*0010*/ 	.short	0x0008
        /*0012*/ 	.short	0x0030
        /*0014*/ 	.byte	0x00, 0xf0, 0x11, 0x00


	//----- nvinfo : EIATTR_KPARAM_INFO
	.align		4
.L_81:
        /*0018*/ 	.byte	0x04, 0x17
        /*001a*/ 	.short	(.L_83 - .L_82)
.L_82:
        /*001c*/ 	.word	0x00000000
        /*0020*/ 	.short	0x0007
        /*0022*/ 	.short	0x002c
        /*0024*/ 	.byte	0x00, 0xf0, 0x11, 0x00


	//----- nvinfo : EIATTR_KPARAM_INFO
	.align		4
.L_83:
        /*0028*/ 	.byte	0x04, 0x17
        /*002a*/ 	.short	(.L_85 - .L_84)
.L_84:
        /*002c*/ 	.word	0x00000000
        /*0030*/ 	.short	0x0006
        /*0032*/ 	.short	0x0028
        /*0034*/ 	.byte	0x00, 0xf0, 0x11, 0x00


	//----- nvinfo : EIATTR_KPARAM_INFO
	.align		4
.L_85:
        /*0038*/ 	.byte	0x04, 0x17
        /*003a*/ 	.short	(.L_87 - .L_86)
.L_86:
        /*003c*/ 	.word	0x00000000
        /*0040*/ 	.short	0x0005
        /*0042*/ 	.short	0x0024
        /*0044*/ 	.byte	0x00, 0xf0, 0x11, 0x00


	//----- nvinfo : EIATTR_KPARAM_INFO
	.align		4
.L_87:
        /*0048*/ 	.byte	0x04, 0x17
        /*004a*/ 	.short	(.L_89 - .L_88)
.L_88:
        /*004c*/ 	.word	0x00000000
        /*0050*/ 	.short	0x0004
        /*0052*/ 	.short	0x0020
        /*0054*/ 	.byte	0x00, 0xf0, 0x11, 0x00


	//----- nvinfo : EIATTR_KPARAM_INFO
	.align		4
.L_89:
        /*0058*/ 	.byte	0x04, 0x17
        /*005a*/ 	.short	(.L_91 - .L_90)
.L_90:
        /*005c*/ 	.word	0x00000000
        /*0060*/ 	.short	0x0003
        /*0062*/ 	.short	0x0018
        /*0064*/ 	.byte	0x00, 0xf5, 0x21, 0x00


	//----- nvinfo : EIATTR_KPARAM_INFO
	.align		4
.L_91:
        /*0068*/ 	.byte	0x04, 0x17
        /*006a*/ 	.short	(.L_93 - .L_92)
.L_92:
        /*006c*/ 	.word	0x00000000
        /*0070*/ 	.short	0x0002
        /*0072*/ 	.short	0x0010
        /*0074*/ 	.byte	0x00, 0xf5, 0x21, 0x00


	//----- nvinfo : EIATTR_KPARAM_INFO
	.align		4
.L_93:
        /*0078*/ 	.byte	0x04, 0x17
        /*007a*/ 	.short	(.L_95 - .L_94)
.L_94:
        /*007c*/ 	.word	0x00000000
        /*0080*/ 	.short	0x0001
        /*0082*/ 	.short	0x0008
        /*0084*/ 	.byte	0x00, 0xf5, 0x21, 0x00


	//----- nvinfo : EIATTR_KPARAM_INFO
	.align		4
.L_95:
        /*0088*/ 	.byte	0x04, 0x17
        /*008a*/ 	.short	(.L_97 - .L_96)
.L_96:
        /*008c*/ 	.word	0x00000000
        /*0090*/ 	.short	0x0000
        /*0092*/ 	.short	0x0000
        /*0094*/ 	.byte	0x00, 0xf5, 0x21, 0x00


	//----- nvinfo : EIATTR_SPARSE_MMA_MASK
	.align		4
.L_97:
        /*0098*/ 	.byte	0x03, 0x50
        /*009a*/ 	.short	0x0000


	//----- nvinfo : EIATTR_MAXREG_COUNT
	.align		4
        /*009c*/ 	.byte	0x03, 0x1b
        /*009e*/ 	.short	0x00ff


	//----- nvinfo : EIATTR_NUM_BARRIERS
	.align		4
        /*00a0*/ 	.byte	0x02, 0x4c
        /*00a2*/ 	.byte	0x01
	.zero		1


	//----- nvinfo : EIATTR_MERCURY_ISA_VERSION
	.align		4
        /*00a4*/ 	.byte	0x03, 0x5f
        /*00a6*/ 	.short	0x0101


	//----- nvinfo : EIATTR_UNUSED_LOAD_BYTE_OFFSET
	.align		4
        /*00a8*/ 	.byte	0x04, 0x44
        /*00aa*/ 	.short	(.L_99 - .L_98)


	//   ....[0]....
.L_98:
        /*00ac*/ 	.word	0x00000e70
        /*00b0*/ 	.word	0x00000fff


	//----- nvinfo : EIATTR_VRC_CTA_INIT_COUNT
	.align		4
.L_99:
        /*00b4*/ 	.byte	0x02, 0x4a
	.zero		1
	.zero		1


	//----- nvinfo : EIATTR_EXIT_INSTR_OFFSETS
	.align		4
        /*00b8*/ 	.byte	0x04, 0x1c
        /*00ba*/ 	.short	(.L_101 - .L_100)


	//   ....[0]....
.L_100:
        /*00bc*/ 	.word	0x00001690


	//   ....[1]....
        /*00c0*/ 	.word	0x00001740


	//   ....[2]....
        /*00c4*/ 	.word	0x000023d0


	//----- nvinfo : EIATTR_CRS_STACK_SIZE
	.align		4
.L_101:
        /*00c8*/ 	.byte	0x04, 0x1e
        /*00ca*/ 	.short	(.L_103 - .L_102)
.L_102:
        /*00cc*/ 	.word	0x00000000


	//----- nvinfo : EIATTR_CBANK_PARAM_SIZE
	.align		4
.L_103:
        /*00d0*/ 	.byte	0x03, 0x19
        /*00d2*/ 	.short	0x0034


	//----- nvinfo : EIATTR_PARAM_CBANK
	.align		4
        /*00d4*/ 	.byte	0x04, 0x0a
        /*00d6*/ 	.short	(.L_105 - .L_104)
	.align		4
.L_104:
        /*00d8*/ 	.word	index@(.nv.constant0.fused_decode_attention_bf16)
        /*00dc*/ 	.short	0x0380
        /*00de*/ 	.short	0x0034


	//----- nvinfo : EIATTR_SW_WAR
	.align		4
.L_105:
        /*00e0*/ 	.byte	0x04, 0x36
        /*00e2*/ 	.short	(.L_107 - .L_106)
.L_106:
        /*00e4*/ 	.word	0x00000008
.L_107:


//--------------------- .nv.info.fused_decode_attention_indirect_f16 --------------------------
	.section	.nv.info.fused_decode_attention_indirect_f16,"",@"SHT_CUDA_INFO"
	.sectionflags	@""
	.align	4


	//----- nvinfo : EIATTR_CUDA_API_VERSION
	.align		4
        /*0000*/ 	.byte	0x04, 0x37
        /*0002*/ 	.short	(.L_109 - .L_108)
.L_108:
        /*0004*/ 	.word	0x00000082


	//----- nvinfo : EIATTR_KPARAM_INFO
	.align		4
.L_109:
        /*0008*/ 	.byte	0x04, 0x17
        /*000a*/ 	.short	(.L_111 - .L_110)
.L_110:
        /*000c*/ 	.word	0x00000000
        /*0010*/ 	.short	0x0008
        /*0012*/ 	.short	0x0038
        /*0014*/ 	.byte	0x00, 0xf0, 0x11, 0x00


	//----- nvinfo : EIATTR_KPARAM_INFO
	.align		4
.L_111:
        /*0018*/ 	.byte	0x04, 0x17
        /*001a*/ 	.short	(.L_113 - .L_112)
.L_112:
        /*001c*/ 	.word	0x00000000
        /*0020*/ 	.short	0x0007
        /*0022*/ 	.short	0x0034
        /*0024*/ 	.byte	0x00, 0xf0, 0x11, 0x00


	//----- nvinfo : EIATTR_KPARAM_INFO
	.align		4
.L_113:
        /*0028*/ 	.byte	0x04, 0x17
        /*002a*/ 	.short	(.L_115 - .L_114)
.L_114:
        /*002c*/ 	.word	0x00000000
        /*0030*/ 	.short	0x0006
        /*0032*/ 	.short	0x0030
        /*0034*/ 	.byte	0x00, 0xf0, 0x11, 0x00


	//----- nvinfo : EIATTR_KPARAM_INFO
	.align		4
.L_115:
        /*0038*/ 	.byte	0x04, 0x17
        /*003a*/ 	.short	(.L_117 - .L_116)
.L_116:
        /*003c*/ 	.word	0x00000000
        /*0040*/ 	.short	0x0005
        /*0042*/ 	.short	0x0028
        /*0044*/ 	.byte	0x00, 0xf5, 0x21, 0x00


	//----- nvinfo : EIATTR_KPARAM_INFO
	.align		4
.L_117:
        /*0048*/ 	.byte	0x04, 0x17
        /*004a*/ 	.short	(.L_119 - .L_118)
.L_118:
        /*004c*/ 	.word	0x00000000
        /*0050*/ 	.short	0x0004
        /*0052*/ 	.short	0x0020
        /*0054*/ 	.byte	0x00, 0xf0, 0x11, 0x00


	//----- nvinfo : EIATTR_KPARAM_INFO
	.align		4
.L_119:
        /*0058*/ 	.byte	0x04, 0x17
        /*005a*/ 	.short	(.L_121 - .L_120)
.L_120:
        /*005c*/ 	.word	0x00000000
        /*0060*/ 	.short	0x0003
        /*0062*/ 	.short	0x0018
        /*0064*/ 	.byte	0x00, 0xf5, 0x21, 0x00


	//----- nvinfo : EIATTR_KPARAM_INFO
	.align		4
.L_121:
        /*0068*/ 	.byte	0x04, 0x17
        /*006a*/ 	.short	(.L_123 - .L_122)
.L_122:
        /*006c*/ 	.word	0x00000000
        /*0070*/ 	.short	0x0002
        /*0072*/ 	.short	0x0010
        /*0074*/ 	.byte	0x00, 0xf5, 0x21, 0x00


	//----- nvinfo : EIATTR_KPARAM_INFO
	.align		4
.L_123:
        /*0078*/ 	.byte	0x04, 0x17
        /*007a*/ 	.short	(.L_125 - .L_124)
.L_124:
        /*007c*/ 	.word	0x00000000
        /*0080*/ 	.short	0x0001
        /*0082*/ 	.short	0x0008
        /*0084*/ 	.byte	0x00, 0xf5, 0x21, 0x00


	//----- nvinfo : EIATTR_KPARAM_INFO
	.align		4
.L_125:
        /*0088*/ 	.byte	0x04, 0x17
        /*008a*/ 	.short	(.L_127 - .L_126)
.L_126:
        /*008c*/ 	.word	0x00000000
        /*0090*/ 	.short	0x0000
        /*0092*/ 	.short	0x0000
        /*0094*/ 	.byte	0x00, 0xf5, 0x21, 0x00


	//----- nvinfo : EIATTR_SPARSE_MMA_MASK
	.align		4
.L_127:
        /*0098*/ 	.byte	0x03, 0x50
        /*009a*/ 	.short	0x0000


	//----- nvinfo : EIATTR_MAXREG_COUNT
	.align		4
        /*009c*/ 	.byte	0x03, 0x1b
        /*009e*/ 	.short	0x00ff


	//----- nvinfo : EIATTR_NUM_BARRIERS
	.align		4
        /*00a0*/ 	.byte	0x02, 0x4c
        /*00a2*/ 	.byte	0x01
	.zero		1


	//----- nvinfo : EIATTR_MERCURY_ISA_VERSION
	.align		4
        /*00a4*/ 	.byte	0x03, 0x5f
        /*00a6*/ 	.short	0x0101


	//----- nvinfo : EIATTR_UNUSED_LOAD_BYTE_OFFSET
	.align		4
        /*00a8*/ 	.byte	0x04, 0x44
        /*00aa*/ 	.short	(.L_129 - .L_128)


	//   ....[0]....
.L_128:
        /*00ac*/ 	.word	0x00000e90
        /*00b0*/ 	.word	0x00000fff


	//----- nvinfo : EIATTR_VRC_CTA_INIT_COUNT
	.align		4
.L_129:
        /*00b4*/ 	.byte	0x02, 0x4a
	.zero		1
	.zero		1


	//----- nvinfo : EIATTR_EXIT_INSTR_OFFSETS
	.align		4
        /*00b8*/ 	.byte	0x04, 0x1c
        /*00ba*/ 	.short	(.L_131 - .L_130)


	//   ....[0]....
.L_130:
        /*00bc*/ 	.word	0x00001630


	//   ....[1]....
        /*00c0*/ 	.word	0x000016d0


	//   ....[2]....
        /*00c4*/ 	.word	0x000022f0


	//----- nvinfo : EIATTR_CRS_STACK_SIZE
	.align		4
.L_131:
        /*00c8*/ 	.byte	0x04, 0x1e
        /*00ca*/ 	.short	(.L_133 - .L_132)
.L_132:
        /*00cc*/ 	.word	0x00000000


	//----- nvinfo : EIATTR_CBANK_PARAM_SIZE
	.align		4
.L_133:
        /*00d0*/ 	.byte	0x03, 0x19
        /*00d2*/ 	.short	0x003c


	//----- nvinfo : EIATTR_PARAM_CBANK
	.align		4
        /*00d4*/ 	.byte	0x04, 0x0a
        /*00d6*/ 	.short	(.L_135 - .L_134)
	.align		4
.L_134:
        /*00d8*/ 	.word	index@(.nv.constant0.fused_decode_attention_indirect_f16)
        /*00dc*/ 	.short	0x0380
        /*00de*/ 	.short	0x003c


	//----- nvinfo : EIATTR_SW_WAR
	.align		4
.L_135:
        /*00e0*/ 	.byte	0x04, 0x36
        /*00e2*/ 	.short	(.L_137 - .L_136)
.L_136:
        /*00e4*/ 	.word	0x00000008
.L_137:


//--------------------- .nv.info.fused_decode_attention_f16 --------------------------
	.section	.nv.info.fused_decode_attention_f16,"",@"SHT_CUDA_INFO"
	.sectionflags	@""
	.align	4


	//----- nvinfo : EIATTR_CUDA_API_VERSION
	.align		4
        /*0000*/ 	.byte	0x04, 0x37
        /*0002*/ 	.short	(.L_139 - .L_138)
.L_138:
        /*0004*/ 	.word	0x00000082


	//----- nvinfo : EIATTR_KPARAM_INFO
	.align		4
.L_139:
        /*0008*/ 	.byte	0x04, 0x17
        /*000a*/ 	.short	(.L_141 - .L_140)
.L_140:
        /*000c*/ 	.word	0x00000000
        /*0010*/ 	.short	0x0008
        /*0012*/ 	.short	0x0030
        /*0014*/ 	.byte	0x00, 0xf0, 0x11, 0x00


	//----- nvinfo : EIATTR_KPARAM_INFO
	.align		4
.L_141:
        /*0018*/ 	.byte	0x04, 0x17
        /*001a*/ 	.short	(.L_143 - .L_142)
.L_142:
        /*001c*/ 	.word	0x00000000
        /*0020*/ 	.short	0x0007
        /*0022*/ 	.short	0x002c
        /*0024*/ 	.byte	0x00, 0xf0, 0x11, 0x00


	//----- nvinfo : EIATTR_KPARAM_INFO
	.align		4
.L_143:
        /*0028*/ 	.byte	0x04, 0x17
        /*002a*/ 	.short	(.L_145 - .L_144)
.L_144:
        /*002c*/ 	.word	0x00000000
        /*0030*/ 	.short	0x0006
        /*0032*/ 	.short	0x0028
        /*0034*/ 	.byte	0x00, 0xf0, 0x11, 0x00


	//----- nvinfo : EIATTR_KPARAM_INFO
	.align		4
.L_145:
        /*0038*/ 	.byte	0x04, 0x17
        /*003a*/ 	.short	(.L_147 - .L_146)
.L_146:
        /*003c*/ 	.word	0x00000000
        /*0040*/ 	.short	0x0005
        /*0042*/ 	.short	0x0024
        /*0044*/ 	.byte	0x00, 0xf0, 0x11, 0x00


	//----- nvinfo : EIATTR_KPARAM_INFO
	.align		4
.L_147:
        /*0048*/ 	.byte	0x04, 0x17
        /*004a*/ 	.short	(.L_149 - .L_148)
.L_148:
        /*004c*/ 	.word	0x00000000
        /*0050*/ 	.short	0x0004
        /*0052*/ 	.short	0x0020
        /*0054*/ 	.byte	0x00, 0xf0, 0x11, 0x00


	//----- nvinfo : EIATTR_KPARAM_INFO
	.align		4
.L_149:
        /*0058*/ 	.byte	0x04, 0x17
        /*005a*/ 	.short	(.L_151 - .L_150)
.L_150:
        /*005c*/ 	.word	0x00000000
        /*0060*/ 	.short	0x0003
        /*0062*/ 	.short	0x0018
        /*0064*/ 	.byte	0x00, 0xf5, 0x21, 0x00


	//----- nvinfo : EIATTR_KPARAM_INFO
	.align		4
.L_151:
        /*0068*/ 	.byte	0x04, 0x17
        /*006a*/ 	.short	(.L_153 - .L_152)
.L_152:
        /*006c*/ 	.word	0x00000000
        /*0070*/ 	.short	0x0002
        /*0072*/ 	.short	0x0010
        /*0074*/ 	.byte	0x00, 0xf5, 0x21, 0x00


	//----- nvinfo : EIATTR_KPARAM_INFO
	.align		4
.L_153:
        /*0078*/ 	.byte	0x04, 0x17
        /*007a*/ 	.short	(.L_155 - .L_154)
.L_154:
        /*007c*/ 	.word	0x00000000
        /*0080*/ 	.short	0x0001
        /*0082*/ 	.short	0x0008
        /*0084*/ 	.byte	0x00, 0xf5, 0x21, 0x00


	//----- nvinfo : EIATTR_KPARAM_INFO
	.align		4
.L_155:
        /*0088*/ 	.byte	0x04, 0x17
        /*008a*/ 	.short	(.L_157 - .L_156)
.L_156:
        /*008c*/ 	.word	0x00000000
        /*0090*/ 	.short	0x0000
        /*0092*/ 	.short	0x0000
        /*0094*/ 	.byte	0x00, 0xf5, 0x21, 0x00


	//----- nvinfo : EIATTR_SPARSE_MMA_MASK
	.align		4
.L_157:
        /*0098*/ 	.byte	0x03, 0x50
        /*009a*/ 	.short	0x0000


	//----- nvinfo : EIATTR_MAXREG_COUNT
	.align		4
        /*009c*/ 	.byte	0x03, 0x1b
        /*009e*/ 	.short	0x00ff


	//----- nvinfo : EIATTR_NUM_BARRIERS
	.align		4
        /*00a0*/ 	.byte	0x02, 0x4c
        /*00a2*/ 	.byte	0x01
	.zero		1


	//----- nvinfo : EIATTR_MERCURY_ISA_VERSION
	.align		4
        /*00a4*/ 	.byte	0x03, 0x5f
        /*00a6*/ 	.short	0x0101


	//----- nvinfo : EIATTR_UNUSED_LOAD_BYTE_OFFSET
	.align		4
        /*00a8*/ 	.byte	0x04, 0x44
        /*00aa*/ 	.short	(.L_159 - .L_158)


	//   ....[0]....
.L_158:
        /*00ac*/ 	.word	0x00000e70
        /*00b0*/ 	.word	0x00000fff


	//----- nvinfo : EIATTR_VRC_CTA_INIT_COUNT
	.align		4
.L_159:
        /*00b4*/ 	.byte	0x02, 0x4a
	.zero		1
	.zero		1


	//----- nvinfo : EIATTR_EXIT_INSTR_OFFSETS
	.align		4
        /*00b8*/ 	.byte	0x04, 0x1c
        /*00ba*/ 	.short	(.L_161 - .L_160)


	//   ....[0]....
.L_160:
        /*00bc*/ 	.word	0x00001690


	//   ....[1]....
        /*00c0*/ 	.word	0x00001740


	//   ....[2]....
        /*00c4*/ 	.word	0x000023d0


	//----- nvinfo : EIATTR_CRS_STACK_SIZE
	.align		4
.L_161:
        /*00c8*/ 	.byte	0x04, 0x1e
        /*00ca*/ 	.short	(.L_163 - .L_162)
.L_162:
        /*00cc*/ 	.word	0x00000000


	//----- nvinfo : EIATTR_CBANK_PARAM_SIZE
	.align		4
.L_163:
        /*00d0*/ 	.byte	0x03, 0x19
        /*00d2*/ 	.short	0x0034


	//----- nvinfo : EIATTR_PARAM_CBANK
	.align		4
        /*00d4*/ 	.byte	0x04, 0x0a
        /*00d6*/ 	.short	(.L_165 - .L_164)
	.align		4
.L_164:
        /*00d8*/ 	.word	index@(.nv.constant0.fused_decode_attention_f16)
        /*00dc*/ 	.short	0x0380
        /*00de*/ 	.short	0x0034


	//----- nvinfo : EIATTR_SW_WAR
	.align		4
.L_165:
        /*00e0*/ 	.byte	0x04, 0x36
        /*00e2*/ 	.short	(.L_167 - .L_166)
.L_166:
        /*00e4*/ 	.word	0x00000008
.L_167:


//--------------------- .nv.info.fused_decode_attention_indirect_f32 --------------------------
	.section	.nv.info.fused_decode_attention_indirect_f32,"",@"SHT_CUDA_INFO"
	.sectionflags	@""
	.align	4


	//----- nvinfo : EIATTR_CUDA_API_VERSION
	.align		4
        /*0000*/ 	.byte	0x04, 0x37
        /*0002*/ 	.short	(.L_169 - .L_168)
.L_168:
        /*0004*/ 	.word	0x00000082


	//----- nvinfo : EIATTR_KPARAM_INFO
	.align		4
.L_169:
        /*0008*/ 	.byte	0x04, 0x17
        /*000a*/ 	.short	(.L_171 - .L_170)
.L_170:
        /*000c*/ 	.word	0x00000000
        /*0010*/ 	.short	0x0008
        /*0012*/ 	.short	0x0038
        /*0014*/ 	.byte	0x00, 0xf0, 0x11, 0x00


	//----- nvinfo : EIATTR_KPARAM_INFO
	.align		4
.L_171:
        /*0018*/ 	.byte	0x04, 0x17
        /*001a*/ 	.short	(.L_173 - .L_172)
.L_172:
        /*001c*/ 	.word	0x00000000
        /*0020*/ 	.short	0x0007
        /*0022*/ 	.short	0x0034
        /*0024*/ 	.byte	0x00, 0xf0, 0x11, 0x00


	//----- nvinfo : EIATTR_KPARAM_INFO
	.align		4
.L_173:
        /*0028*/ 	.byte	0x04, 0x17
        /*002a*/ 	.short	(.L_175 - .L_174)
.L_174:
        /*002c*/ 	.word	0x00000000
        /*0030*/ 	.short	0x0006
        /*0032*/ 	.short	0x0030
        /*0034*/ 	.byte	0x00, 0xf0, 0x11, 0x00


	//----- nvinfo : EIATTR_KPARAM_INFO
	.align		4
.L_175:
        /*0038*/ 	.byte	0x04, 0x17
        /*003a*/ 	.short	(.L_177 - .L_176)
.L_176:
        /*003c*/ 	.word	0x00000000
        /*0040*/ 	.short	0x0005
        /*0042*/ 	.short	0x0028
        /*0044*/ 	.byte	0x00, 0xf5, 0x21, 0x00


	//----- nvinfo : EIATTR_KPARAM_INFO
	.align		4
.L_177:
        /*0048*/ 	.byte	0x04, 0x17
        /*004a*/ 	.short	(.L_179 - .L_178)
.L_178:
        /*004c*/ 	.word	0x00000000
        /*0050*/ 	.short	0x0004
        /*0052*/ 	.short	0x0020
        /*0054*/ 	.byte	0x00, 0xf0, 0x11, 0x00


	//----- nvinfo : EIATTR_KPARAM_INFO
	.align		4
.L_179:
        /*0058*/ 	.byte	0x04, 0x17
        /*005a*/ 	.short	(.L_181 - .L_180)
.L_180:
        /*005c*/ 	.word	0x00000000
        /*0060*/ 	.short	0x0003
        /*0062*/ 	.short	0x0018
        /*0064*/ 	.byte	0x00, 0xf5, 0x21, 0x00


	//----- nvinfo : EIATTR_KPARAM_INFO
	.align		4
.L_181:
        /*0068*/ 	.byte	0x04, 0x17
        /*006a*/ 	.short	(.L_183 - .L_182)
.L_182:
        /*006c*/ 	.word	0x00000000
        /*0070*/ 	.short	0x0002
        /*0072*/ 	.short	0x0010
        /*0074*/ 	.byte	0x00, 0xf5, 0x21, 0x00


	//----- nvinfo : EIATTR_KPARAM_INFO
	.align		4
.L_183:
        /*0078*/ 	.byte	0x04, 0x17
        /*007a*/ 	.short	(.L_185 - .L_184)
.L_184:
        /*007c*/ 	.word	0x00000000
        /*0080*/ 	.short	0x0001
        /*0082*/ 	.short	0x0008
        /*0084*/ 	.byte	0x00, 0xf5, 0x21, 0x00


	//----- nvinfo : EIATTR_KPARAM_INFO
	.align		4
.L_185:
        /*0088*/ 	.byte	0x04, 0x17
        /*008a*/ 	.short	(.L_187 - .L_186)
.L_186:
        /*008c*/ 	.word	0x00000000
        /*0090*/ 	.short	0x0000
        /*0092*/ 	.short	0x0000
        /*0094*/ 	.byte	0x00, 0xf5, 0x21, 0x00


	//----- nvinfo : EIATTR_SPARSE_MMA_MASK
	.align		4
.L_187:
        /*0098*/ 	.byte	0x03, 0x50
        /*009a*/ 	.short	0x0000


	//----- nvinfo : EIATTR_MAXREG_COUNT
	.align		4
        /*009c*/ 	.byte	0x03, 0x1b
        /*009e*/ 	.short	0x00ff


	//----- nvinfo : EIATTR_NUM_BARRIERS
	.align		4
        /*00a0*/ 	.byte	0x02, 0x4c
        /*00a2*/ 	.byte	0x01
	.zero		1


	//----- nvinfo : EIATTR_MERCURY_ISA_VERSION
	.align		4
        /*00a4*/ 	.byte	0x03, 0x5f
        /*00a6*/ 	.short	0x0101


	//----- nvinfo : EIATTR_UNUSED_LOAD_BYTE_OFFSET
	.align		4
        /*00a8*/ 	.byte	0x04, 0x44
        /*00aa*/ 	.short	(.L_189 - .L_188)


	//   ....[0]....
.L_188:
        /*00ac*/ 	.word	0x00000cc0
        /*00b0*/ 	.word	0x00000fff


	//----- nvinfo : EIATTR_VRC_CTA_INIT_COUNT
	.align		4
.L_189:
        /*00b4*/ 	.byte	0x02, 0x4a
	.zero		1
	.zero		1


	//----- nvinfo : EIATTR_EXIT_INSTR_OFFSETS
	.align		4
        /*00b8*/ 	.byte	0x04, 0x1c
        /*00ba*/ 	.short	(.L_191 - .L_190)


	//   ....[0]....
.L_190:
        /*00bc*/ 	.word	0x00001430


	//   ....[1]....
        /*00c0*/ 	.word	0x000014d0


	//   ....[2]....
        /*00c4*/ 	.word	0x00001ff0


	//----- nvinfo : EIATTR_CRS_STACK_SIZE
	.align		4
.L_191:
        /*00c8*/ 	.byte	0x04, 0x1e
        /*00ca*/ 	.short	(.L_193 - .L_192)
.L_192:
        /*00cc*/ 	.word	0x00000000


	//----- nvinfo : EIATTR_CBANK_PARAM_SIZE
	.align		4
.L_193:
        /*00d0*/ 	.byte	0x03, 0x19
        /*00d2*/ 	.short	0x003c


	//----- nvinfo : EIATTR_PARAM_CBANK
	.align		4
        /*00d4*/ 	.byte	0x04, 0x0a
        /*00d6*/ 	.short	(.L_195 - .L_194)
	.align		4
.L_194:
        /*00d8*/ 	.word	index@(.nv.constant0.fused_decode_attention_indirect_f32)
        /*00dc*/ 	.short	0x0380
        /*00de*/ 	.short	0x003c


	//----- nvinfo : EIATTR_SW_WAR
	.align		4
.L_195:
        /*00e0*/ 	.byte	0x04, 0x36
        /*00e2*/ 	.short	(.L_197 - .L_196)
.L_196:
        /*00e4*/ 	.word	0x00000008
.L_197:


//--------------------- .nv.info.fused_decode_attention_f32 --------------------------
	.section	.nv.info.fused_decode_attention_f32,"",@"SHT_CUDA_INFO"
	.sectionflags	@""
	.align	4


	//----- nvinfo : EIATTR_CUDA_API_VERSION
	.align		4
        /*0000*/ 	.byte	0x04, 0x37
        /*0002*/ 	.short	(.L_199 - .L_198)
.L_198:
        /*0004*/ 	.word	0x00000082


	//----- nvinfo : EIATTR_KPARAM_INFO
	.align		4
.L_199:
        /*0008*/ 	.byte	0x04, 0x17
        /*000a*/ 	.short	(.L_201 - .L_200)
.L_200:
        /*000c*/ 	.word	0x00000000
        /*0010*/ 	.short	0x0008
        /*0012*/ 	.short	0x0030
        /*0014*/ 	.byte	0x00, 0xf0, 0x11, 0x00


	//----- nvinfo : EIATTR_KPARAM_INFO
	.align		4
.L_201:
        /*0018*/ 	.byte	0x04, 0x17
        /*001a*/ 	.short	(.L_203 - .L_202)
.L_202:
        /*001c*/ 	.word	0x00000000
        /*0020*/ 	.short	0x0007
        /*0022*/ 	.short	0x002c
        /*0024*/ 	.byte	0x00, 0xf0, 0x11, 0x00


	//----- nvinfo : EIATTR_KPARAM_INFO
	.align		4
.L_203:
        /*0028*/ 	.byte	0x04, 0x17
        /*002a*/ 	.short	(.L_205 - .L_204)
.L_204:
        /*002c*/ 	.word	0x00000000
        /*0030*/ 	.short	0x0006
        /*0032*/ 	.short	0x0028
        /*0034*/ 	.byte	0x00, 0xf0, 0x11, 0x00


	//----- nvinfo : EIATTR_KPARAM_INFO
	.align		4
.L_205:
        /*0038*/ 	.byte	0x04, 0x17
        /*003a*/ 	.short	(.L_207 - .L_206)
.L_206:
        /*003c*/ 	.word	0x00000000
        /*0040*/ 	.short	0x0005
        /*0042*/ 	.short	0x0024
        /*0044*/ 	.byte	0x00, 0xf0, 0x11, 0x00


	//----- nvinfo : EIATTR_KPARAM_INFO
	.align		4
.L_207:
        /*0048*/ 	.byte	0x04, 0x17
        /*004a*/ 	.short	(.L_209 - .L_208)
.L_208:
        /*004c*/ 	.word	0x00000000
        /*0050*/ 	.short	0x0004
        /*0052*/ 	.short	0x0020
        /*0054*/ 	.byte	0x00, 0xf0, 0x11, 0x00


	//----- nvinfo : EIATTR_KPARAM_INFO
	.align		4
.L_209:
        /*0058*/ 	.byte	0x04, 0x17
        /*005a*/ 	.short	(.L_211 - .L_210)
.L_210:
        /*005c*/ 	.word	0x00000000
        /*0060*/ 	.short	0x0003
        /*0062*/ 	.short	0x0018
        /*0064*/ 	.byte	0x00, 0xf5, 0x21, 0x00


	//----- nvinfo : EIATTR_KPARAM_INFO
	.align		4
.L_211:
        /*0068*/ 	.byte	0x04, 0x17
        /*006a*/ 	.short	(.L_213 - .L_212)
.L_212:
        /*006c*/ 	.word	0x00000000
        /*0070*/ 	.short	0x0002
        /*0072*/ 	.short	0x0010
        /*0074*/ 	.byte	0x00, 0xf5, 0x21, 0x00


	//----- nvinfo : EIATTR_KPARAM_INFO
	.align		4
.L_213:
        /*0078*/ 	.byte	0x04, 0x17
        /*007a*/ 	.short	(.L_215 - .L_214)
.L_214:
        /*007c*/ 	.word	0x00000000
        /*0080*/ 	.short	0x0001
        /*0082*/ 	.short	0x0008
        /*0084*/ 	.byte	0x00, 0xf5, 0x21, 0x00


	//----- nvinfo : EIATTR_KPARAM_INFO
	.align		4
.L_215:
        /*0088*/ 	.byte	0x04, 0x17
        /*008a*/ 	.short	(.L_217 - .L_216)
.L_216:
        /*008c*/ 	.word	0x00000000
        /*0090*/ 	.short	0x0000
        /*0092*/ 	.short	0x0000
        /*0094*/ 	.byte	0x00, 0xf5, 0x21, 0x00


	//----- nvinfo : EIATTR_SPARSE_MMA_MASK
	.align		4
.L_217:
        /*0098*/ 	.byte	0x03, 0x50
        /*009a*/ 	.short	0x0000


	//----- nvinfo : EIATTR_MAXREG_COUNT
	.align		4
        /*009c*/ 	.byte	0x03, 0x1b
        /*009e*/ 	.short	0x00ff


	//----- nvinfo : EIATTR_NUM_BARRIERS
	.align		4
        /*00a0*/ 	.byte	0x02, 0x4c
        /*00a2*/ 	.byte	0x01
	.zero		1


	//----- nvinfo : EIATTR_MERCURY_ISA_VERSION
	.align		4
        /*00a4*/ 	.byte	0x03, 0x5f
        /*00a6*/ 	.short	0x0101


	//----- nvinfo : EIATTR_UNUSED_LOAD_BYTE_OFFSET
	.align		4
        /*00a8*/ 	.byte	0x04, 0x44
        /*00aa*/ 	.short	(.L_219 - .L_218)


	//   ....[0]....
.L_218:
        /*00ac*/ 	.word	0x00000ca0
        /*00b0*/ 	.word	0x00000fff


	//----- nvinfo : EIATTR_VRC_CTA_INIT_COUNT
	.align		4
.L_219:
        /*00b4*/ 	.byte	0x02, 0x4a
	.zero		1
	.zero		1


	//----- nvinfo : EIATTR_EXIT_INSTR_OFFSETS
	.align		4
        /*00b8*/ 	.byte	0x04, 0x1c
        /*00ba*/ 	.short	(.L_221 - .L_220)


	//   ....[0]....
.L_220:
        /*00bc*/ 	.word	0x00001490


	//   ....[1]....
        /*00c0*/ 	.word	0x00001540


	//   ....[2]....
        /*00c4*/ 	.word	0x000020d0


	//----- nvinfo : EIATTR_CRS_STACK_SIZE
	.align		4
.L_221:
        /*00c8*/ 	.byte	0x04, 0x1e
        /*00ca*/ 	.short	(.L_223 - .L_222)
.L_222:
        /*00cc*/ 	.word	0x00000000


	//----- nvinfo : EIATTR_CBANK_PARAM_SIZE
	.align		4
.L_223:
        /*00d0*/ 	.byte	0x03, 0x19
        /*00d2*/ 	.short	0x0034


	//----- nvinfo : EIATTR_PARAM_CBANK
	.align		4
        /*00d4*/ 	.byte	0x04, 0x0a
        /*00d6*/ 	.short	(.L_225 - .L_224)
	.align		4
.L_224:
        /*00d8*/ 	.word	index@(.nv.constant0.fused_decode_attention_f32)
        /*00dc*/ 	.short	0x0380
        /*00de*/ 	.short	0x0034


	//----- nvinfo : EIATTR_SW_WAR
	.align		4
.L_225:
        /*00e0*/ 	.byte	0x04, 0x36
        /*00e2*/ 	.short	(.L_227 - .L_226)
.L_226:
        /*00e4*/ 	.word	0x00000008
.L_227:


//--------------------- .nv.callgraph             --------------------------
	.section	.nv.callgraph,"",@"SHT_CUDA_CALLGRAPH"
	.align	4
	.sectionentsize	8
	.align		4
        /*0000*/ 	.word	0x00000000
	.align		4
        /*0004*/ 	.word	0xffffffff
	.align		4
        /*0008*/ 	.word	0x00000000
	.align		4
        /*000c*/ 	.word	0xfffffffe
	.align		4
        /*0010*/ 	.word	0x00000000
	.align		4
        /*0014*/ 	.word	0xfffffffd
	.align		4
        /*0018*/ 	.word	0x00000000
	.align		4
        /*001c*/ 	.word	0xfffffffc


//--------------------- .text.fused_decode_attention_indirect_bf16 --------------------------
	.section	.text.fused_decode_attention_indirect_bf16,"ax",@progbits
	.align	128
        .global         fused_decode_attention_indirect_bf16
        .type           fused_decode_attention_indirect_bf16,@function
        .size           fused_decode_attention_indirect_bf16,(.L_x_246 - fused_decode_attention_indirect_bf16)
        .other          fused_decode_attention_indirect_bf16,@"STO_CUDA_ENTRY STV_DEFAULT"
fused_decode_attention_indirect_bf16:
.text.fused_decode_attention_indirect_bf16:
[----:B------:R-:W-:Y:S08]  /*0000*/  LDC R1, c[0x0][0x37c] ;  /* 0x0000df00ff017b82 */ /* 0x000ff00000000800 */
[----:B------:R-:W0:Y:S01]  /*0010*/  LDC.64 R20, c[0x0][0x3a8] ;  /* 0x0000ea00ff147b82 */ /* 0x000e220000000a00 */
[----:B------:R-:W0:Y:S07]  /*0020*/  LDCU.64 UR6, c[0x0][0x358] ;  /* 0x00006b00ff0677ac */ /* 0x000e2e0008000a00 */
[----:B------:R-:W1:Y:S01]  /*0030*/  LDC.64 R2, c[0x0][0x3b0] ;  /* 0x0000ec00ff027b82 */ /* 0x000e620000000a00 */
[----:B0-----:R0:W5:Y:S07]  /*0040*/  LDG.E.CONSTANT R20, desc[UR6][R20.64] ;  /* 0x0000000614147981 */ /* 0x00116e000c1e9900 */
[----:B------:R-:W2:Y:S01]  /*0050*/  S2UR UR8, SR_CTAID.X ;  /* 0x00000000000879c3 */ /* 0x000ea20000002500 */
[----:B------:R-:W-:Y:S01]  /*0060*/  BSSY.RECONVERGENT B0, `(.L_x_0) ;  /* 0x000002b000007945 */ /* 0x000fe20003800200 */
[----:B------:R-:W3:Y:S01]  /*0070*/  S2R R19, SR_TID.X ;  /* 0x0000000000137919 */ /* 0x000ee20000002100 */
[----:B-1----:R-:W-:Y:S01]  /*0080*/  IABS R9, R2 ;  /* 0x0000000200097213 */ /* 0x002fe20000000000 */
[----:B------:R-:W1:Y:S01]  /*0090*/  S2R R13, SR_CgaCtaId ;  /* 0x00000000000d7919 */ /* 0x000e620000008800 */
[----:B------:R-:W-:-:S02]  /*00a0*/  ISETP.NE.AND P1, PT, R2, RZ, PT ;  /* 0x000000ff0200720c */ /* 0x000fc40003f25270 */
[----:B------:R-:W4:Y:S01]  /*00b0*/  I2F.RP R0, R9 ;  /* 0x0000000900007306 */ /* 0x000f220000209400 */
[----:B--2---:R-:W-:-:S07]  /*00c0*/  IMAD R7, R3, UR8, RZ ;  /* 0x0000000803077c24 */ /* 0x004fce000f8e02ff */
[----:B----4-:R-:W2:Y:S02]  /*00d0*/  MUFU.RCP R0, R0 ;  /* 0x0000000000007308 */ /* 0x010ea40000001000 */
[----:B--2---:R-:W-:-:S06]  /*00e0*/  VIADD R4, R0, 0xffffffe ;  /* 0x0ffffffe00047836 */ /* 0x004fcc0000000000 */
[----:B------:R2:W4:Y:S02]  /*00f0*/  F2I.FTZ.U32.TRUNC.NTZ R5, R4 ;  /* 0x0000000400057305 */ /* 0x000524000021f000 */
[----:B--2---:R-:W-:Y:S02]  /*0100*/  IMAD.MOV.U32 R4, RZ, RZ, RZ ;  /* 0x000000ffff047224 */ /* 0x004fe400078e00ff */
[----:B----4-:R-:W-:-:S04]  /*0110*/  IMAD.MOV R6, RZ, RZ, -R5 ;  /* 0x000000ffff067224 */ /* 0x010fc800078e0a05 */
[----:B------:R-:W-:Y:S01]  /*0120*/  IMAD R11, R6, R9, RZ ;  /* 0x00000009060b7224 */ /* 0x000fe200078e02ff */
[----:B------:R-:W-:Y:S02]  /*0130*/  IABS R6, R7 ;  /* 0x0000000700067213 */ /* 0x000fe40000000000 */
[----:B------:R-:W-:Y:S01]  /*0140*/  LOP3.LUT R7, R7, R2, RZ, 0x3c, !PT ;  /* 0x0000000207077212 */ /* 0x000fe200078e3cff */
[----:B------:R-:W-:-:S03]  /*0150*/  IMAD.HI.U32 R5, R5, R11, R4 ;  /* 0x0000000b05057227 */ /* 0x000fc600078e0004 */
[----:B------:R-:W-:-:S03]  /*0160*/  ISETP.GE.AND P0, PT, R7, RZ, PT ;  /* 0x000000ff0700720c */ /* 0x000fc60003f06270 */
[----:B------:R-:W-:-:S05]  /*0170*/  IMAD.HI.U32 R0, R5, R6, RZ ;  /* 0x0000000605007227 */ /* 0x000fca00078e00ff */
[----:B------:R-:W-:-:S05]  /*0180*/  IADD3 R5, PT, PT, -R0, RZ, RZ ;  /* 0x000000ff00057210 */ /* 0x000fca0007ffe1ff */
[C---:B------:R-:W-:Y:S02]  /*0190*/  IMAD R4, R9.reuse, R5, R6 ;  /* 0x0000000509047224 */ /* 0x040fe400078e0206 */
[----:B------:R-:W3:Y:S03]  /*01a0*/  LDC R6, c[0x0][0x3b8] ;  /* 0x0000ee00ff067b82 */ /* 0x000ee60000000800 */
[----:B------:R-:W-:-:S13]  /*01b0*/  ISETP.GT.U32.AND P3, PT, R9, R4, PT ;  /* 0x000000040900720c */ /* 0x000fda0003f64070 */
[----:B------:R-:W-:Y:S02]  /*01c0*/  @!P3 IMAD.IADD R4, R4, 0x1, -R9 ;  /* 0x000000010404b824 */ /* 0x000fe400078e0a09 */
[----:B------:R-:W-:-:S03]  /*01d0*/  @!P3 VIADD R0, R0, 0x1 ;  /* 0x000000010000b836 */ /* 0x000fc60000000000 */
[----:B------:R-:W-:Y:S02]  /*01e0*/  ISETP.GE.U32.AND P2, PT, R4, R9, PT ;  /* 0x000000090400720c */ /* 0x000fe40003f46070 */
[----:B---3--:R-:W-:-:S11]  /*01f0*/  ISETP.GE.AND P4, PT, R19, R6, PT ;  /* 0x000000061300720c */ /* 0x008fd60003f86270 */
[----:B------:R-:W-:Y:S02]  /*0200*/  @P2 VIADD R0, R0, 0x1 ;  /* 0x0000000100002836 */ /* 0x000fe40000000000 */
[----:B01----:R-:W-:Y:S05]  /*0210*/  @P4 BRA `(.L_x_1) ;  /* 0x00000000003c4947 */ /* 0x003fea0003800000 */
[----:B------:R-:W0:Y:S01]  /*0220*/  S2R R12, SR_CgaCtaId ;  /* 0x00000000000c7919 */ /* 0x000e220000008800 */
[----:B------:R-:W1:Y:S01]  /*0230*/  LDC R14, c[0x0][0x360] ;  /* 0x0000d800ff0e7b82 */ /* 0x000e620000000800 */
[----:B------:R-:W-:-:S07]  /*0240*/  MOV R7, 0x400 ;  /* 0x0000040000077802 */ /* 0x000fce0000000f00 */
[----:B------:R-:W2:Y:S01]  /*0250*/  LDC.64 R4, c[0x0][0x388] ;  /* 0x0000e200ff047b82 */ /* 0x000ea20000000a00 */
[----:B0-----:R-:W-:Y:S02]  /*0260*/  LEA R12, R12, R7, 0x18 ;  /* 0x000000070c0c7211 */ /* 0x001fe400078ec0ff */
[----:B------:R-:W-:-:S07]  /*0270*/  MOV R7, R19 ;  /* 0x0000001300077202 */ /* 0x000fce0000000f00 */
.L_x_2:
[----:B------:R-:W-:-:S04]  /*0280*/  IMAD R9, R6, UR8, R7 ;  /* 0x0000000806097c24 */ /* 0x000fc8000f8e0207 */
[----:B--2---:R-:W-:-:S06]  /*0290*/  IMAD.WIDE R8, R9, 0x2, R4 ;  /* 0x0000000209087825 */ /* 0x004fcc00078e0204 */
[----:B------:R-:W2:Y:S01]  /*02a0*/  LDG.E.U16.CONSTANT R8, desc[UR6][R8.64] ;  /* 0x0000000608087981 */ /* 0x000ea2000c1e9500 */
[----:B0-----:R-:W-:Y:S02]  /*02b0*/  IMAD R11, R7, 0x4, R12 ;  /* 0x00000004070b7824 */ /* 0x001fe400078e020c */
[----:B-1----:R-:W-:-:S05]  /*02c0*/  IMAD.IADD R7, R14, 0x1, R7 ;  /* 0x000000010e077824 */ /* 0x002fca00078e0207 */
[----:B------:R-:W-:Y:S01]  /*02d0*/  ISETP.GE.AND P2, PT, R7, R6, PT ;  /* 0x000000060700720c */ /* 0x000fe20003f46270 */
[----:B--2---:R-:W-:-:S05]  /*02e0*/  IMAD.U32 R10, R8, 0x10000, RZ ;  /* 0x00010000080a7824 */ /* 0x004fca00078e00ff */
[----:B------:R0:W-:Y:S07]  /*02f0*/  STS [R11], R10 ;  /* 0x0000000a0b007388 */ /* 0x0001ee0000000800 */
[----:B------:R-:W-:Y:S05]  /*0300*/  @!P2 BRA `(.L_x_2) ;  /* 0xfffffffc00dca947 */ /* 0x000fea000383ffff */
.L_x_1:
[----:B------:R-:W-:Y:S05]  /*0310*/  BSYNC.RECONVERGENT B0 ;  /* 0x0000000000007941 */ /* 0x000fea0003800200 */
.L_x_0:
[----:B------:R-:W-:Y:S01]  /*0320*/  @!P0 IADD3 R0, PT, PT, -R0, RZ, RZ ;  /* 0x000000ff00008210 */ /* 0x000fe20007ffe1ff */
[----:B------:R-:W-:Y:S01]  /*0330*/  BAR.SYNC.DEFER_BLOCKING 0x0 ;  /* 0x0000000000007b1d */ /* 0x000fe20000010000 */
[----:B-----5:R-:W-:Y:S01]  /*0340*/  ISETP.GE.AND P0, PT, R19, R20, PT ;  /* 0x000000141300720c */ /* 0x020fe20003f06270 */
[----:B------:R-:W-:Y:S01]  /*0350*/  IMAD.MOV.U32 R17, RZ, RZ, -0x800000 ;  /* 0xff800000ff117424 */ /* 0x000fe200078e00ff */
[----:B------:R-:W-:Y:S01]  /*0360*/  @!P1 LOP3.LUT R0, RZ, R2, RZ, 0x33, !PT ;  /* 0x00000002ff009212 */ /* 0x000fe200078e33ff */
[-C--:B------:R-:W-:Y:S01]  /*0370*/  IMAD R2, R3, R6.reuse, RZ ;  /* 0x0000000603027224 */ /* 0x080fe200078e02ff */
[----:B------:R-:W-:Y:S01]  /*0380*/  MOV R4, 0x400 ;  /* 0x0000040000047802 */ /* 0x000fe20000000f00 */
[----:B------:R-:W1:Y:S01]  /*0390*/  LDCU.64 UR10, c[0x0][0x390] ;  /* 0x00007200ff0a77ac */ /* 0x000e620008000a00 */
[----:B------:R-:W-:Y:S01]  /*03a0*/  BSSY.RECONVERGENT B0, `(.L_x_3) ;  /* 0x00000ce000007945 */ /* 0x000fe20003800200 */
[----:B------:R-:W-:Y:S01]  /*03b0*/  IMAD R0, R0, R6, RZ ;  /* 0x0000000600007224 */ /* 0x000fe200078e02ff */
[----:B------:R-:W-:-:S04]  /*03c0*/  LEA R13, R13, R4, 0x18 ;  /* 0x000000040d0d7211 */ /* 0x000fc800078ec0ff */
[----:B------:R-:W-:Y:S01]  /*03d0*/  SHF.R.S32.HI R3, RZ, 0x1f, R0 ;  /* 0x0000001fff037819 */ /* 0x000fe20000011400 */
[----:B------:R-:W-:Y:S01]  /*03e0*/  IMAD R18, R6, 0x4, R13 ;  /* 0x0000000406127824 */ /* 0x000fe200078e020d */
[----:B------:R-:W-:Y:S06]  /*03f0*/  @P0 BRA `(.L_x_4) ;  /* 0x0000000c00200947 */ /* 0x000fec0003800000 */
[----:B------:R-:W2:Y:S01]  /*0400*/  LDC R4, c[0x0][0x360] ;  /* 0x0000d800ff047b82 */ /* 0x000ea20000000800 */
[----:B------:R-:W-:-:S13]  /*0410*/  ISETP.GE.AND P0, PT, R6, 0x1, PT ;  /* 0x000000010600780c */ /* 0x000fda0003f06270 */
[----:B------:R-:W-:Y:S05]  /*0420*/  @!P0 BRA `(.L_x_5) ;  /* 0x0000000800ec8947 */ /* 0x000fea0003800000 */
[C---:B------:R-:W-:Y:S01]  /*0430*/  LOP3.LUT R5, R6.reuse, 0xf, RZ, 0xc0, !PT ;  /* 0x0000000f06057812 */ /* 0x040fe200078ec0ff */
[----:B------:R-:W-:Y:S01]  /*0440*/  BSSY.RECONVERGENT B1, `(.L_x_6) ;  /* 0x00000b8000017945 */ /* 0x000fe20003800200 */
[----:B------:R-:W-:Y:S01]  /*0450*/  LOP3.LUT R16, R6, 0x7, RZ, 0xc0, !PT ;  /* 0x0000000706107812 */ /* 0x000fe200078ec0ff */
[----:B------:R-:W-:Y:S02]  /*0460*/  IMAD.MOV.U32 R17, RZ, RZ, -0x800000 ;  /* 0xff800000ff117424 */ /* 0x000fe400078e00ff */
[----:B------:R-:W-:Y:S01]  /*0470*/  VIADD R5, R5, 0xffffffff ;  /* 0xffffffff05057836 */ /* 0x000fe20000000000 */
[----:B------:R-:W-:-:S04]  /*0480*/  IADD3 R7, PT, PT, R16, -0x1, RZ ;  /* 0xffffffff10077810 */ /* 0x000fc80007ffe0ff */
[----:B------:R-:W-:Y:S02]  /*0490*/  ISETP.GE.U32.AND P1, PT, R7, 0x3, PT ;  /* 0x000000030700780c */ /* 0x000fe40003f26070 */
[----:B------:R-:W-:Y:S01]  /*04a0*/  ISETP.GE.U32.AND P0, PT, R5, 0x7, PT ;  /* 0x000000070500780c */ /* 0x000fe20003f06070 */
[----:B------:R-:W-:Y:S01]  /*04b0*/  IMAD.MOV.U32 R5, RZ, RZ, R19 ;  /* 0x000000ffff057224 */ /* 0x000fe200078e0013 */
[C---:B------:R-:W-:Y:S02]  /*04c0*/  LOP3.LUT R7, R6.reuse, 0x7ffffff0, RZ, 0xc0, !PT ;  /* 0x7ffffff006077812 */ /* 0x040fe400078ec0ff */
[----:B------:R-:W-:-:S09]  /*04d0*/  LOP3.LUT R6, R6, 0x3, RZ, 0xc0, !PT ;  /* 0x0000000306067812 */ /* 0x000fd200078ec0ff */
.L_x_12:
[----:B---3--:R-:W3:Y:S01]  /*04e0*/  LDCU UR4, c[0x0][0x3b8] ;  /* 0x00007700ff0477ac */ /* 0x008ee20008000800 */
[----:B------:R-:W-:Y:S02]  /*04f0*/  IMAD R21, R5, R2, RZ ;  /* 0x0000000205157224 */ /* 0x000fe400078e02ff */
[----:B------:R-:W-:Y:S02]  /*0500*/  HFMA2 R23, -RZ, RZ, 0, 0 ;  /* 0x00000000ff177431 */ /* 0x000fe400000001ff */
[----:B------:R-:W-:Y:S01]  /*0510*/  IMAD.MOV.U32 R15, RZ, RZ, RZ ;  /* 0x000000ffff0f7224 */ /* 0x000fe200078e00ff */
[----:B------:R-:W-:-:S04]  /*0520*/  IADD3 R22, P2, PT, R0, R21, RZ ;  /* 0x0000001500167210 */ /* 0x000fc80007f5e0ff */
[----:B------:R-:W-:Y:S01]  /*0530*/  LEA.HI.X.SX32 R21, R21, R3, 0x1, P2 ;  /* 0x0000000315157211 */ /* 0x000fe200010f0eff */
[----:B---3--:R-:W-:-:S09]  /*0540*/  UISETP.GE.U32.AND UP0, UPT, UR4, 0x10, UPT ;  /* 0x000000100400788c */ /* 0x008fd2000bf06070 */
[----:B------:R-:W-:Y:S05]  /*0550*/  BRA.U !UP0, `(.L_x_7) ;  /* 0x00000005080c7547 */ /* 0x000fea000b800000 */
[----:B------:R-:W3:Y:S01]  /*0560*/  S2R R9, SR_CgaCtaId ;  /* 0x0000000000097919 */ /* 0x000ee20000008800 */
[----:B------:R-:W-:Y:S01]  /*0570*/  MOV R12, 0x400 ;  /* 0x00000400000c7802 */ /* 0x000fe20000000f00 */
[----:B------:R-:W-:Y:S02]  /*0580*/  IMAD.MOV.U32 R15, RZ, RZ, RZ ;  /* 0x000000ffff0f7224 */ /* 0x000fe400078e00ff */
[----:B------:R-:W-:Y:S01]  /*0590*/  IMAD.MOV.U32 R13, RZ, RZ, RZ ;  /* 0x000000ffff0d7224 */ /* 0x000fe200078e00ff */
[----:B---3--:R-:W-:-:S07]  /*05a0*/  LEA R12, R9, R12, 0x18 ;  /* 0x0000000c090c7211 */ /* 0x008fce00078ec0ff */
.L_x_8:
[----:B------:R-:W-:-:S05]  /*05b0*/  IADD3 R8, P2, PT, R13, R22, RZ ;  /* 0x000000160d087210 */ /* 0x000fca0007f5e0ff */
[----:B------:R-:W-:Y:S01]  /*05c0*/  IMAD.X R9, RZ, RZ, R21, P2 ;  /* 0x000000ffff097224 */ /* 0x000fe200010e0615 */
[----:B-1----:R-:W-:-:S04]  /*05d0*/  LEA R24, P2, R8, UR10, 0x1 ;  /* 0x0000000a08187c11 */ /* 0x002fc8000f8408ff */
[----:B------:R-:W-:-:S05]  /*05e0*/  LEA.HI.X R25, R8, UR11, R9, 0x1, P2 ;  /* 0x0000000b08197c11 */ /* 0x000fca00090f0c09 */
[----:B------:R-:W3:Y:S04]  /*05f0*/  LDG.E.U16.CONSTANT R23, desc[UR6][R24.64] ;  /* 0x0000000618177981 */ /* 0x000ee8000c1e9500 */
[----:B------:R-:W4:Y:S01]  /*0600*/  LDG.E.U16.CONSTANT R14, desc[UR6][R24.64+0x2] ;  /* 0x00000206180e7981 */ /* 0x000f22000c1e9500 */
[----:B------:R-:W-:-:S03]  /*0610*/  LEA R9, R13, R12, 0x2 ;  /* 0x0000000c0d097211 */ /* 0x000fc600078e10ff */
[----:B------:R-:W5:Y:S04]  /*0620*/  LDG.E.U16.CONSTANT R27, desc[UR6][R24.64+0x4] ;  /* 0x00000406181b7981 */ /* 0x000f68000c1e9500 */
[----:B0-----:R-:W0:Y:S01]  /*0630*/  LDS.128 R8, [R9] ;  /* 0x0000000009087984 */ /* 0x001e220000000c00 */
[----:B---3--:R-:W-:-:S04]  /*0640*/  IMAD.U32 R23, R23, 0x10000, RZ ;  /* 0x0001000017177824 */ /* 0x008fc800078e00ff */
[----:B0-----:R-:W-:Y:S02]  /*0650*/  FFMA R26, R8, R23, R15 ;  /* 0x00000017081a7223 */ /* 0x001fe4000000000f */
[----:B------:R-:W3:Y:S04]  /*0660*/  LDG.E.U16.CONSTANT R8, desc[UR6][R24.64+0x6] ;  /* 0x0000060618087981 */ /* 0x000ee8000c1e9500 */
[----:B------:R-:W2:Y:S01]  /*0670*/  LDG.E.U16.CONSTANT R15, desc[UR6][R24.64+0x8] ;  /* 0x00000806180f7981 */ /* 0x000ea2000c1e9500 */
[----:B----4-:R-:W-:-:S03]  /*0680*/  IMAD.U32 R14, R14, 0x10000, RZ ;  /* 0x000100000e0e7824 */ /* 0x010fc600078e00ff */
[----:B------:R-:W4:Y:S01]  /*0690*/  LDG.E.U16.CONSTANT R23, desc[UR6][R24.64+0xc] ;  /* 0x00000c0618177981 */ /* 0x000f22000c1e9500 */
[----:B------:R-:W-:-:S03]  /*06a0*/  FFMA R29, R9, R14, R26 ;  /* 0x0000000e091d7223 */ /* 0x000fc6000000001a */
[----:B------:R-:W4:Y:S01]  /*06b0*/  LDG.E.U16.CONSTANT R26, desc[UR6][R24.64+0xa] ;  /* 0x00000a06181a7981 */ /* 0x000f22000c1e9500 */
[----:B-----5:R-:W-:Y:S02]  /*06c0*/  IMAD.U32 R27, R27, 0x10000, RZ ;  /* 0x000100001b1b7824 */ /* 0x020fe400078e00ff */
[----:B------:R-:W-:Y:S02]  /*06d0*/  IMAD R14, R13, 0x4, R12 ;  /* 0x000000040d0e7824 */ /* 0x000fe400078e020c */
[----:B------:R-:W-:Y:S01]  /*06e0*/  FFMA R10, R10, R27, R29 ;  /* 0x0000001b0a0a7223 */ /* 0x000fe2000000001d */
[----:B---3--:R-:W-:-:S05]  /*06f0*/  SHF.L.U32 R8, R8, 0x10, RZ ;  /* 0x0000001008087819 */ /* 0x008fca00000006ff */
[----:B------:R-:W-:Y:S02]  /*0700*/  FFMA R27, R11, R8, R10 ;  /* 0x000000080b1b7223 */ /* 0x000fe4000000000a */
[----:B------:R-:W0:Y:S01]  /*0710*/  LDS.128 R8, [R14+0x10] ;  /* 0x000010000e087984 */ /* 0x000e220000000c00 */
[----:B--2---:R-:W-:-:S04]  /*0720*/  IMAD.U32 R15, R15, 0x10000, RZ ;  /* 0x000100000f0f7824 */ /* 0x004fc800078e00ff */
[----:B0-----:R-:W-:Y:S02]  /*0730*/  FFMA R28, R8, R15, R27 ;  /* 0x0000000f081c7223 */ /* 0x001fe4000000001b */
[----:B------:R-:W2:Y:S04]  /*0740*/  LDG.E.U16.CONSTANT R8, desc[UR6][R24.64+0xe] ;  /* 0x00000e0618087981 */ /* 0x000ea8000c1e9500 */
[----:B------:R-:W3:Y:S01]  /*0750*/  LDG.E.U16.CONSTANT R15, desc[UR6][R24.64+0x10] ;  /* 0x00001006180f7981 */ /* 0x000ee2000c1e9500 */
[----:B----4-:R-:W-:-:S04]  /*0760*/  IMAD.U32 R26, R26, 0x10000, RZ ;  /* 0x000100001a1a7824 */ /* 0x010fc800078e00ff */
[----:B------:R-:W-:Y:S01]  /*0770*/  FFMA R9, R9, R26, R28 ;  /* 0x0000001a09097223 */ /* 0x000fe2000000001c */
[----:B------:R-:W-:Y:S02]  /*0780*/  SHF.L.U32 R26, R23, 0x10, RZ ;  /* 0x00000010171a7819 */ /* 0x000fe400000006ff */
[----:B------:R-:W4:Y:S03]  /*0790*/  LDG.E.U16.CONSTANT R23, desc[UR6][R24.64+0x12] ;  /* 0x0000120618177981 */ /* 0x000f26000c1e9500 */
[----:B------:R-:W-:Y:S02]  /*07a0*/  FFMA R10, R10, R26, R9 ;  /* 0x0000001a0a0a7223 */ /* 0x000fe40000000009 */
[----:B------:R-:W5:Y:S01]  /*07b0*/  LDG.E.U16.CONSTANT R26, desc[UR6][R24.64+0x14] ;  /* 0x00001406181a7981 */ /* 0x000f62000c1e9500 */
[----:B--2---:R-:W-:-:S04]  /*07c0*/  IMAD.U32 R8, R8, 0x10000, RZ ;  /* 0x0001000008087824 */ /* 0x004fc800078e00ff */
[----:B------:R-:W-:Y:S02]  /*07d0*/  FFMA R27, R11, R8, R10 ;  /* 0x000000080b1b7223 */ /* 0x000fe4000000000a */
[----:B------:R-:W0:Y:S01]  /*07e0*/  LDS.128 R8, [R14+0x20] ;  /* 0x000020000e087984 */ /* 0x000e220000000c00 */
[----:B---3--:R-:W-:-:S04]  /*07f0*/  IMAD.U32 R15, R15, 0x10000, RZ ;  /* 0x000100000f0f7824 */ /* 0x008fc800078e00ff */
[----:B0-----:R-:W-:Y:S02]  /*0800*/  FFMA R28, R8, R15, R27 ;  /* 0x0000000f081c7223 */ /* 0x001fe4000000001b */
[----:B------:R-:W2:Y:S01]  /*0810*/  LDG.E.U16.CONSTANT R8, desc[UR6][R24.64+0x16] ;  /* 0x0000160618087981 */ /* 0x000ea2000c1e9500 */
[----:B----4-:R-:W-:Y:S01]  /*0820*/  IMAD.U32 R23, R23, 0x10000, RZ ;  /* 0x0001000017177824 */ /* 0x010fe200078e00ff */
[----:B-----5:R-:W-:Y:S02]  /*0830*/  SHF.L.U32 R26, R26, 0x10, RZ ;  /* 0x000000101a1a7819 */ /* 0x020fe400000006ff */
[----:B------:R-:W3:Y:S01]  /*0840*/  LDG.E.U16.CONSTANT R15, desc[UR6][R24.64+0x18] ;  /* 0x00001806180f7981 */ /* 0x000ee2000c1e9500 */
[----:B------:R-:W-:-:S03]  /*0850*/  FFMA R9, R9, R23, R28 ;  /* 0x0000001709097223 */ /* 0x000fc6000000001c */
[----:B------:R-:W4:Y:S01]  /*0860*/  LDG.E.U16.CONSTANT R23, desc[UR6][R24.64+0x1a] ;  /* 0x00001a0618177981 */ /* 0x000f22000c1e9500 */
[----:B------:R-:W-:-:S03]  /*0870*/  FFMA R10, R10, R26, R9 ;  /* 0x0000001a0a0a7223 */ /* 0x000fc60000000009 */
[----:B------:R-:W5:Y:S04]  /*0880*/  LDG.E.U16.CONSTANT R26, desc[UR6][R24.64+0x1c] ;  /* 0x00001c06181a7981 */ /* 0x000f68000c1e9500 */
[----:B------:R-:W5:Y:S01]  /*0890*/  LDG.E.U16.CONSTANT R27, desc[UR6][R24.64+0x1e] ;  /* 0x00001e06181b7981 */ /* 0x000f62000c1e9500 */
[----:B------:R-:W-:-:S04]  /*08a0*/  IADD3 R13, PT, PT, R13, 0x10, RZ ;  /* 0x000000100d0d7810 */ /* 0x000fc80007ffe0ff */
[----:B------:R-:W-:Y:S01]  /*08b0*/  ISETP.NE.AND P2, PT, R13, R7, PT ;  /* 0x000000070d00720c */ /* 0x000fe20003f45270 */
[----:B--2---:R-:W-:-:S04]  /*08c0*/  IMAD.U32 R8, R8, 0x10000, RZ ;  /* 0x0001000008087824 */ /* 0x004fc800078e00ff */
[----:B------:R-:W-:Y:S02]  /*08d0*/  FFMA R29, R11, R8, R10 ;  /* 0x000000080b1d7223 */ /* 0x000fe4000000000a */
[----:B------:R-:W0:Y:S01]  /*08e0*/  LDS.128 R8, [R14+0x30] ;  /* 0x000030000e087984 */ /* 0x000e220000000c00 */
[----:B---3--:R-:W-:Y:S02]  /*08f0*/  IMAD.U32 R15, R15, 0x10000, RZ ;  /* 0x000100000f0f7824 */ /* 0x008fe400078e00ff */
[----:B----4-:R-:W-:Y:S02]  /*0900*/  IMAD.U32 R23, R23, 0x10000, RZ ;  /* 0x0001000017177824 */ /* 0x010fe400078e00ff */
[----:B-----5:R-:W-:Y:S02]  /*0910*/  IMAD.U32 R26, R26, 0x10000, RZ ;  /* 0x000100001a1a7824 */ /* 0x020fe400078e00ff */
[----:B------:R-:W-:Y:S02]  /*0920*/  IMAD.U32 R27, R27, 0x10000, RZ ;  /* 0x000100001b1b7824 */ /* 0x000fe400078e00ff */
[----:B0-----:R-:W-:-:S04]  /*0930*/  FFMA R8, R8, R15, R29 ;  /* 0x0000000f08087223 */ /* 0x001fc8000000001d */
[----:B------:R-:W-:-:S04]  /*0940*/  FFMA R9, R9, R23, R8 ;  /* 0x0000001709097223 */ /* 0x000fc80000000008 */
[----:B------:R-:W-:-:S04]  /*0950*/  FFMA R10, R10, R26, R9 ;  /* 0x0000001a0a0a7223 */ /* 0x000fc80000000009 */
[----:B------:R-:W-:Y:S01]  /*0960*/  FFMA R15, R11, R27, R10 ;  /* 0x0000001b0b0f7223 */ /* 0x000fe2000000000a */
[----:B------:R-:W-:Y:S06]  /*0970*/  @P2 BRA `(.L_x_8) ;  /* 0xfffffffc000c2947 */ /* 0x000fec000383ffff */
[----:B------:R-:W-:-:S07]  /*0980*/  IMAD.MOV.U32 R23, RZ, RZ, R7 ;  /* 0x000000ffff177224 */ /* 0x000fce00078e0007 */
.L_x_7:
[----:B------:R-:W3:Y:S02]  /*0990*/  LDCU UR4, c[0x0][0x3b8] ;  /* 0x00007700ff0477ac */ /* 0x000ee40008000800 */
[----:B---3--:R-:W-:-:S04]  /*09a0*/  ULOP3.LUT UR4, UR4, 0xf, URZ, 0xc0, !UPT ;  /* 0x0000000f04047892 */ /* 0x008fc8000f8ec0ff */
[----:B------:R-:W-:-:S09]  /*09b0*/  UISETP.NE.AND UP0, UPT, UR4, URZ, UPT ;  /* 0x000000ff0400728c */ /* 0x000fd2000bf05270 */
[----:B------:R-:W-:Y:S05]  /*09c0*/  BRA.U !UP0, `(.L_x_9) ;  /* 0x00000005085c7547 */ /* 0x000fea000b800000 */
[----:B------:R-:W-:Y:S01]  /*09d0*/  ISETP.NE.AND P2, PT, R16, RZ, PT ;  /* 0x000000ff1000720c */ /* 0x000fe20003f45270 */
[----:B------:R-:W-:-:S12]  /*09e0*/  @!P0 BRA `(.L_x_10) ;  /* 0x0000000000908947 */ /* 0x000fd80003800000 */
[----:B------:R-:W3:Y:S01]  /*09f0*/  LDCU.64 UR4, c[0x0][0x390] ;  /* 0x00007200ff0477ac */ /* 0x000ee20008000a00 */
[----:B------:R-:W-:-:S04]  /*0a00*/  IADD3 R8, P3, PT, R23, R22, RZ ;  /* 0x0000001617087210 */ /* 0x000fc80007f7e0ff */
[----:B------:R-:W-:Y:S02]  /*0a10*/  IADD3.X R9, PT, PT, RZ, R21, RZ, P3, !PT ;  /* 0x00000015ff097210 */ /* 0x000fe40001ffe4ff */
[----:B---3--:R-:W-:-:S04]  /*0a20*/  LEA R24, P3, R8, UR4, 0x1 ;  /* 0x0000000408187c11 */ /* 0x008fc8000f8608ff */
[----:B------:R-:W-:-:S05]  /*0a30*/  LEA.HI.X R25, R8, UR5, R9, 0x1, P3 ;  /* 0x0000000508197c11 */ /* 0x000fca00098f0c09 */
[----:B------:R-:W3:Y:S04]  /*0a40*/  LDG.E.U16.CONSTANT R14, desc[UR6][R24.64] ;  /* 0x00000006180e7981 */ /* 0x000ee8000c1e9500 */
[----:B------:R-:W4:Y:S01]  /*0a50*/  LDG.E.U16.CONSTANT R26, desc[UR6][R24.64+0x2] ;  /* 0x00000206181a7981 */ /* 0x000f22000c1e9500 */
[----:B------:R-:W5:Y:S01]  /*0a60*/  S2UR UR5, SR_CgaCtaId ;  /* 0x00000000000579c3 */ /* 0x000f620000008800 */
[----:B------:R-:W-:Y:S02]  /*0a70*/  UMOV UR4, 0x400 ;  /* 0x0000040000047882 */ /* 0x000fe40000000000 */
[----:B------:R-:W2:Y:S04]  /*0a80*/  LDG.E.U16.CONSTANT R13, desc[UR6][R24.64+0x4] ;  /* 0x00000406180d7981 */ /* 0x000ea8000c1e9500 */
[----:B------:R-:W2:Y:S04]  /*0a90*/  LDG.E.U16.CONSTANT R27, desc[UR6][R24.64+0x8] ;  /* 0x00000806181b7981 */ /* 0x000ea8000c1e9500 */
[----:B------:R-:W2:Y:S01]  /*0aa0*/  LDG.E.U16.CONSTANT R28, desc[UR6][R24.64+0xe] ;  /* 0x00000e06181c7981 */ /* 0x000ea2000c1e9500 */
[----:B-----5:R-:W-:-:S06]  /*0ab0*/  ULEA UR4, UR5, UR4, 0x18 ;  /* 0x0000000405047291 */ /* 0x020fcc000f8ec0ff */
[----:B------:R-:W-:-:S05]  /*0ac0*/  LEA R12, R23, UR4, 0x2 ;  /* 0x00000004170c7c11 */ /* 0x000fca000f8e10ff */
[----:B0-----:R-:W0:Y:S01]  /*0ad0*/  LDS.128 R8, [R12] ;  /* 0x000000000c087984 */ /* 0x001e220000000c00 */
[----:B---3--:R-:W-:-:S04]  /*0ae0*/  IMAD.U32 R14, R14, 0x10000, RZ ;  /* 0x000100000e0e7824 */ /* 0x008fc800078e00ff */
[----:B0-----:R-:W-:Y:S02]  /*0af0*/  FFMA R14, R8, R14, R15 ;  /* 0x0000000e080e7223 */ /* 0x001fe4000000000f */
[----:B------:R-:W3:Y:S01]  /*0b00*/  LDG.E.U16.CONSTANT R8, desc[UR6][R24.64+0x6] ;  /* 0x0000060618087981 */ /* 0x000ee2000c1e9500 */
[----:B----4-:R-:W-:-:S03]  /*0b10*/  IMAD.U32 R15, R26, 0x10000, RZ ;  /* 0x000100001a0f7824 */ /* 0x010fc600078e00ff */
[----:B------:R-:W4:Y:S01]  /*0b20*/  LDG.E.U16.CONSTANT R26, desc[UR6][R24.64+0xc] ;  /* 0x00000c06181a7981 */ /* 0x000f22000c1e9500 */
[----:B------:R-:W-:-:S03]  /*0b30*/  FFMA R15, R15, R9, R14 ;  /* 0x000000090f0f7223 */ /* 0x000fc6000000000e */
[----:B------:R-:W5:Y:S01]  /*0b40*/  LDG.E.U16.CONSTANT R9, desc[UR6][R24.64+0xa] ;  /* 0x00000a0618097981 */ /* 0x000f62000c1e9500 */
[----:B--2---:R-:W-:-:S04]  /*0b50*/  IMAD.U32 R14, R13, 0x10000, RZ ;  /* 0x000100000d0e7824 */ /* 0x004fc800078e00ff */
[----:B------:R-:W-:Y:S02]  /*0b60*/  FFMA R10, R14, R10, R15 ;  /* 0x0000000a0e0a7223 */ /* 0x000fe4000000000f */
[----:B------:R-:W0:Y:S01]  /*0b70*/  LDS.128 R12, [R12+0x10] ;  /* 0x000010000c0c7984 */ /* 0x000e220000000c00 */
[----:B------:R-:W-:Y:S02]  /*0b80*/  IMAD.U32 R27, R27, 0x10000, RZ ;  /* 0x000100001b1b7824 */ /* 0x000fe400078e00ff */
[----:B------:R-:W-:Y:S01]  /*0b90*/  VIADD R23, R23, 0x8 ;  /* 0x0000000817177836 */ /* 0x000fe20000000000 */
[----:B---3--:R-:W-:-:S05]  /*0ba0*/  SHF.L.U32 R29, R8, 0x10, RZ ;  /* 0x00000010081d7819 */ /* 0x008fca00000006ff */
[----:B------:R-:W-:Y:S01]  /*0bb0*/  FFMA R11, R29, R11, R10 ;  /* 0x0000000b1d0b7223 */ /* 0x000fe2000000000a */
[----:B-----5:R-:W-:-:S03]  /*0bc0*/  IMAD.U32 R9, R9, 0x10000, RZ ;  /* 0x0001000009097824 */ /* 0x020fc600078e00ff */
[----:B0-----:R-:W-:Y:S01]  /*0bd0*/  FFMA R8, R12, R27, R11 ;  /* 0x0000001b0c087223 */ /* 0x001fe2000000000b */
[----:B----4-:R-:W-:-:S03]  /*0be0*/  IMAD.U32 R26, R26, 0x10000, RZ ;  /* 0x000100001a1a7824 */ /* 0x010fc600078e00ff */
[----:B------:R-:W-:Y:S01]  /*0bf0*/  FFMA R9, R9, R13, R8 ;  /* 0x0000000d09097223 */ /* 0x000fe20000000008 */
[----:B------:R-:W-:-:S03]  /*0c00*/  SHF.L.U32 R11, R28, 0x10, RZ ;  /* 0x000000101c0b7819 */ /* 0x000fc600000006ff */
[----:B------:R-:W-:-:S04]  /*0c10*/  FFMA R14, R26, R14, R9 ;  /* 0x0000000e1a0e7223 */ /* 0x000fc80000000009 */
[----:B------:R-:W-:-:S07]  /*0c20*/  FFMA R15, R11, R15, R14 ;  /* 0x0000000f0b0f7223 */ /* 0x000fce000000000e */
.L_x_10:
[----:B------:R-:W-:Y:S05]  /*0c30*/  @!P2 BRA `(.L_x_9) ;  /* 0x0000000000c0a947 */ /* 0x000fea0003800000 */
[----:B------:R-:W-:Y:S01]  /*0c40*/  ISETP.NE.AND P2, PT, R6, RZ, PT ;  /* 0x000000ff0600720c */ /* 0x000fe20003f45270 */
[----:B------:R-:W-:-:S12]  /*0c50*/  @!P1 BRA `(.L_x_11) ;  /* 0x00000000005c9947 */ /* 0x000fd80003800000 */
[----:B------:R-:W3:Y:S01]  /*0c60*/  LDCU.64 UR4, c[0x0][0x390] ;  /* 0x00007200ff0477ac */ /* 0x000ee20008000a00 */
[----:B------:R-:W-:-:S05]  /*0c70*/  IADD3 R8, P3, PT, R23, R22, RZ ;  /* 0x0000001617087210 */ /* 0x000fca0007f7e0ff */
[----:B------:R-:W-:Y:S01]  /*0c80*/  IMAD.X R9, RZ, RZ, R21, P3 ;  /* 0x000000ffff097224 */ /* 0x000fe200018e0615 */
[----:B---3--:R-:W-:-:S04]  /*0c90*/  LEA R12, P3, R8, UR4, 0x1 ;  /* 0x00000004080c7c11 */ /* 0x008fc8000f8608ff */
[----:B------:R-:W-:-:S05]  /*0ca0*/  LEA.HI.X R13, R8, UR5, R9, 0x1, P3 ;  /* 0x00000005080d7c11 */ /* 0x000fca00098f0c09 */
[----:B------:R-:W3:Y:S04]  /*0cb0*/  LDG.E.U16.CONSTANT R25, desc[UR6][R12.64] ;  /* 0x000000060c197981 */ /* 0x000ee8000c1e9500 */
[----:B------:R-:W4:Y:S04]  /*0cc0*/  LDG.E.U16.CONSTANT R26, desc[UR6][R12.64+0x2] ;  /* 0x000002060c1a7981 */ /* 0x000f28000c1e9500 */
[----:B------:R-:W5:Y:S04]  /*0cd0*/  LDG.E.U16.CONSTANT R14, desc[UR6][R12.64+0x4] ;  /* 0x000004060c0e7981 */ /* 0x000f68000c1e9500 */
[----:B------:R-:W2:Y:S01]  /*0ce0*/  LDG.E.U16.CONSTANT R24, desc[UR6][R12.64+0x6] ;  /* 0x000006060c187981 */ /* 0x000ea2000c1e9500 */
[----:B------:R-:W0:Y:S01]  /*0cf0*/  S2UR UR5, SR_CgaCtaId ;  /* 0x00000000000579c3 */ /* 0x000e220000008800 */
[----:B------:R-:W-:-:S02]  /*0d00*/  UMOV UR4, 0x400 ;  /* 0x0000040000047882 */ /* 0x000fc40000000000 */
[----:B0-----:R-:W-:-:S06]  /*0d10*/  ULEA UR4, UR5, UR4, 0x18 ;  /* 0x0000000405047291 */ /* 0x001fcc000f8ec0ff */
[C---:B------:R-:W-:Y:S01]  /*0d20*/  LEA R8, R23.reuse, UR4, 0x2 ;  /* 0x0000000417087c11 */ /* 0x040fe2000f8e10ff */
[----:B------:R-:W-:-:S05]  /*0d30*/  VIADD R23, R23, 0x4 ;  /* 0x0000000417177836 */ /* 0x000fca0000000000 */
[----:B------:R-:W0:Y:S01]  /*0d40*/  LDS.128 R8, [R8] ;  /* 0x0000000008087984 */ /* 0x000e220000000c00 */
[----:B---3--:R-:W-:Y:S01]  /*0d50*/  IMAD.U32 R25, R25, 0x10000, RZ ;  /* 0x0001000019197824 */ /* 0x008fe200078e00ff */
[----:B----4-:R-:W-:-:S03]  /*0d60*/  SHF.L.U32 R27, R26, 0x10, RZ ;  /* 0x000000101a1b7819 */ /* 0x010fc600000006ff */
[----:B0-----:R-:W-:Y:S01]  /*0d70*/  FFMA R26, R8, R25, R15 ;  /* 0x00000019081a7223 */ /* 0x001fe2000000000f */
[----:B-----5:R-:W-:-:S03]  /*0d80*/  IMAD.U32 R14, R14, 0x10000, RZ ;  /* 0x000100000e0e7824 */ /* 0x020fc600078e00ff */
[----:B------:R-:W-:Y:S01]  /*0d90*/  FFMA R9, R27, R9, R26 ;  /* 0x000000091b097223 */ /* 0x000fe2000000001a */
[----:B--2---:R-:W-:-:S03]  /*0da0*/  IMAD.U32 R15, R24, 0x10000, RZ ;  /* 0x00010000180f7824 */ /* 0x004fc600078e00ff */
[----:B------:R-:W-:-:S04]  /*0db0*/  FFMA R10, R14, R10, R9 ;  /* 0x0000000a0e0a7223 */ /* 0x000fc80000000009 */
[----:B------:R-:W-:-:S07]  /*0dc0*/  FFMA R15, R15, R11, R10 ;  /* 0x0000000b0f0f7223 */ /* 0x000fce000000000a */
.L_x_11:
[----:B------:R-:W-:Y:S05]  /*0dd0*/  @!P2 BRA `(.L_x_9) ;  /* 0x000000000058a947 */ /* 0x000fea0003800000 */
[----:B------:R-:W3:Y:S01]  /*0de0*/  LDCU.64 UR4, c[0x0][0x390] ;  /* 0x00007200ff0477ac */ /* 0x000ee20008000a00 */
[----:B------:R-:W-:-:S04]  /*0df0*/  IADD3 R22, P2, PT, R23, R22, RZ ;  /* 0x0000001617167210 */ /* 0x000fc80007f5e0ff */
[----:B------:R-:W-:Y:S02]  /*0e00*/  IADD3.X R21, PT, PT, RZ, R21, RZ, P2, !PT ;  /* 0x00000015ff157210 */ /* 0x000fe400017fe4ff */
[----:B---3--:R-:W-:-:S04]  /*0e10*/  LEA R12, P2, R22, UR4, 0x1 ;  /* 0x00000004160c7c11 */ /* 0x008fc8000f8408ff */
[----:B------:R-:W-:-:S05]  /*0e20*/  LEA.HI.X R13, R22, UR5, R21, 0x1, P2 ;  /* 0x00000005160d7c11 */ /* 0x000fca00090f0c15 */
[----:B------:R-:W3:Y:S01]  /*0e30*/  LDG.E.U16.CONSTANT R14, desc[UR6][R12.64] ;  /* 0x000000060c0e7981 */ /* 0x000ee2000c1e9500 */
[----:B------:R-:W4:Y:S01]  /*0e40*/  S2UR UR5, SR_CgaCtaId ;  /* 0x00000000000579c3 */ /* 0x000f220000008800 */
[----:B------:R-:W-:Y:S01]  /*0e50*/  UMOV UR4, 0x400 ;  /* 0x0000040000047882 */ /* 0x000fe20000000000 */
[----:B------:R-:W-:Y:S01]  /*0e60*/  ISETP.NE.AND P2, PT, R6, 0x1, PT ;  /* 0x000000010600780c */ /* 0x000fe20003f45270 */
[----:B----4-:R-:W-:-:S06]  /*0e70*/  ULEA UR4, UR5, UR4, 0x18 ;  /* 0x0000000405047291 */ /* 0x010fcc000f8ec0ff */
[----:B------:R-:W-:-:S06]  /*0e80*/  LEA R8, R23, UR4, 0x2 ;  /* 0x0000000417087c11 */ /* 0x000fcc000f8e10ff */
[----:B0-----:R-:W0:Y:S01]  /*0e90*/  LDS.128 R8, [R8] ;  /* 0x0000000008087984 */ /* 0x001e220000000c00 */
[----:B---3--:R-:W-:-:S04]  /*0ea0*/  IMAD.U32 R14, R14, 0x10000, RZ ;  /* 0x000100000e0e7824 */ /* 0x008fc800078e00ff */
[----:B0-----:R-:W-:Y:S01]  /*0eb0*/  FFMA R15, R8, R14, R15 ;  /* 0x0000000e080f7223 */ /* 0x001fe2000000000f */
[----:B------:R-:W-:Y:S06]  /*0ec0*/  @!P2 BRA `(.L_x_9) ;  /* 0x00000000001ca947 */ /* 0x000fec0003800000 */
[----:B------:R-:W-:Y:S01]  /*0ed0*/  ISETP.NE.AND P2, PT, R6, 0x2, PT ;  /* 0x000000020600780c */ /* 0x000fe20003f45270 */
[----:B------:R-:W3:-:S12]  /*0ee0*/  LDG.E.U16.CONSTANT R8, desc[UR6][R12.64+0x2] ;  /* 0x000002060c087981 */ /* 0x000ed8000c1e9500 */
[----:B------:R-:W4:Y:S01]  /*0ef0*/  @P2 LDG.E.U16.CONSTANT R11, desc[UR6][R12.64+0x4] ;  /* 0x000004060c0b2981 */ /* 0x000f22000c1e9500 */
[----:B---3--:R-:W-:-:S04]  /*0f00*/  IMAD.U32 R8, R8, 0x10000, RZ ;  /* 0x0001000008087824 */ /* 0x008fc800078e00ff */
[----:B------:R-:W-:Y:S01]  /*0f10*/  FFMA R15, R8, R9, R15 ;  /* 0x00000009080f7223 */ /* 0x000fe2000000000f */
[----:B----4-:R-:W-:-:S04]  /*0f20*/  @P2 IMAD.U32 R14, R11, 0x10000, RZ ;  /* 0x000100000b0e2824 */ /* 0x010fc800078e00ff */
[----:B------:R-:W-:-:S07]  /*0f30*/  @P2 FFMA R15, R14, R10, R15 ;  /* 0x0000000a0e0f2223 */ /* 0x000fce000000000f */
.L_x_9:
[----:B------:R-:W3:Y:S01]  /*0f40*/  LDCU UR4, c[0x0][0x3a0] ;  /* 0x00007400ff0477ac */ /* 0x000ee20008000800 */
[----:B------:R-:W-:Y:S01]  /*0f50*/  LEA R9, R5, R18, 0x2 ;  /* 0x0000001205097211 */ /* 0x000fe200078e10ff */
[----:B--2---:R-:W-:-:S05]  /*0f60*/  IMAD.IADD R5, R4, 0x1, R5 ;  /* 0x0000000104057824 */ /* 0x004fca00078e0205 */
[----:B------:R-:W-:Y:S01]  /*0f70*/  ISETP.GE.AND P2, PT, R5, R20, PT ;  /* 0x000000140500720c */ /* 0x000fe20003f46270 */
[----:B---3--:R-:W-:-:S05]  /*0f80*/  FMUL R8, R15, UR4 ;  /* 0x000000040f087c20 */ /* 0x008fca0008400000 */
[----:B------:R3:W-:Y:S01]  /*0f90*/  STS [R9], R8 ;  /* 0x0000000809007388 */ /* 0x0007e20000000800 */
[----:B------:R-:W-:-:S06]  /*0fa0*/  FMNMX R17, R8, R17, !PT ;  /* 0x0000001108117209 */ /* 0x000fcc0007800000 */
[----:B------:R-:W-:Y:S05]  /*0fb0*/  @!P2 BRA `(.L_x_12) ;  /* 0xfffffff40048a947 */ /* 0x000fea000383ffff */
[----:B-1----:R-:W-:Y:S05]  /*0fc0*/  BSYNC.RECONVERGENT B1 ;  /* 0x0000000000017941 */ /* 0x002fea0003800200 */
.L_x_6:
[----:B------:R-:W-:Y:S05]  /*0fd0*/  BRA `(.L_x_4) ;  /* 0x0000000000287947 */ /* 0x000fea0003800000 */
.L_x_5:
[----:B------:R-:W3:Y:S01]  /*0fe0*/  LDCU UR4, c[0x0][0x3a0] ;  /* 0x00007400ff0477ac */ /* 0x000ee20008000800 */
[----:B------:R-:W-:Y:S02]  /*0ff0*/  IMAD.MOV.U32 R17, RZ, RZ, -0x800000 ;  /* 0xff800000ff117424 */ /* 0x000fe400078e00ff */
[----:B------:R-:W-:Y:S02]  /*1000*/  IMAD.MOV.U32 R5, RZ, RZ, R19 ;  /* 0x000000ffff057224 */ /* 0x000fe400078e0013 */
[----:B---3--:R-:W-:-:S07]  /*1010*/  FMUL R6, RZ, UR4 ;  /* 0x00000004ff067c20 */ /* 0x008fce0008400000 */
.L_x_13:
[----:B------:R-:W-:Y:S01]  /*1020*/  LEA R7, R5, R18, 0x2 ;  /* 0x0000001205077211 */ /* 0x000fe200078e10ff */
[----:B--2---:R-:W-:Y:S01]  /*1030*/  IMAD.IADD R5, R4, 0x1, R5 ;  /* 0x0000000104057824 */ /* 0x004fe200078e0205 */
[----:B------:R-:W-:-:S03]  /*1040*/  FMNMX R17, R6, R17, !PT ;  /* 0x0000001106117209 */ /* 0x000fc60007800000 */
[----:B------:R4:W-:Y:S01]  /*1050*/  STS [R7], R6 ;  /* 0x0000000607007388 */ /* 0x0009e20000000800 */
[----:B------:R-:W-:-:S13]  /*1060*/  ISETP.GE.AND P0, PT, R5, R20, PT ;  /* 0x000000140500720c */ /* 0x000fda0003f06270 */
[----:B----4-:R-:W-:Y:S05]  /*1070*/  @!P0 BRA `(.L_x_13) ;  /* 0xfffffffc00e88947 */ /* 0x010fea000383ffff */
.L_x_4:
[----:B-1----:R-:W-:Y:S05]  /*1080*/  BSYNC.RECONVERGENT B0 ;  /* 0x0000000000007941 */ /* 0x002fea0003800200 */
.L_x_3:
[----:B------:R-:W-:Y:S01]  /*1090*/  IMAD R4, R20, 0x4, R18 ;  /* 0x0000000414047824 */ /* 0x000fe200078e0212 */
[----:B------:R-:W1:Y:S01]  /*10a0*/  LDCU UR4, c[0x0][0x360] ;  /* 0x00006c00ff0477ac */ /* 0x000e620008000800 */
[C---:B------:R-:W-:Y:S02]  /*10b0*/  ISETP.GE.AND P1, PT, R19.reuse, R20, PT ;  /* 0x000000141300720c */ /* 0x040fe40003f26270 */
[----:B------:R-:W-:Y:S01]  /*10c0*/  IMAD R6, R19, 0x4, R4 ;  /* 0x0000000413067824 */ /* 0x000fe200078e0204 */
[----:B------:R-:W-:-:S04]  /*10d0*/  MOV R5, RZ ;  /* 0x000000ff00057202 */ /* 0x000fc80000000f00 */
[----:B------:R2:W-:Y:S01]  /*10e0*/  STS [R6], R17 ;  /* 0x0000001106007388 */ /* 0x0005e20000000800 */
[----:B-1----:R-:W-:Y:S01]  /*10f0*/  UISETP.GE.U32.AND UP0, UPT, UR4, 0x2, UPT ;  /* 0x000000020400788c */ /* 0x002fe2000bf06070 */
[----:B------:R-:W-:Y:S08]  /*1100*/  BAR.SYNC.DEFER_BLOCKING 0x0 ;  /* 0x0000000000007b1d */ /* 0x000ff00000010000 */
[----:B--2---:R-:W-:Y:S05]  /*1110*/  BRA.U !UP0, `(.L_x_14) ;  /* 0x0000000108307547 */ /* 0x004fea000b800000 */
[----:B------:R-:W-:-:S07]  /*1120*/  IMAD.U32 R7, RZ, RZ, UR4 ;  /* 0x00000004ff077e24 */ /* 0x000fce000f8e00ff */
.L_x_15:
[----:B0-----:R-:W-:-:S04]  /*1130*/  SHF.R.U32.HI R10, RZ, 0x1, R7 ;  /* 0x00000001ff0a7819 */ /* 0x001fc80000011607 */
[----:B------:R-:W-:-:S13]  /*1140*/  ISETP.GE.U32.AND P0, PT, R19, R10, PT ;  /* 0x0000000a1300720c */ /* 0x000fda0003f06070 */
[----:B---3--:R-:W-:Y:S01]  /*1150*/  @!P0 IMAD R9, R10, 0x4, R6 ;  /* 0x000000040a098824 */ /* 0x008fe200078e0206 */
[----:B------:R-:W-:Y:S05]  /*1160*/  @!P0 LDS R8, [R6] ;  /* 0x0000000006088984 */ /* 0x000fea0000000800 */
[----:B------:R-:W0:Y:S02]  /*1170*/  @!P0 LDS R9, [R9] ;  /* 0x0000000009098984 */ /* 0x000e240000000800 */
[----:B0-----:R-:W-:-:S05]  /*1180*/  @!P0 FMNMX R11, R8, R9, !PT ;  /* 0x00000009080b8209 */ /* 0x001fca0007800000 */
[----:B------:R1:W-:Y:S01]  /*1190*/  @!P0 STS [R6], R11 ;  /* 0x0000000b06008388 */ /* 0x0003e20000000800 */
[----:B------:R-:W-:Y:S01]  /*11a0*/  BAR.SYNC.DEFER_BLOCKING 0x0 ;  /* 0x0000000000007b1d */ /* 0x000fe20000010000 */
[----:B------:R-:W-:Y:S01]  /*11b0*/  ISETP.GT.U32.AND P0, PT, R7, 0x3, PT ;  /* 0x000000030700780c */ /* 0x000fe20003f04070 */
[----:B------:R-:W-:-:S12]  /*11c0*/  IMAD.MOV.U32 R7, RZ, RZ, R10 ;  /* 0x000000ffff077224 */ /* 0x000fd800078e000a */
[----:B-1----:R-:W-:Y:S05]  /*11d0*/  @P0 BRA `(.L_x_15) ;  /* 0xfffffffc00d40947 */ /* 0x002fea000383ffff */
.L_x_14:
[----:B------:R1:W2:Y:S01]  /*11e0*/  LDS R7, [R4] ;  /* 0x0000000004077984 */ /* 0x0002a20000000800 */
[----:B------:R-:W-:Y:S01]  /*11f0*/  BSSY.RECONVERGENT B0, `(.L_x_16) ;  /* 0x0000017000007945 */ /* 0x000fe20003800200 */
[----:B------:R-:W-:Y:S06]  /*1200*/  BAR.SYNC.DEFER_BLOCKING 0x0 ;  /* 0x0000000000007b1d */ /* 0x000fec0000010000 */
[----:B-1----:R-:W-:Y:S05]  /*1210*/  @P1 BRA `(.L_x_17) ;  /* 0x0000000000501947 */ /* 0x002fea0003800000 */
[----:B------:R-:W-:Y:S02]  /*1220*/  HFMA2 R5, -RZ, RZ, 0, 0 ;  /* 0x00000000ff057431 */ /* 0x000fe400000001ff */
[----:B---3--:R-:W-:Y:S02]  /*1230*/  IMAD.MOV.U32 R9, RZ, RZ, R19 ;  /* 0x000000ffff097224 */ /* 0x008fe400078e0013 */
[----:B------:R-:W-:Y:S02]  /*1240*/  IMAD.MOV.U32 R15, RZ, RZ, 0x3bbb989d ;  /* 0x3bbb989dff0f7424 */ /* 0x000fe400078e00ff */
[----:B------:R-:W-:-:S07]  /*1250*/  IMAD.MOV.U32 R12, RZ, RZ, 0x437c0000 ;  /* 0x437c0000ff0c7424 */ /* 0x000fce00078e00ff */
.L_x_18:
[C---:B-1----:R-:W-:Y:S01]  /*1260*/  LEA R8, R9.reuse, R18, 0x2 ;  /* 0x0000001209087211 */ /* 0x042fe200078e10ff */
[----:B------:R-:W-:-:S04]  /*1270*/  VIADD R9, R9, UR4 ;  /* 0x0000000409097c36 */ /* 0x000fc80008000000 */
[----:B0-----:R-:W2:Y:S01]  /*1280*/  LDS R10, [R8] ;  /* 0x00000000080a7984 */ /* 0x001ea20000000800 */
[----:B------:R-:W-:Y:S01]  /*1290*/  ISETP.GE.AND P0, PT, R9, R20, PT ;  /* 0x000000140900720c */ /* 0x000fe20003f06270 */
[----:B--2---:R-:W-:-:S04]  /*12a0*/  FADD R10, -R7, R10 ;  /* 0x0000000a070a7221 */ /* 0x004fc80000000100 */
[----:B------:R-:W-:-:S04]  /*12b0*/  FFMA.SAT R11, R10, R15, 0.5 ;  /* 0x3f0000000a0b7423 */ /* 0x000fc8000000200f */
[----:B------:R-:W-:-:S04]  /*12c0*/  FFMA.RM R11, R11, R12, 12582913 ;  /* 0x4b4000010b0b7423 */ /* 0x000fc8000000400c */
[C---:B------:R-:W-:Y:S01]  /*12d0*/  FADD R13, R11.reuse, -12583039 ;  /* 0xcb40007f0b0d7421 */ /* 0x040fe20000000000 */
[----:B------:R-:W-:-:S03]  /*12e0*/  IMAD.SHL.U32 R11, R11, 0x800000, RZ ;  /* 0x008000000b0b7824 */ /* 0x000fc600078e00ff */
[----:B------:R-:W-:-:S04]  /*12f0*/  FFMA R13, R10, 1.4426950216293334961, -R13 ;  /* 0x3fb8aa3b0a0d7823 */ /* 0x000fc8000000080d */
[----:B------:R-:W-:-:S04]  /*1300*/  FFMA R13, R10, 1.925963033500011079e-08, R13 ;  /* 0x32a570600a0d7823 */ /* 0x000fc8000000000d */
[----:B------:R-:W0:Y:S02]  /*1310*/  MUFU.EX2 R10, R13 ;  /* 0x0000000d000a7308 */ /* 0x000e240000000800 */
[----:B0-----:R-:W-:-:S04]  /*1320*/  FMUL R10, R11, R10 ;  /* 0x0000000a0b0a7220 */ /* 0x001fc80000400000 */
[----:B------:R-:W-:Y:S01]  /*1330*/  FADD R5, R10, R5 ;  /* 0x000000050a057221 */ /* 0x000fe20000000000 */
[----:B------:R1:W-:Y:S01]  /*1340*/  STS [R8], R10 ;  /* 0x0000000a08007388 */ /* 0x0003e20000000800 */
[----:B------:R-:W-:Y:S05]  /*1350*/  @!P0 BRA `(.L_x_18) ;  /* 0xfffffffc00c08947 */ /* 0x000fea000383ffff */
.L_x_17:
[----:B------:R-:W-:Y:S05]  /*1360*/  BSYNC.RECONVERGENT B0 ;  /* 0x0000000000007941 */ /* 0x000fea0003800200 */
.L_x_16:
[----:B------:R4:W-:Y:S01]  /*1370*/  STS [R6], R5 ;  /* 0x0000000506007388 */ /* 0x0009e20000000800 */
[----:B------:R-:W-:Y:S01]  /*1380*/  UISETP.GE.U32.AND UP0, UPT, UR4, 0x2, UPT ;  /* 0x000000020400788c */ /* 0x000fe2000bf06070 */
[----:B------:R-:W-:Y:S08]  /*1390*/  BAR.SYNC.DEFER_BLOCKING 0x0 ;  /* 0x0000000000007b1d */ /* 0x000ff00000010000 */
[----:B----4-:R-:W-:Y:S05]  /*13a0*/  BRA.U !UP0, `(.L_x_19) ;  /* 0x0000000108307547 */ /* 0x010fea000b800000 */
[----:B------:R-:W-:-:S07]  /*13b0*/  IMAD.U32 R5, RZ, RZ, UR4 ;  /* 0x00000004ff057e24 */ /* 0x000fce000f8e00ff */
.L_x_20:
[----:B01----:R-:W-:-:S04]  /*13c0*/  SHF.R.U32.HI R10, RZ, 0x1, R5 ;  /* 0x00000001ff0a7819 */ /* 0x003fc80000011605 */
[----:B------:R-:W-:-:S13]  /*13d0*/  ISETP.GE.U32.AND P0, PT, R19, R10, PT ;  /* 0x0000000a1300720c */ /* 0x000fda0003f06070 */
[----:B--2---:R-:W-:Y:S01]  /*13e0*/  @!P0 LEA R7, R10, R6, 0x2 ;  /* 0x000000060a078211 */ /* 0x004fe200078e10ff */
[----:B---3--:R-:W-:Y:S05]  /*13f0*/  @!P0 LDS R8, [R6] ;  /* 0x0000000006088984 */ /* 0x008fea0000000800 */
[----:B------:R-:W0:Y:S02]  /*1400*/  @!P0 LDS R7, [R7] ;  /* 0x0000000007078984 */ /* 0x000e240000000800 */
[----:B0-----:R-:W-:-:S05]  /*1410*/  @!P0 FADD R9, R7, R8 ;  /* 0x0000000807098221 */ /* 0x001fca0000000000 */
[----:B------:R4:W-:Y:S01]  /*1420*/  @!P0 STS [R6], R9 ;  /* 0x0000000906008388 */ /* 0x0009e20000000800 */
[----:B------:R-:W-:Y:S01]  /*1430*/  BAR.SYNC.DEFER_BLOCKING 0x0 ;  /* 0x0000000000007b1d */ /* 0x000fe20000010000 */
[----:B------:R-:W-:Y:S01]  /*1440*/  ISETP.GT.U32.AND P0, PT, R5, 0x3, PT ;  /* 0x000000030500780c */ /* 0x000fe20003f04070 */
[----:B------:R-:W-:-:S12]  /*1450*/  IMAD.MOV.U32 R5, RZ, RZ, R10 ;  /* 0x000000ffff057224 */ /* 0x000fd800078e000a */
[----:B----4-:R-:W-:Y:S05]  /*1460*/  @P0 BRA `(.L_x_20) ;  /* 0xfffffffc00d40947 */ /* 0x010fea000383ffff */
.L_x_19:
[----:B------:R-:W-:Y:S01]  /*1470*/  ISETP.GE.AND P0, PT, R19, R20, PT ;  /* 0x000000141300720c */ /* 0x000fe20003f06270 */
[----:B------:R-:W4:Y:S01]  /*1480*/  LDS R4, [R4] ;  /* 0x0000000004047984 */ /* 0x000f220000000800 */
[----:B------:R-:W-:Y:S01]  /*1490*/  BSSY.RECONVERGENT B0, `(.L_x_21) ;  /* 0x0000016000007945 */ /* 0x000fe20003800200 */
[----:B------:R-:W-:Y:S10]  /*14a0*/  BAR.SYNC.DEFER_BLOCKING 0x0 ;  /* 0x0000000000007b1d */ /* 0x000ff40000010000 */
[----:B------:R-:W-:Y:S05]  /*14b0*/  @P0 BRA `(.L_x_22) ;  /* 0x00000000004c0947 */ /* 0x000fea0003800000 */
[----:B----4-:R-:W-:-:S05]  /*14c0*/  VIADD R5, R4, 0x1800000 ;  /* 0x0180000004057836 */ /* 0x010fca0000000000 */
[----:B------:R-:W-:-:S04]  /*14d0*/  LOP3.LUT R5, R5, 0x7f800000, RZ, 0xc0, !PT ;  /* 0x7f80000005057812 */ /* 0x000fc800078ec0ff */
[----:B------:R-:W-:-:S13]  /*14e0*/  ISETP.GT.U32.AND P0, PT, R5, 0x1ffffff, PT ;  /* 0x01ffffff0500780c */ /* 0x000fda0003f04070 */
[----:B------:R-:W-:Y:S05]  /*14f0*/  @P0 BRA `(.L_x_23) ;  /* 0x00000000000c0947 */ /* 0x000fea0003800000 */
[----:B------:R-:W-:-:S07]  /*1500*/  MOV R6, 0x1520 ;  /* 0x0000152000067802 */ /* 0x000fce0000000f00 */
[----:B0123--:R-:W-:Y:S05]  /*1510*/  CALL.REL.NOINC `($__internal_0_$__cuda_sm20_rcp_rn_f32_slowpath) ;  /* 0x0000000c00787944 */ /* 0x00ffea0003c00000 */
[----:B------:R-:W-:Y:S05]  /*1520*/  BRA `(.L_x_24) ;  /* 0x0000000000107947 */ /* 0x000fea0003800000 */
.L_x_23:
[----:B------:R-:W4:Y:S02]  /*1530*/  MUFU.RCP R5, R4 ;  /* 0x0000000400057308 */ /* 0x000f240000001000 */
[----:B----4-:R-:W-:-:S04]  /*1540*/  FFMA R6, R4, R5, -1 ;  /* 0xbf80000004067423 */ /* 0x010fc80000000005 */
[----:B------:R-:W-:-:S04]  /*1550*/  FADD.FTZ R6, -R6, -RZ ;  /* 0x800000ff06067221 */ /* 0x000fc80000010100 */
[----:B------:R-:W-:-:S07]  /*1560*/  FFMA R5, R5, R6, R5 ;  /* 0x0000000605057223 */ /* 0x000fce0000000005 */
.L_x_24:
[----:B--2---:R-:W-:-:S07]  /*1570*/  IMAD.MOV.U32 R7, RZ, RZ, R19 ;  /* 0x000000ffff077224 */ /* 0x004fce00078e0013 */
.L_x_25:
[C---:B--2---:R-:W-:Y:S01]  /*1580*/  LEA R4, R7.reuse, R18, 0x2 ;  /* 0x0000001207047211 */ /* 0x044fe200078e10ff */
[----:B------:R-:W-:-:S04]  /*1590*/  VIADD R7, R7, UR4 ;  /* 0x0000000407077c36 */ /* 0x000fc80008000000 */
[----:B------:R-:W3:Y:S01]  /*15a0*/  LDS R6, [R4] ;  /* 0x0000000004067984 */ /* 0x000ee20000000800 */
[----:B------:R-:W-:Y:S01]  /*15b0*/  ISETP.GE.AND P0, PT, R7, R20, PT ;  /* 0x000000140700720c */ /* 0x000fe20003f06270 */
[----:B---3--:R-:W-:-:S05]  /*15c0*/  FMUL R9, R6, R5 ;  /* 0x0000000506097220 */ /* 0x008fca0000400000 */
[----:B------:R2:W-:Y:S07]  /*15d0*/  STS [R4], R9 ;  /* 0x0000000904007388 */ /* 0x0005ee0000000800 */
[----:B------:R-:W-:Y:S05]  /*15e0*/  @!P0 BRA `(.L_x_25) ;  /* 0xfffffffc00e48947 */ /* 0x000fea000383ffff */
.L_x_22:
[----:B------:R-:W-:Y:S05]  /*15f0*/  BSYNC.RECONVERGENT B0 ;  /* 0x0000000000007941 */ /* 0x000fea0003800200 */
.L_x_21:
[----:B------:R-:W5:Y:S08]  /*1600*/  LDC R6, c[0x0][0x3b8] ;  /* 0x0000ee00ff067b82 */ /* 0x000f700000000800 */
[----:B------:R-:W-:Y:S01]  /*1610*/  BAR.SYNC.DEFER_BLOCKING 0x0 ;  /* 0x0000000000007b1d */ /* 0x000fe20000010000 */
[----:B-----5:R-:W-:-:S13]  /*1620*/  ISETP.GE.AND P0, PT, R19, R6, PT ;  /* 0x000000061300720c */ /* 0x020fda0003f06270 */
[----:B------:R-:W-:Y:S05]  /*1630*/  @P0 EXIT ;  /* 0x000000000000094d */ /* 0x000fea0003800000 */
[----:B------:R-:W-:-:S13]  /*1640*/  ISETP.GT.AND P0, PT, R20, RZ, PT ;  /* 0x000000ff1400720c */ /* 0x000fda0003f04270 */
[----:B------:R-:W-:Y:S05]  /*1650*/  @P0 BRA `(.L_x_26) ;  /* 0x0000000000200947 */ /* 0x000fea0003800000 */
[----:B--2-4-:R-:W2:Y:S02]  /*1660*/  LDC.64 R4, c[0x0][0x380] ;  /* 0x0000e000ff047b82 */ /* 0x014ea40000000a00 */
.L_x_27:
[----:B------:R-:W-:Y:S02]  /*1670*/  IMAD R3, R6, UR8, R19 ;  /* 0x0000000806037c24 */ /* 0x000fe4000f8e0213 */
[----:B------:R-:W-:Y:S02]  /*1680*/  VIADD R19, R19, UR4 ;  /* 0x0000000413137c36 */ /* 0x000fe40008000000 */
[----:B--2---:R-:W-:-:S03]  /*1690*/  IMAD.WIDE R2, R3, 0x2, R4 ;  /* 0x0000000203027825 */ /* 0x004fc600078e0204 */
[----:B------:R-:W-:Y:S02]  /*16a0*/  ISETP.GE.AND P0, PT, R19, R6, PT ;  /* 0x000000061300720c */ /* 0x000fe40003f06270 */
[----:B------:R4:W-:Y:S11]  /*16b0*/  STG.E.U16 desc[UR6][R2.64], RZ ;  /* 0x000000ff02007986 */ /* 0x0009f6000c101506 */
[----:B----4-:R-:W-:Y:S05]  /*16c0*/  @!P0 BRA `(.L_x_27) ;  /* 0xfffffffc00e88947 */ /* 0x010fea000383ffff */
[----:B------:R-:W-:Y:S05]  /*16d0*/  EXIT ;  /* 0x000000000000794d */ /* 0x000fea0003800000 */
.L_x_26:
[----:B-1-3--:R-:W1:Y:S01]  /*16e0*/  S2R R8, SR_CgaCtaId ;  /* 0x0000000000087919 */ /* 0x00ae620000008800 */
[----:B--2-4-:R-:W-:Y:S01]  /*16f0*/  LOP3.LUT R4, R20, 0x7, RZ, 0xc0, !PT ;  /* 0x0000000714047812 */ /* 0x014fe200078ec0ff */
[----:B------:R-:W2:Y:S01]  /*1700*/  LDCU.64 UR10, c[0x0][0x398] ;  /* 0x00007300ff0a77ac */ /* 0x000ea20008000a00 */
[----:B------:R-:W-:-:S03]  /*1710*/  MOV R5, 0x400 ;  /* 0x0000040000057802 */ /* 0x000fc60000000f00 */
[----:B------:R-:W-:-:S05]  /*1720*/  VIADD R4, R4, 0xffffffff ;  /* 0xffffffff04047836 */ /* 0x000fca0000000000 */
[----:B------:R-:W-:Y:S02]  /*1730*/  ISETP.GE.U32.AND P0, PT, R4, 0x3, PT ;  /* 0x000000030400780c */ /* 0x000fe40003f06070 */
[----:B------:R-:W-:Y:S02]  /*1740*/  LOP3.LUT R4, R20, 0x7ffffff8, RZ, 0xc0, !PT ;  /* 0x7ffffff814047812 */ /* 0x000fe400078ec0ff */
[----:B-1----:R-:W-:-:S04]  /*1750*/  LEA R5, R8, R5, 0x18 ;  /* 0x0000000508057211 */ /* 0x002fc800078ec0ff */
[----:B------:R-:W-:Y:S01]  /*1760*/  LEA R5, R6, R5, 0x2 ;  /* 0x0000000506057211 */ /* 0x000fe200078e10ff */
[----:B--2---:R-:W-:-:S07]  /*1770*/  IMAD.MOV R6, RZ, RZ, -R4 ;  /* 0x000000ffff067224 */ /* 0x004fce00078e0a04 */
.L_x_33:
[----:B------:R-:W-:Y:S01]  /*1780*/  ISETP.GE.U32.AND P1, PT, R20, 0x8, PT ;  /* 0x000000081400780c */ /* 0x000fe20003f26070 */
[----:B-1----:R-:W-:Y:S02]  /*1790*/  IMAD.MOV.U32 R16, RZ, RZ, RZ ;  /* 0x000000ffff107224 */ /* 0x002fe400078e00ff */
[----:B------:R-:W-:-:S10]  /*17a0*/  IMAD.MOV.U32 R12, RZ, RZ, RZ ;  /* 0x000000ffff0c7224 */ /* 0x000fd400078e00ff */
[----:B------:R-:W-:Y:S05]  /*17b0*/  @!P1 BRA `(.L_x_28) ;  /* 0x0000000400609947 */ /* 0x000fea0003800000 */
[----:B------:R-:W-:Y:S01]  /*17c0*/  IADD3 R8, PT, PT, R5, 0x10, RZ ;  /* 0x0000001005087810 */ /* 0x000fe20007ffe0ff */
[----:B------:R-:W-:Y:S01]  /*17d0*/  IMAD.IADD R7, R19, 0x1, R2 ;  /* 0x0000000113077824 */ /* 0x000fe200078e0202 */
[----:B------:R-:W-:Y:S01]  /*17e0*/  MOV R16, RZ ;  /* 0x000000ff00107202 */ /* 0x000fe20000000f00 */
[C-C-:B------:R-:W-:Y:S02]  /*17f0*/  IMAD R9, R2.reuse, 0x2, R19.reuse ;  /* 0x0000000202097824 */ /* 0x140fe400078e0213 */
[C-C-:B0-----:R-:W-:Y:S02]  /*1800*/  IMAD R11, R2.reuse, 0x3, R19.reuse ;  /* 0x00000003020b7824 */ /* 0x141fe400078e0213 */
[C-C-:B------:R-:W-:Y:S02]  /*1810*/  IMAD R17, R2.reuse, 0x4, R19.reuse ;  /* 0x0000000402117824 */ /* 0x140fe400078e0213 */
[C-C-:B------:R-:W-:Y:S02]  /*1820*/  IMAD R21, R2.reuse, 0x5, R19.reuse ;  /* 0x0000000502157824 */ /* 0x140fe400078e0213 */
[----:B------:R-:W-:-:S02]  /*1830*/  IMAD R25, R2, 0x6, R19 ;  /* 0x0000000602197824 */ /* 0x000fc400078e0213 */
[--C-:B------:R-:W-:Y:S02]  /*1840*/  IMAD R27, R2, 0x7, R19.reuse ;  /* 0x00000007021b7824 */ /* 0x100fe400078e0213 */
[----:B------:R-:W-:Y:S02]  /*1850*/  IMAD.MOV.U32 R29, RZ, RZ, R19 ;  /* 0x000000ffff1d7224 */ /* 0x000fe400078e0013 */
[----:B------:R-:W-:-:S07]  /*1860*/  IMAD.MOV.U32 R10, RZ, RZ, R6 ;  /* 0x000000ffff0a7224 */ /* 0x000fce00078e0006 */
.L_x_29:
[----:B------:R-:W-:-:S04]  /*1870*/  IADD3 R13, P1, PT, R0, R29, RZ ;  /* 0x0000001d000d7210 */ /* 0x000fc80007f3e0ff */
[----:B------:R-:W-:Y:S02]  /*1880*/  LEA.HI.X.SX32 R14, R29, R3, 0x1, P1 ;  /* 0x000000031d0e7211 */ /* 0x000fe400008f0eff */
[----:B------:R-:W-:-:S04]  /*1890*/  LEA R12, P1, R13, UR10, 0x1 ;  /* 0x0000000a0d0c7c11 */ /* 0x000fc8000f8208ff */
[----:B------:R-:W-:-:S05]  /*18a0*/  LEA.HI.X R13, R13, UR11, R14, 0x1, P1 ;  /* 0x0000000b0d0d7c11 */ /* 0x000fca00088f0c0e */
[----:B------:R-:W2:Y:S01]  /*18b0*/  LDG.E.U16.CONSTANT R24, desc[UR6][R12.64] ;  /* 0x000000060c187981 */ /* 0x000ea2000c1e9500 */
[----:B------:R-:W-:-:S04]  /*18c0*/  IADD3 R14, P1, PT, R0, R7, RZ ;  /* 0x00000007000e7210 */ /* 0x000fc80007f3e0ff */
[----:B------:R-:W-:Y:S02]  /*18d0*/  LEA.HI.X.SX32 R15, R7, R3, 0x1, P1 ;  /* 0x00000003070f7211 */ /* 0x000fe400008f0eff */
[----:B------:R-:W-:-:S04]  /*18e0*/  LEA R22, P1, R14, UR10, 0x1 ;  /* 0x0000000a0e167c11 */ /* 0x000fc8000f8208ff */
[----:B------:R-:W-:-:S05]  /*18f0*/  LEA.HI.X R23, R14, UR11, R15, 0x1, P1 ;  /* 0x0000000b0e177c11 */ /* 0x000fca00088f0c0f */
[----:B------:R0:W3:Y:S01]  /*1900*/  LDG.E.U16.CONSTANT R22, desc[UR6][R22.64] ;  /* 0x0000000616167981 */ /* 0x0000e2000c1e9500 */
[----:B------:R-:W-:-:S04]  /*1910*/  IADD3 R15, P1, PT, R0, R9, RZ ;  /* 0x00000009000f7210 */ /* 0x000fc80007f3e0ff */
[----:B------:R-:W-:Y:S02]  /*1920*/  LEA.HI.X.SX32 R18, R9, R3, 0x1, P1 ;  /* 0x0000000309127211 */ /* 0x000fe400008f0eff */
[C---:B------:R-:W-:Y:S01]  /*1930*/  LEA R14, P1, R15.reuse, UR10, 0x1 ;  /* 0x0000000a0f0e7c11 */ /* 0x040fe2000f8208ff */
[----:B0-----:R-:W0:Y:S03]  /*1940*/  LDS R23, [R8+-0x10] ;  /* 0xfffff00008177984 */ /* 0x001e260000000800 */
[----:B------:R-:W-:Y:S02]  /*1950*/  LEA.HI.X R15, R15, UR11, R18, 0x1, P1 ;  /* 0x0000000b0f0f7c11 */ /* 0x000fe400088f0c12 */
[----:B------:R-:W-:-:S03]  /*1960*/  IADD3 R26, P1, PT, R0, R11, RZ ;  /* 0x0000000b001a7210 */ /* 0x000fc60007f3e0ff */
[----:B------:R1:W4:Y:S01]  /*1970*/  LDG.E.U16.CONSTANT R18, desc[UR6][R14.64] ;  /* 0x000000060e127981 */ /* 0x000322000c1e9500 */
[----:B------:R-:W-:Y:S02]  /*1980*/  LEA.HI.X.SX32 R13, R11, R3, 0x1, P1 ;  /* 0x000000030b0d7211 */ /* 0x000fe400008f0eff */
[----:B------:R-:W-:-:S04]  /*1990*/  LEA R12, P1, R26, UR10, 0x1 ;  /* 0x0000000a1a0c7c11 */ /* 0x000fc8000f8208ff */
[----:B------:R-:W-:-:S05]  /*19a0*/  LEA.HI.X R13, R26, UR11, R13, 0x1, P1 ;  /* 0x0000000b1a0d7c11 */ /* 0x000fca00088f0c0d */
[----:B------:R5:W4:Y:S01]  /*19b0*/  LDG.E.U16.CONSTANT R12, desc[UR6][R12.64] ;  /* 0x000000060c0c7981 */ /* 0x000b22000c1e9500 */
[----:B-1----:R-:W-:-:S03]  /*19c0*/  IADD3 R15, P1, PT, R0, R17, RZ ;  /* 0x00000011000f7210 */ /* 0x002fc60007f3e0ff */
[----:B-----5:R-:W-:Y:S01]  /*19d0*/  LDS R13, [R8+-0x4] ;  /* 0xfffffc00080d7984 */ /* 0x020fe20000000800 */
[----:B--2---:R-:W-:-:S04]  /*19e0*/  IMAD.U32 R24, R24, 0x10000, RZ ;  /* 0x0001000018187824 */ /* 0x004fc800078e00ff */
[----:B0-----:R-:W-:Y:S02]  /*19f0*/  FFMA R24, R23, R24, R16 ;  /* 0x0000001817187223 */ /* 0x001fe40000000010 */
[----:B------:R-:W0:Y:S04]  /*1a00*/  LDS R16, [R8+-0xc] ;  /* 0xfffff40008107984 */ /* 0x000e280000000800 */
[----:B------:R-:W1:Y:S01]  /*1a10*/  LDS R23, [R8+-0x8] ;  /* 0xfffff80008177984 */ /* 0x000e620000000800 */
[----:B---3--:R-:W-:-:S05]  /*1a20*/  SHF.L.U32 R22, R22, 0x10, RZ ;  /* 0x0000001016167819 */ /* 0x008fca00000006ff */
[----:B0-----:R-:W-:Y:S01]  /*1a30*/  FFMA R22, R16, R22, R24 ;  /* 0x0000001610167223 */ /* 0x001fe20000000018 */
[----:B------:R-:W-:Y:S02]  /*1a40*/  LEA.HI.X.SX32 R16, R17, R3, 0x1, P1 ;  /* 0x0000000311107211 */ /* 0x000fe400008f0eff */
[----:B------:R-:W-:-:S04]  /*1a50*/  LEA R14, P1, R15, UR10, 0x1 ;  /* 0x0000000a0f0e7c11 */ /* 0x000fc8000f8208ff */
[----:B------:R-:W-:-:S05]  /*1a60*/  LEA.HI.X R15, R15, UR11, R16, 0x1, P1 ;  /* 0x0000000b0f0f7c11 */ /* 0x000fca00088f0c10 */
[----:B------:R0:W2:Y:S01]  /*1a70*/  LDG.E.U16.CONSTANT R16, desc[UR6][R14.64] ;  /* 0x000000060e107981 */ /* 0x0000a2000c1e9500 */
[----:B----4-:R-:W-:Y:S01]  /*1a80*/  IMAD.U32 R18, R18, 0x10000, RZ ;  /* 0x0001000012127824 */ /* 0x010fe200078e00ff */
[----:B------:R-:W-:Y:S01]  /*1a90*/  IADD3 R24, P1, PT, R0, R21, RZ ;  /* 0x0000001500187210 */ /* 0x000fe20007f3e0ff */
[----:B------:R-:W-:Y:S02]  /*1aa0*/  IMAD.U32 R12, R12, 0x10000, RZ ;  /* 0x000100000c0c7824 */ /* 0x000fe400078e00ff */
[----:B-1----:R-:W-:Y:S01]  /*1ab0*/  FFMA R18, R23, R18, R22 ;  /* 0x0000001217127223 */ /* 0x002fe20000000016 */
[----:B------:R-:W-:Y:S02]  /*1ac0*/  LEA.HI.X.SX32 R23, R21, R3, 0x1, P1 ;  /* 0x0000000315177211 */ /* 0x000fe400008f0eff */
[----:B------:R-:W-:-:S04]  /*1ad0*/  LEA R22, P1, R24, UR10, 0x1 ;  /* 0x0000000a18167c11 */ /* 0x000fc8000f8208ff */
[----:B------:R-:W-:Y:S02]  /*1ae0*/  LEA.HI.X R23, R24, UR11, R23, 0x1, P1 ;  /* 0x0000000b18177c11 */ /* 0x000fe400088f0c17 */
[C---:B------:R-:W-:Y:S01]  /*1af0*/  IADD3 R24, P1, PT, R0.reuse, R25, RZ ;  /* 0x0000001900187210 */ /* 0x040fe20007f3e0ff */
[----:B------:R-:W-:Y:S01]  /*1b00*/  FFMA R18, R13, R12, R18 ;  /* 0x0000000c0d127223 */ /* 0x000fe20000000012 */
[----:B0-----:R-:W-:Y:S01]  /*1b10*/  IADD3 R15, P2, PT, R0, R27, RZ ;  /* 0x0000001b000f7210 */ /* 0x001fe20007f5e0ff */
[----:B------:R0:W3:Y:S01]  /*1b20*/  LDG.E.U16.CONSTANT R22, desc[UR6][R22.64] ;  /* 0x0000000616167981 */ /* 0x0000e2000c1e9500 */
[----:B------:R-:W-:Y:S02]  /*1b30*/  LEA.HI.X.SX32 R13, R25, R3, 0x1, P1 ;  /* 0x00000003190d7211 */ /* 0x000fe400008f0eff */
[----:B------:R-:W-:-:S04]  /*1b40*/  LEA R12, P1, R24, UR10, 0x1 ;  /* 0x0000000a180c7c11 */ /* 0x000fc8000f8208ff */
[----:B------:R-:W-:Y:S02]  /*1b50*/  LEA.HI.X R13, R24, UR11, R13, 0x1, P1 ;  /* 0x0000000b180d7c11 */ /* 0x000fe400088f0c0d */
[----:B------:R-:W-:Y:S01]  /*1b60*/  LEA.HI.X.SX32 R24, R27, R3, 0x1, P2 ;  /* 0x000000031b187211 */ /* 0x000fe200010f0eff */
[----:B0-----:R-:W0:Y:S01]  /*1b70*/  LDS R23, [R8] ;  /* 0x0000000008177984 */ /* 0x001e220000000800 */
[----:B------:R-:W-:-:S03]  /*1b80*/  LEA R14, P1, R15, UR10, 0x1 ;  /* 0x0000000a0f0e7c11 */ /* 0x000fc6000f8208ff */
[----:B------:R-:W4:Y:S01]  /*1b90*/  LDG.E.U16.CONSTANT R12, desc[UR6][R12.64] ;  /* 0x000000060c0c7981 */ /* 0x000f22000c1e9500 */
[----:B------:R-:W-:-:S03]  /*1ba0*/  LEA.HI.X R15, R15, UR11, R24, 0x1, P1 ;  /* 0x0000000b0f0f7c11 */ /* 0x000fc600088f0c18 */
[----:B------:R-:W-:Y:S04]  /*1bb0*/  LDS R24, [R8+0x8] ;  /* 0x0000080008187984 */ /* 0x000fe80000000800 */
[----:B------:R-:W5:Y:S01]  /*1bc0*/  LDG.E.U16.CONSTANT R14, desc[UR6][R14.64] ;  /* 0x000000060e0e7981 */ /* 0x000f62000c1e9500 */
[----:B------:R-:W-:-:S05]  /*1bd0*/  VIADD R10, R10, 0x8 ;  /* 0x000000080a0a7836 */ /* 0x000fca0000000000 */
[----:B------:R-:W-:Y:S01]  /*1be0*/  ISETP.NE.AND P1, PT, R10, RZ, PT ;  /* 0x000000ff0a00720c */ /* 0x000fe20003f25270 */
[C---:B------:R-:W-:Y:S01]  /*1bf0*/  IMAD R7, R2.reuse, 0x8, R7 ;  /* 0x0000000802077824 */ /* 0x040fe200078e0207 */
[C---:B------:R-:W-:Y:S01]  /*1c00*/  LEA R17, R2.reuse, R17, 0x3 ;  /* 0x0000001102117211 */ /* 0x040fe200078e18ff */
[C---:B------:R-:W-:Y:S01]  /*1c10*/  IMAD R9, R2.reuse, 0x8, R9 ;  /* 0x0000000802097824 */ /* 0x040fe200078e0209 */
[C---:B------:R-:W-:Y:S01]  /*1c20*/  LEA R29, R2.reuse, R29, 0x3 ;  /* 0x0000001d021d7211 */ /* 0x040fe200078e18ff */
[C---:B------:R-:W-:Y:S02]  /*1c30*/  IMAD R11, R2.reuse, 0x8, R11 ;  /* 0x00000008020b7824 */ /* 0x040fe400078e020b */
[C---:B------:R-:W-:Y:S02]  /*1c40*/  IMAD R21, R2.reuse, 0x8, R21 ;  /* 0x0000000802157824 */ /* 0x040fe400078e0215 */
[C---:B------:R-:W-:Y:S02]  /*1c50*/  IMAD R25, R2.reuse, 0x8, R25 ;  /* 0x0000000802197824 */ /* 0x040fe400078e0219 */
[----:B------:R-:W-:-:S02]  /*1c60*/  IMAD R27, R2, 0x8, R27 ;  /* 0x00000008021b7824 */ /* 0x000fc400078e021b */
[----:B--2---:R-:W-:-:S04]  /*1c70*/  IMAD.U32 R16, R16, 0x10000, RZ ;  /* 0x0001000010107824 */ /* 0x004fc800078e00ff */
[----:B0-----:R-:W-:Y:S02]  /*1c80*/  FFMA R18, R23, R16, R18 ;  /* 0x0000001017127223 */ /* 0x001fe40000000012 */
[----:B------:R-:W0:Y:S04]  /*1c90*/  LDS R23, [R8+0x4] ;  /* 0x0000040008177984 */ /* 0x000e280000000800 */
[----:B------:R1:W2:Y:S01]  /*1ca0*/  LDS R16, [R8+0xc] ;  /* 0x00000c0008107984 */ /* 0x0002a20000000800 */
[----:B---3--:R-:W-:Y:S02]  /*1cb0*/  SHF.L.U32 R22, R22, 0x10, RZ ;  /* 0x0000001016167819 */ /* 0x008fe400000006ff */
[----:B-1----:R-:W-:Y:S01]  /*1cc0*/  IADD3 R8, PT, PT, R8, 0x20, RZ ;  /* 0x0000002008087810 */ /* 0x002fe20007ffe0ff */
[----:B-----5:R-:W-:-:S02]  /*1cd0*/  IMAD.U32 R14, R14, 0x10000, RZ ;  /* 0x000100000e0e7824 */ /* 0x020fc400078e00ff */
[----:B0-----:R-:W-:Y:S01]  /*1ce0*/  FFMA R18, R23, R22, R18 ;  /* 0x0000001617127223 */ /* 0x001fe20000000012 */
[----:B----4-:R-:W-:-:S04]  /*1cf0*/  IMAD.U32 R23, R12, 0x10000, RZ ;  /* 0x000100000c177824 */ /* 0x010fc800078e00ff */
[----:B------:R-:W-:-:S04]  /*1d00*/  FFMA R23, R24, R23, R18 ;  /* 0x0000001718177223 */ /* 0x000fc80000000012 */
[----:B--2---:R-:W-:Y:S01]  /*1d10*/  FFMA R16, R16, R14, R23 ;  /* 0x0000000e10107223 */ /* 0x004fe20000000017 */
[----:B------:R-:W-:Y:S06]  /*1d20*/  @P1 BRA `(.L_x_29) ;  /* 0xfffffff800d01947 */ /* 0x000fec000383ffff */
[----:B------:R-:W-:-:S07]  /*1d30*/  IMAD.MOV.U32 R12, RZ, RZ, R4 ;  /* 0x000000ffff0c7224 */ /* 0x000fce00078e0004 */
.L_x_28:
[----:B------:R-:W-:-:S04]  /*1d40*/  LOP3.LUT R7, R20, 0x7, RZ, 0xc0, !PT ;  /* 0x0000000714077812 */ /* 0x000fc800078ec0ff */
[----:B------:R-:W-:-:S13]  /*1d50*/  ISETP.NE.AND P1, PT, R7, RZ, PT ;  /* 0x000000ff0700720c */ /* 0x000fda0003f25270 */
[----:B------:R-:W-:Y:S05]  /*1d60*/  @!P1 BRA `(.L_x_30) ;  /* 0x00000004003c9947 */ /* 0x000fea0003800000 */
[----:B------:R-:W-:-:S04]  /*1d70*/  LOP3.LUT R21, R20, 0x3, RZ, 0xc0, !PT ;  /* 0x0000000314157812 */ /* 0x000fc800078ec0ff */
[----:B------:R-:W-:Y:S01]  /*1d80*/  ISETP.NE.AND P1, PT, R21, RZ, PT ;  /* 0x000000ff1500720c */ /* 0x000fe20003f25270 */
[----:B------:R-:W-:-:S12]  /*1d90*/  @!P0 BRA `(.L_x_31) ;  /* 0x00000000009c8947 */ /* 0x000fd80003800000 */
[----:B------:R-:W1:Y:S01]  /*1da0*/  LDCU.64 UR12, c[0x0][0x398] ;  /* 0x00007300ff0c77ac */ /* 0x000e620008000a00 */
[----:B------:R-:W-:-:S04]  /*1db0*/  IMAD R7, R12, R2, R19 ;  /* 0x000000020c077224 */ /* 0x000fc800078e0213 */
[----:B------:R-:W-:Y:S01]  /*1dc0*/  IMAD.IADD R9, R7, 0x1, R2 ;  /* 0x0000000107097824 */ /* 0x000fe200078e0202 */
[----:B------:R-:W-:-:S04]  /*1dd0*/  IADD3 R13, P2, PT, R0, R7, RZ ;  /* 0x00000007000d7210 */ /* 0x000fc80007f5e0ff */
[----:B------:R-:W-:Y:S02]  /*1de0*/  IADD3 R8, P3, PT, R0, R9, RZ ;  /* 0x0000000900087210 */ /* 0x000fe40007f7e0ff */
[-C--:B------:R-:W-:Y:S01]  /*1df0*/  LEA.HI.X.SX32 R14, R7, R3.reuse, 0x1, P2 ;  /* 0x00000003070e7211 */ /* 0x080fe200010f0eff */
[C---:B------:R-:W-:Y:S01]  /*1e00*/  IMAD.IADD R7, R9.reuse, 0x1, R2 ;  /* 0x0000000109077824 */ /* 0x040fe200078e0202 */
[----:B0-----:R-:W-:Y:S02]  /*1e10*/  LEA.HI.X.SX32 R11, R9, R3, 0x1, P3 ;  /* 0x00000003090b7211 */ /* 0x001fe400018f0eff */
[----:B-1----:R-:W-:Y:S02]  /*1e20*/  LEA R22, P2, R13, UR12, 0x1 ;  /* 0x0000000c0d167c11 */ /* 0x002fe4000f8408ff */
[----:B------:R-:W-:Y:S02]  /*1e30*/  LEA R10, P3, R8, UR12, 0x1 ;  /* 0x0000000c080a7c11 */ /* 0x000fe4000f8608ff */
[----:B------:R-:W-:-:S02]  /*1e40*/  IADD3 R9, P4, PT, R0, R7, RZ ;  /* 0x0000000700097210 */ /* 0x000fc40007f9e0ff */
[----:B------:R-:W-:Y:S02]  /*1e50*/  LEA.HI.X R23, R13, UR13, R14, 0x1, P2 ;  /* 0x0000000d0d177c11 */ /* 0x000fe400090f0c0e */
[C---:B------:R-:W-:Y:S02]  /*1e60*/  IADD3 R13, PT, PT, R7.reuse, R2, RZ ;  /* 0x00000002070d7210 */ /* 0x040fe40007ffe0ff */
[----:B------:R-:W-:Y:S01]  /*1e70*/  LEA.HI.X R11, R8, UR13, R11, 0x1, P3 ;  /* 0x0000000d080b7c11 */ /* 0x000fe200098f0c0b */
[----:B------:R0:W2:Y:S01]  /*1e80*/  LDG.E.U16.CONSTANT R22, desc[UR6][R22.64] ;  /* 0x0000000616167981 */ /* 0x0000a2000c1e9500 */
[----:B------:R-:W-:Y:S02]  /*1e90*/  LEA.HI.X.SX32 R14, R7, R3, 0x1, P4 ;  /* 0x00000003070e7211 */ /* 0x000fe400020f0eff */
[----:B------:R-:W-:Y:S01]  /*1ea0*/  LEA R8, P2, R9, UR12, 0x1 ;  /* 0x0000000c09087c11 */ /* 0x000fe2000f8408ff */
[----:B------:R-:W3:Y:S01]  /*1eb0*/  LDG.E.U16.CONSTANT R10, desc[UR6][R10.64] ;  /* 0x000000060a0a7981 */ /* 0x000ee2000c1e9500 */
[----:B------:R-:W-:-:S02]  /*1ec0*/  IADD3 R7, P3, PT, R0, R13, RZ ;  /* 0x0000000d00077210 */ /* 0x000fc40007f7e0ff */
[----:B------:R-:W-:Y:S02]  /*1ed0*/  LEA.HI.X R9, R9, UR13, R14, 0x1, P2 ;  /* 0x0000000d09097c11 */ /* 0x000fe400090f0c0e */
[----:B------:R-:W-:Y:S02]  /*1ee0*/  LEA.HI.X.SX32 R18, R13, R3, 0x1, P3 ;  /* 0x000000030d127211 */ /* 0x000fe400018f0eff */
[C---:B------:R-:W-:Y:S01]  /*1ef0*/  LEA R14, P2, R7.reuse, UR12, 0x1 ;  /* 0x0000000c070e7c11 */ /* 0x040fe2000f8408ff */
[----:B------:R-:W4:Y:S03]  /*1f00*/  LDG.E.U16.CONSTANT R8, desc[UR6][R8.64] ;  /* 0x0000000608087981 */ /* 0x000f26000c1e9500 */
[----:B------:R-:W-:-:S05]  /*1f10*/  LEA.HI.X R15, R7, UR13, R18, 0x1, P2 ;  /* 0x0000000d070f7c11 */ /* 0x000fca00090f0c12 */
[----:B------:R-:W5:Y:S01]  /*1f20*/  LDG.E.U16.CONSTANT R14, desc[UR6][R14.64] ;  /* 0x000000060e0e7981 */ /* 0x000f62000c1e9500 */
[----:B------:R-:W-:-:S05]  /*1f30*/  IMAD R7, R12, 0x4, R5 ;  /* 0x000000040c077824 */ /* 0x000fca00078e0205 */
[----:B------:R-:W1:Y:S04]  /*1f40*/  LDS R13, [R7] ;  /* 0x00000000070d7984 */ /* 0x000e680000000800 */
[----:B------:R-:W1:Y:S04]  /*1f50*/  LDS R18, [R7+0x4] ;  /* 0x0000040007127984 */ /* 0x000e680000000800 */
[----:B------:R-:W4:Y:S04]  /*1f60*/  LDS R24, [R7+0x8] ;  /* 0x0000080007187984 */ /* 0x000f280000000800 */
[----:B0-----:R-:W0:Y:S01]  /*1f70*/  LDS R23, [R7+0xc] ;  /* 0x00000c0007177984 */ /* 0x001e220000000800 */
[----:B------:R-:W-:-:S02]  /*1f80*/  VIADD R12, R12, 0x4 ;  /* 0x000000040c0c7836 */ /* 0x000fc40000000000 */
[----:B--2---:R-:W-:Y:S02]  /*1f90*/  IMAD.U32 R22, R22, 0x10000, RZ ;  /* 0x0001000016167824 */ /* 0x004fe400078e00ff */
[----:B---3--:R-:W-:Y:S02]  /*1fa0*/  IMAD.U32 R17, R10, 0x10000, RZ ;  /* 0x000100000a117824 */ /* 0x008fe400078e00ff */
[----:B-1----:R-:W-:-:S04]  /*1fb0*/  FFMA R13, R13, R22, R16 ;  /* 0x000000160d0d7223 */ /* 0x002fc80000000010 */
[----:B------:R-:W-:Y:S01]  /*1fc0*/  FFMA R13, R18, R17, R13 ;  /* 0x00000011120d7223 */ /* 0x000fe2000000000d */
[----:B----4-:R-:W-:-:S05]  /*1fd0*/  SHF.L.U32 R10, R8, 0x10, RZ ;  /* 0x00000010080a7819 */ /* 0x010fca00000006ff */
[----:B------:R-:W-:Y:S01]  /*1fe0*/  FFMA R10, R24, R10, R13 ;  /* 0x0000000a180a7223 */ /* 0x000fe2000000000d */
[----:B-----5:R-:W-:-:S04]  /*1ff0*/  IMAD.U32 R14, R14, 0x10000, RZ ;  /* 0x000100000e0e7824 */ /* 0x020fc800078e00ff */
[----:B0-----:R-:W-:-:S07]  /*2000*/  FFMA R16, R23, R14, R10 ;  /* 0x0000000e17107223 */ /* 0x001fce000000000a */
.L_x_31:
[----:B------:R-:W-:Y:S05]  /*2010*/  @!P1 BRA `(.L_x_30) ;  /* 0x0000000000909947 */ /* 0x000fea0003800000 */
[----:B------:R-:W-:Y:S02]  /*2020*/  ISETP.NE.AND P2, PT, R21, 0x1, PT ;  /* 0x000000011500780c */ /* 0x000fe40003f45270 */
[----:B------:R-:W-:-:S11]  /*2030*/  LOP3.LUT P1, RZ, R20, 0x1, RZ, 0xc0, !PT ;  /* 0x0000000114ff7812 */ /* 0x000fd6000782c0ff */
[----:B------:R-:W-:Y:S05]  /*2040*/  @!P2 BRA `(.L_x_32) ;  /* 0x000000000054a947 */ /* 0x000fea0003800000 */
[----:B------:R-:W1:Y:S01]  /*2050*/  LDCU.64 UR12, c[0x0][0x398] ;  /* 0x00007300ff0c77ac */ /* 0x000e620008000a00 */
[----:B------:R-:W-:-:S04]  /*2060*/  IMAD R7, R12, R2, R19 ;  /* 0x000000020c077224 */ /* 0x000fc800078e0213 */
[----:B0-----:R-:W-:Y:S01]  /*2070*/  IMAD.IADD R11, R7, 0x1, R2 ;  /* 0x00000001070b7824 */ /* 0x001fe200078e0202 */
[----:B------:R-:W-:-:S04]  /*2080*/  IADD3 R9, P2, PT, R0, R7, RZ ;  /* 0x0000000700097210 */ /* 0x000fc80007f5e0ff */
[----:B------:R-:W-:Y:S02]  /*2090*/  LEA.HI.X.SX32 R10, R7, R3, 0x1, P2 ;  /* 0x00000003070a7211 */ /* 0x000fe400010f0eff */
[----:B------:R-:W-:-:S04]  /*20a0*/  IADD3 R7, P3, PT, R0, R11, RZ ;  /* 0x0000000b00077210 */ /* 0x000fc80007f7e0ff */
[----:B------:R-:W-:Y:S02]  /*20b0*/  LEA.HI.X.SX32 R14, R11, R3, 0x1, P3 ;  /* 0x000000030b0e7211 */ /* 0x000fe400018f0eff */
[----:B-1----:R-:W-:-:S04]  /*20c0*/  LEA R8, P2, R9, UR12, 0x1 ;  /* 0x0000000c09087c11 */ /* 0x002fc8000f8408ff */
[----:B------:R-:W-:Y:S02]  /*20d0*/  LEA.HI.X R9, R9, UR13, R10, 0x1, P2 ;  /* 0x0000000d09097c11 */ /* 0x000fe400090f0c0a */
[----:B------:R-:W-:-:S03]  /*20e0*/  LEA R10, P2, R7, UR12, 0x1 ;  /* 0x0000000c070a7c11 */ /* 0x000fc6000f8408ff */
[----:B------:R-:W2:Y:S01]  /*20f0*/  LDG.E.U16.CONSTANT R8, desc[UR6][R8.64] ;  /* 0x0000000608087981 */ /* 0x000ea2000c1e9500 */
[----:B------:R-:W-:-:S05]  /*2100*/  LEA.HI.X R11, R7, UR13, R14, 0x1, P2 ;  /* 0x0000000d070b7c11 */ /* 0x000fca00090f0c0e */
[----:B------:R-:W3:Y:S01]  /*2110*/  LDG.E.U16.CONSTANT R10, desc[UR6][R10.64] ;  /* 0x000000060a0a7981 */ /* 0x000ee2000c1e9500 */
[----:B------:R-:W-:-:S05]  /*2120*/  LEA R7, R12, R5, 0x2 ;  /* 0x000000050c077211 */ /* 0x000fca00078e10ff */
[----:B------:R-:W0:Y:S04]  /*2130*/  LDS R13, [R7] ;  /* 0x00000000070d7984 */ /* 0x000e280000000800 */
[----:B------:R-:W1:Y:S01]  /*2140*/  LDS R18, [R7+0x4] ;  /* 0x0000040007127984 */ /* 0x000e620000000800 */
[----:B------:R-:W-:Y:S01]  /*2150*/  IADD3 R12, PT, PT, R12, 0x2, RZ ;  /* 0x000000020c0c7810 */ /* 0x000fe20007ffe0ff */
[----:B--2---:R-:W-:-:S04]  /*2160*/  IMAD.U32 R14, R8, 0x10000, RZ ;  /* 0x00010000080e7824 */ /* 0x004fc800078e00ff */
[----:B0-----:R-:W-:Y:S01]  /*2170*/  FFMA R13, R13, R14, R16 ;  /* 0x0000000e0d0d7223 */ /* 0x001fe20000000010 */
[----:B---3--:R-:W-:-:S04]  /*2180*/  IMAD.U32 R15, R10, 0x10000, RZ ;  /* 0x000100000a0f7824 */ /* 0x008fc800078e00ff */
[----:B-1----:R-:W-:-:S07]  /*2190*/  FFMA R16, R18, R15, R13 ;  /* 0x0000000f12107223 */ /* 0x002fce000000000d */
.L_x_32:
[----:B------:R-:W-:Y:S05]  /*21a0*/  @!P1 BRA `(.L_x_30) ;  /* 0x00000000002c9947 */ /* 0x000fea0003800000 */
[----:B------:R-:W1:Y:S01]  /*21b0*/  LDCU.64 UR12, c[0x0][0x398] ;  /* 0x00007300ff0c77ac */ /* 0x000e620008000a00 */
[----:B------:R-:W-:-:S05]  /*21c0*/  IMAD R7, R12, R2, R19 ;  /* 0x000000020c077224 */ /* 0x000fca00078e0213 */
[----:B------:R-:W-:-:S04]  /*21d0*/  IADD3 R9, P1, PT, R0, R7, RZ ;  /* 0x0000000700097210 */ /* 0x000fc80007f3e0ff */
[----:B0-----:R-:W-:Y:S02]  /*21e0*/  LEA.HI.X.SX32 R10, R7, R3, 0x1, P1 ;  /* 0x00000003070a7211 */ /* 0x001fe400008f0eff */
[----:B-1----:R-:W-:-:S04]  /*21f0*/  LEA R8, P1, R9, UR12, 0x1 ;  /* 0x0000000c09087c11 */ /* 0x002fc8000f8208ff */
[----:B------:R-:W-:-:S05]  /*2200*/  LEA.HI.X R9, R9, UR13, R10, 0x1, P1 ;  /* 0x0000000d09097c11 */ /* 0x000fca00088f0c0a */
[----:B------:R-:W2:Y:S01]  /*2210*/  LDG.E.U16.CONSTANT R8, desc[UR6][R8.64] ;  /* 0x0000000608087981 */ /* 0x000ea2000c1e9500 */
[----:B------:R-:W-:-:S06]  /*2220*/  IMAD R7, R12, 0x4, R5 ;  /* 0x000000040c077824 */ /* 0x000fcc00078e0205 */
[----:B------:R-:W0:Y:S01]  /*2230*/  LDS R7, [R7] ;  /* 0x0000000007077984 */ /* 0x000e220000000800 */
[----:B--2---:R-:W-:-:S04]  /*2240*/  IMAD.U32 R10, R8, 0x10000, RZ ;  /* 0x00010000080a7824 */ /* 0x004fc800078e00ff */
[----:B0-----:R-:W-:-:S07]  /*2250*/  FFMA R16, R7, R10, R16 ;  /* 0x0000000a07107223 */ /* 0x001fce0000000010 */
.L_x_30:
[----:B0-----:R-:W0:Y:S01]  /*2260*/  LDC R10, c[0x0][0x3b8] ;  /* 0x0000ee00ff0a7b82 */ /* 0x001e220000000800 */
[----:B------:R-:W-:-:S07]  /*2270*/  F2FP.BF16.F32.PACK_AB R16, RZ, R16 ;  /* 0x00000010ff10723e */ /* 0x000fce00000010ff */
[----:B------:R-:W1:Y:S01]  /*2280*/  LDC.64 R8, c[0x0][0x380] ;  /* 0x0000e000ff087b82 */ /* 0x000e620000000a00 */
[----:B0-----:R-:W-:Y:S01]  /*2290*/  IMAD R7, R10, UR8, R19 ;  /* 0x000000080a077c24 */ /* 0x001fe2000f8e0213 */
[----:B------:R-:W-:-:S04]  /*22a0*/  IADD3 R19, PT, PT, R19, UR4, RZ ;  /* 0x0000000413137c10 */ /* 0x000fc8000fffe0ff */
[----:B------:R-:W-:Y:S01]  /*22b0*/  ISETP.GE.AND P1, PT, R19, R10, PT ;  /* 0x0000000a1300720c */ /* 0x000fe20003f26270 */
[----:B-1----:R-:W-:-:S05]  /*22c0*/  IMAD.WIDE R8, R7, 0x2, R8 ;  /* 0x0000000207087825 */ /* 0x002fca00078e0208 */
[----:B------:R1:W-:Y:S07]  /*22d0*/  STG.E.U16 desc[UR6][R8.64], R16 ;  /* 0x0000001008007986 */ /* 0x0003ee000c101506 */
[----:B------:R-:W-:Y:S05]  /*22e0*/  @!P1 BRA `(.L_x_33) ;  /* 0xfffffff400249947 */ /* 0x000fea000383ffff */
[----:B------:R-:W-:Y:S05]  /*22f0*/  EXIT ;  /* 0x000000000000794d */ /* 0x000fea0003800000 */
        .weak           $__internal_0_$__cuda_sm20_rcp_rn_f32_slowpath
        .type           $__internal_0_$__cuda_sm20_rcp_rn_f32_slowpath,@function
        .size           $__internal_0_$__cuda_sm20_rcp_rn_f32_slowpath,(.L_x_246 - $__internal_0_$__cuda_sm20_rcp_rn_f32_slowpath)
$__internal_0_$__cuda_sm20_rcp_rn_f32_slowpath:
[----:B------:R-:W-:-:S05]  /*2300*/  IMAD.SHL.U32 R5, R4, 0x2, RZ ;  /* 0x0000000204057824 */ /* 0x000fca00078e00ff */
[----:B------:R-:W-:-:S04]  /*2310*/  SHF.R.U32.HI R5, RZ, 0x18, R5 ;  /* 0x00000018ff057819 */ /* 0x000fc80000011605 */
[----:B------:R-:W-:-:S13]  /*2320*/  ISETP.NE.U32.AND P0, PT, R5, RZ, PT ;  /* 0x000000ff0500720c */ /* 0x000fda0003f05070 */
[----:B------:R-:W-:Y:S05]  /*2330*/  @P0 BRA `(.L_x_34) ;  /* 0x00000000002c0947 */ /* 0x000fea0003800000 */
[----:B------:R-:W-:-:S05]  /*2340*/  IMAD.SHL.U32 R5, R4, 0x2, RZ ;  /* 0x0000000204057824 */ /* 0x000fca00078e00ff */
[----:B------:R-:W-:-:S13]  /*2350*/  ISETP.NE.AND P0, PT, R5, RZ, PT ;  /* 0x000000ff0500720c */ /* 0x000fda0003f05270 */
[----:B------:R0:W1:Y:S01]  /*2360*/  @!P0 MUFU.RCP R5, R4 ;  /* 0x0000000400058308 */ /* 0x0000620000001000 */
[----:B------:R-:W-:Y:S05]  /*2370*/  @!P0 BRA `(.L_x_35) ;  /* 0x0000000000a48947 */ /* 0x000fea0003800000 */
[----:B------:R-:W-:-:S04]  /*2380*/  FFMA R7, R4, 1.84467440737095516160e+19, RZ ;  /* 0x5f80000004077823 */ /* 0x000fc800000000ff */
[----:B0-----:R-:W1:Y:S02]  /*2390*/  MUFU.RCP R4, R7 ;  /* 0x0000000700047308 */ /* 0x001e640000001000 */
[----:B-1----:R-:W-:-:S04]  /*23a0*/  FFMA R5, R7, R4, -1 ;  /* 0xbf80000007057423 */ /* 0x002fc80000000004 */
[----:B------:R-:W-:-:S04]  /*23b0*/  FADD.FTZ R5, -R5, -RZ ;  /* 0x800000ff05057221 */ /* 0x000fc80000010100 */
[----:B------:R-:W-:-:S04]  /*23c0*/  FFMA R4, R4, R5, R4 ;  /* 0x0000000504047223 */ /* 0x000fc80000000004 */
[----:B------:R-:W-:Y:S01]  /*23d0*/  FFMA R5, R4, 1.84467440737095516160e+19, RZ ;  /* 0x5f80000004057823 */ /* 0x000fe200000000ff */
[----:B------:R-:W-:Y:S06]  /*23e0*/  BRA `(.L_x_35) ;  /* 0x0000000000887947 */ /* 0x000fec0003800000 */
.L_x_34:
[----:B------:R-:W-:-:S04]  /*23f0*/  IADD3 R7, PT, PT, R5, -0xfd, RZ ;  /* 0xffffff0305077810 */ /* 0x000fc80007ffe0ff */
[----:B------:R-:W-:-:S13]  /*2400*/  ISETP.GT.U32.AND P0, PT, R7, 0x1, PT ;  /* 0x000000010700780c */ /* 0x000fda0003f04070 */
[----:B------:R-:W-:Y:S05]  /*2410*/  @P0 BRA `(.L_x_36) ;  /* 0x0000000000780947 */ /* 0x000fea0003800000 */
[----:B------:R-:W-:Y:S01]  /*2420*/  LOP3.LUT R8, R4, 0x7fffff, RZ, 0xc0, !PT ;  /* 0x007fffff04087812 */ /* 0x000fe200078ec0ff */
[----:B------:R-:W-:Y:S02]  /*2430*/  IMAD.MOV.U32 R12, RZ, RZ, 0x3 ;  /* 0x00000003ff0c7424 */ /* 0x000fe400078e00ff */
[----:B------:R-:W-:Y:S01]  /*2440*/  VIADD R5, R5, 0xffffff04 ;  /* 0xffffff0405057836 */ /* 0x000fe20000000000 */
[----:B------:R-:W-:Y:S02]  /*2450*/  LOP3.LUT R8, R8, 0x3f800000, RZ, 0xfc, !PT ;  /* 0x3f80000008087812 */ /* 0x000fe400078efcff */
[----:B------:R-:W-:Y:S02]  /*2460*/  SHF.L.U32 R13, R12, R7, RZ ;  /* 0x000000070c0d7219 */ /* 0x000fe400000006ff */
[----:B------:R-:W0:Y:S02]  /*2470*/  MUFU.RCP R9, R8 ;  /* 0x0000000800097308 */ /* 0x000e240000001000 */
[----:B0-----:R-:W-:-:S04]  /*2480*/  FFMA R10, R8, R9, -1 ;  /* 0xbf800000080a7423 */ /* 0x001fc80000000009 */
[----:B------:R-:W-:-:S04]  /*2490*/  FADD.FTZ R10, -R10, -RZ ;  /* 0x800000ff0a0a7221 */ /* 0x000fc80000010100 */
[CCC-:B------:R-:W-:Y:S01]  /*24a0*/  FFMA.RM R11, R9.reuse, R10.reuse, R9.reuse ;  /* 0x0000000a090b7223 */ /* 0x1c0fe20000004009 */
[----:B------:R-:W-:-:S04]  /*24b0*/  FFMA.RP R10, R9, R10, R9 ;  /* 0x0000000a090a7223 */ /* 0x000fc80000008009 */
[C---:B------:R-:W-:Y:S02]  /*24c0*/  LOP3.LUT R9, R11.reuse, 0x7fffff, RZ, 0xc0, !PT ;  /* 0x007fffff0b097812 */ /* 0x040fe400078ec0ff */
[----:B------:R-:W-:Y:S02]  /*24d0*/  FSETP.NEU.FTZ.AND P0, PT, R11, R10, PT ;  /* 0x0000000a0b00720b */ /* 0x000fe40003f1d000 */
[----:B------:R-:W-:Y:S02]  /*24e0*/  LOP3.LUT R10, R9, 0x800000, RZ, 0xfc, !PT ;  /* 0x00800000090a7812 */ /* 0x000fe400078efcff */
[----:B------:R-:W-:Y:S02]  /*24f0*/  SEL R9, RZ, 0xffffffff, !P0 ;  /* 0xffffffffff097807 */ /* 0x000fe40004000000 */
[----:B------:R-:W-:Y:S02]  /*2500*/  LOP3.LUT R8, R13, R10, RZ, 0xc0, !PT ;  /* 0x0000000a0d087212 */ /* 0x000fe400078ec0ff */
[----:B------:R-:W-:Y:S01]  /*2510*/  SHF.R.U32.HI R5, RZ, R5, R10 ;  /* 0x00000005ff057219 */ /* 0x000fe2000001160a */
[----:B------:R-:W-:Y:S01]  /*2520*/  IMAD.MOV R9, RZ, RZ, -R9 ;  /* 0x000000ffff097224 */ /* 0x000fe200078e0a09 */
[----:B------:R-:W-:-:S04]  /*2530*/  SHF.R.U32.HI R8, RZ, R7, R8 ;  /* 0x00000007ff087219 */ /* 0x000fc80000011608 */
[----:B------:R-:W-:Y:S02]  /*2540*/  LOP3.LUT P1, RZ, R9, R7, R10, 0xf8, !PT ;  /* 0x0000000709ff7212 */ /* 0x000fe4000782f80a */
[C---:B------:R-:W-:Y:S02]  /*2550*/  LOP3.LUT P0, RZ, R8.reuse, 0x1, RZ, 0xc0, !PT ;  /* 0x0000000108ff7812 */ /* 0x040fe4000780c0ff */
[----:B------:R-:W-:-:S04]  /*2560*/  LOP3.LUT P2, RZ, R8, 0x2, RZ, 0xc0, !PT ;  /* 0x0000000208ff7812 */ /* 0x000fc8000784c0ff */
[----:B------:R-:W-:Y:S02]  /*2570*/  PLOP3.LUT P0, PT, P0, P1, P2, 0xe0, 0x0 ;  /* 0x000000000000781c */ /* 0x000fe40000703c20 */
[----:B------:R-:W-:Y:S02]  /*2580*/  LOP3.LUT P1, RZ, R4, 0x7fffff, RZ, 0xc0, !PT ;  /* 0x007fffff04ff7812 */ /* 0x000fe4000782c0ff */
[----:B------:R-:W-:-:S04]  /*2590*/  SEL R7, RZ, 0x1, !P0 ;  /* 0x00000001ff077807 */ /* 0x000fc80004000000 */
[----:B------:R-:W-:-:S04]  /*25a0*/  IADD3 R7, PT, PT, -R7, RZ, RZ ;  /* 0x000000ff07077210 */ /* 0x000fc80007ffe1ff */
[----:B------:R-:W-:-:S13]  /*25b0*/  ISETP.GE.AND P0, PT, R7, RZ, PT ;  /* 0x000000ff0700720c */ /* 0x000fda0003f06270 */
[----:B------:R-:W-:-:S05]  /*25c0*/  @!P0 VIADD R5, R5, 0x1 ;  /* 0x0000000105058836 */ /* 0x000fca0000000000 */
[----:B------:R-:W-:-:S04]  /*25d0*/  @!P1 SHF.L.U32 R5, R5, 0x1, RZ ;  /* 0x0000000105059819 */ /* 0x000fc800000006ff */
[----:B------:R-:W-:Y:S01]  /*25e0*/  LOP3.LUT R5, R5, 0x80000000, R4, 0xf8, !PT ;  /* 0x8000000005057812 */ /* 0x000fe200078ef804 */
[----:B------:R-:W-:Y:S06]  /*25f0*/  BRA `(.L_x_35) ;  /* 0x0000000000047947 */ /* 0x000fec0003800000 */
.L_x_36:
[----:B------:R2:W3:Y:S02]  /*2600*/  MUFU.RCP R5, R4 ;  /* 0x0000000400057308 */ /* 0x0004e40000001000 */
.L_x_35:
[----:B------:R-:W-:-:S04]  /*2610*/  IMAD.MOV.U32 R7, RZ, RZ, 0x0 ;  /* 0x00000000ff077424 */ /* 0x000fc800078e00ff */
[----:B0123--:R-:W-:Y:S05]  /*2620*/  RET.REL.NODEC R6 `(fused_decode_attention_indirect_bf16) ;  /* 0xffffffd806747950 */ /* 0x00ffea0003c3ffff */
.L_x_37:
[----:B------:R-:W-:-:S00]  /*2630*/  BRA `(.L_x_37) ;  /* 0xfffffffc00fc7947 */ /* 0x000fc0000383ffff */
[----:B------:R-:W-:-:S00]  /*2640*/  NOP ;  /* 0x0000000000007918 */ /* 0x000fc00000000000 */
        /* <DEDUP_REMOVED lines=11> */
.L_x_246:


//--------------------- .text.fused_decode_attention_bf16 --------------------------
	.section	.text.fused_decode_attention_bf16,"ax",@progbits
	.align	128
        .global         fused_decode_attention_bf16
        .type           fused_decode_attention_bf16,@function
        .size           fused_decode_attention_bf16,(.L_x_247 - fused_decode_attention_bf16)
        .other          fused_decode_attention_bf16,@"STO_CUDA_ENTRY STV_DEFAULT"
fused_decode_attention_bf16:
.text.fused_decode_attention_bf16:
[----:B------:R-:W-:Y:S08]  /*0000*/  LDC R1, c[0x0][0x37c] ;  /* 0x0000df00ff017b82 */ /* 0x000ff00000000800 */
[----:B------:R-:W0:Y:S01]  /*0010*/  LDC.64 R2, c[0x0][0x3a8] ;  /* 0x0000ea00ff027b82 */ /* 0x000e220000000a00 */
[----:B------:R-:W1:Y:S01]  /*0020*/  S2R R19, SR_TID.X ;  /* 0x0000000000137919 */ /* 0x000e620000002100 */
[----:B------:R-:W2:Y:S01]  /*0030*/  LDCU.64 UR8, c[0x0][0x358] ;  /* 0x00006b00ff0877ac */ /* 0x000ea20008000a00 */
[----:B------:R-:W-:Y:S01]  /*0040*/  BSSY.RECONVERGENT B0, `(.L_x_38) ;  /* 0x0000028000007945 */ /* 0x000fe20003800200 */
[----:B------:R-:W3:Y:S04]  /*0050*/  S2R R13, SR_CgaCtaId ;  /* 0x00000000000d7919 */ /* 0x000ee80000008800 */
[----:B------:R-:W4:Y:S01]  /*0060*/  S2UR UR6, SR_CTAID.X ;  /* 0x00000000000679c3 */ /* 0x000f220000002500 */
[----:B0-----:R-:W-:-:S04]  /*0070*/  IABS R9, R2 ;  /* 0x0000000200097213 */ /* 0x001fc80000000000 */
[----:B------:R-:W0:Y:S01]  /*0080*/  I2F.RP R0, R9 ;  /* 0x0000000900007306 */ /* 0x000e220000209400 */
[----:B----4-:R-:W-:-:S05]  /*0090*/  IMAD R7, R3, UR6, RZ ;  /* 0x0000000603077c24 */ /* 0x010fca000f8e02ff */
[----:B------:R-:W-:Y:S02]  /*00a0*/  IABS R8, R7 ;  /* 0x0000000700087213 */ /* 0x000fe40000000000 */
[----:B------:R-:W-:Y:S01]  /*00b0*/  LOP3.LUT R7, R7, R2, RZ, 0x3c, !PT ;  /* 0x0000000207077212 */ /* 0x000fe200078e3cff */
[----:B0-----:R-:W0:Y:S03]  /*00c0*/  MUFU.RCP R0, R0 ;  /* 0x0000000000007308 */ /* 0x001e260000001000 */
[----:B------:R-:W-:Y:S01]  /*00d0*/  ISETP.GE.AND P0, PT, R7, RZ, PT ;  /* 0x000000ff0700720c */ /* 0x000fe20003f06270 */
[----:B0-----:R-:W-:-:S04]  /*00e0*/  VIADD R4, R0, 0xffffffe ;  /* 0x0ffffffe00047836 */ /* 0x001fc80000000000 */
[----:B------:R0:W4:Y:S02]  /*00f0*/  F2I.FTZ.U32.TRUNC.NTZ R5, R4 ;  /* 0x0000000400057305 */ /* 0x000124000021f000 */
[----:B0-----:R-:W-:Y:S02]  /*0100*/  IMAD.MOV.U32 R4, RZ, RZ, RZ ;  /* 0x000000ffff047224 */ /* 0x001fe400078e00ff */
[----:B----4-:R-:W-:-:S04]  /*0110*/  IMAD.MOV R6, RZ, RZ, -R5 ;  /* 0x000000ffff067224 */ /* 0x010fc800078e0a05 */
[----:B------:R-:W-:Y:S02]  /*0120*/  IMAD R11, R6, R9, RZ ;  /* 0x00000009060b7224 */ /* 0x000fe400078e02ff */
[----:B------:R-:W1:Y:S02]  /*0130*/  LDC R6, c[0x0][0x3b0] ;  /* 0x0000ec00ff067b82 */ /* 0x000e640000000800 */
[----:B------:R-:W-:-:S06]  /*0140*/  IMAD.HI.U32 R5, R5, R11, R4 ;  /* 0x0000000b05057227 */ /* 0x000fcc00078e0004 */
[----:B------:R-:W-:-:S05]  /*0150*/  IMAD.HI.U32 R0, R5, R8, RZ ;  /* 0x0000000805007227 */ /* 0x000fca00078e00ff */
[----:B------:R-:W-:-:S05]  /*0160*/  IADD3 R4, PT, PT, -R0, RZ, RZ ;  /* 0x000000ff00047210 */ /* 0x000fca0007ffe1ff */
[----:B------:R-:W-:-:S05]  /*0170*/  IMAD R4, R9, R4, R8 ;  /* 0x0000000409047224 */ /* 0x000fca00078e0208 */
[----:B------:R-:W-:Y:S02]  /*0180*/  ISETP.GT.U32.AND P2, PT, R9, R4, PT ;  /* 0x000000040900720c */ /* 0x000fe40003f44070 */
[----:B-1----:R-:W-:-:S11]  /*0190*/  ISETP.GE.AND P3, PT, R19, R6, PT ;  /* 0x000000061300720c */ /* 0x002fd60003f66270 */
[----:B------:R-:W-:-:S05]  /*01a0*/  @!P2 IMAD.IADD R4, R4, 0x1, -R9 ;  /* 0x000000010404a824 */ /* 0x000fca00078e0a09 */
[----:B------:R-:W-:Y:S01]  /*01b0*/  ISETP.GE.U32.AND P1, PT, R4, R9, PT ;  /* 0x000000090400720c */ /* 0x000fe20003f26070 */
[----:B--23--:R-:W-:-:S12]  /*01c0*/  @P3 BRA `(.L_x_39) ;  /* 0x00000000003c3947 */ /* 0x00cfd80003800000 */
[----:B------:R-:W0:Y:S01]  /*01d0*/  S2R R12, SR_CgaCtaId ;  /* 0x00000000000c7919 */ /* 0x000e220000008800 */
[----:B------:R-:W1:Y:S01]  /*01e0*/  LDC R14, c[0x0][0x360] ;  /* 0x0000d800ff0e7b82 */ /* 0x000e620000000800 */
[----:B------:R-:W-:-:S07]  /*01f0*/  MOV R7, 0x400 ;  /* 0x0000040000077802 */ /* 0x000fce0000000f00 */
[----:B------:R-:W2:Y:S01]  /*0200*/  LDC.64 R4, c[0x0][0x388] ;  /* 0x0000e200ff047b82 */ /* 0x000ea20000000a00 */
[----:B0-----:R-:W-:Y:S01]  /*0210*/  LEA R12, R12, R7, 0x18 ;  /* 0x000000070c0c7211 */ /* 0x001fe200078ec0ff */
[----:B------:R-:W-:-:S07]  /*0220*/  IMAD.MOV.U32 R7, RZ, RZ, R19 ;  /* 0x000000ffff077224 */ /* 0x000fce00078e0013 */
.L_x_40:
[----:B------:R-:W-:-:S04]  /*0230*/  IMAD R9, R6, UR6, R7 ;  /* 0x0000000606097c24 */ /* 0x000fc8000f8e0207 */
[----:B--2---:R-:W-:-:S06]  /*0240*/  IMAD.WIDE R8, R9, 0x2, R4 ;  /* 0x0000000209087825 */ /* 0x004fcc00078e0204 */
[----:B------:R-:W2:Y:S01]  /*0250*/  LDG.E.U16.CONSTANT R8, desc[UR8][R8.64] ;  /* 0x0000000808087981 */ /* 0x000ea2000c1e9500 */
[----:B0-----:R-:W-:Y:S02]  /*0260*/  IMAD R11, R7, 0x4, R12 ;  /* 0x00000004070b7824 */ /* 0x001fe400078e020c */
[----:B-1----:R-:W-:-:S05]  /*0270*/  IMAD.IADD R7, R14, 0x1, R7 ;  /* 0x000000010e077824 */ /* 0x002fca00078e0207 */
[----:B------:R-:W-:Y:S02]  /*0280*/  ISETP.GE.AND P3, PT, R7, R6, PT ;  /* 0x000000060700720c */ /* 0x000fe40003f66270 */
[----:B--2---:R-:W-:-:S05]  /*0290*/  SHF.L.U32 R10, R8, 0x10, RZ ;  /* 0x00000010080a7819 */ /* 0x004fca00000006ff */
[----:B------:R0:W-:Y:S06]  /*02a0*/  STS [R11], R10 ;  /* 0x0000000a0b007388 */ /* 0x0001ec0000000800 */
[----:B------:R-:W-:Y:S05]  /*02b0*/  @!P3 BRA `(.L_x_40) ;  /* 0xfffffffc00dcb947 */ /* 0x000fea000383ffff */
.L_x_39:
[----:B------:R-:W-:Y:S05]  /*02c0*/  BSYNC.RECONVERGENT B0 ;  /* 0x0000000000007941 */ /* 0x000fea0003800200 */
.L_x_38:
[----:B------:R-:W0:Y:S01]  /*02d0*/  LDCU UR4, c[0x0][0x3a4] ;  /* 0x00007480ff0477ac */ /* 0x000e220008000800 */
[----:B------:R-:W-:Y:S01]  /*02e0*/  @!P2 VIADD R0, R0, 0x1 ;  /* 0x000000010000a836 */ /* 0x000fe20000000000 */
[----:B------:R-:W-:Y:S01]  /*02f0*/  BAR.SYNC.DEFER_BLOCKING 0x0 ;  /* 0x0000000000007b1d */ /* 0x000fe20000010000 */
[----:B------:R-:W-:Y:S01]  /*0300*/  ISETP.NE.AND P2, PT, R2, RZ, PT ;  /* 0x000000ff0200720c */ /* 0x000fe20003f45270 */
[----:B------:R-:W-:Y:S02]  /*0310*/  IMAD.MOV.U32 R18, RZ, RZ, -0x800000 ;  /* 0xff800000ff127424 */ /* 0x000fe400078e00ff */
[----:B------:R-:W-:Y:S02]  /*0320*/  @P1 VIADD R0, R0, 0x1 ;  /* 0x0000000100001836 */ /* 0x000fe40000000000 */
[----:B------:R-:W1:Y:S01]  /*0330*/  LDCU.64 UR10, c[0x0][0x390] ;  /* 0x00007200ff0a77ac */ /* 0x000e620008000a00 */
[----:B------:R-:W-:Y:S02]  /*0340*/  BSSY.RECONVERGENT B0, `(.L_x_41) ;  /* 0x00000d3000007945 */ /* 0x000fe40003800200 */
[----:B------:R-:W-:-:S05]  /*0350*/  @!P0 IADD3 R0, PT, PT, -R0, RZ, RZ ;  /* 0x000000ff00008210 */ /* 0x000fca0007ffe1ff */
[----:B------:R-:W-:Y:S01]  /*0360*/  @!P2 LOP3.LUT R0, RZ, R2, RZ, 0x33, !PT ;  /* 0x00000002ff00a212 */ /* 0x000fe200078e33ff */
[----:B0-----:R-:W-:Y:S01]  /*0370*/  IMAD.U32 R10, RZ, RZ, UR4 ;  /* 0x00000004ff0a7e24 */ /* 0x001fe2000f8e00ff */
[----:B------:R-:W-:-:S03]  /*0380*/  MOV R2, 0x400 ;  /* 0x0000040000027802 */ /* 0x000fc60000000f00 */
[----:B------:R-:W-:Y:S01]  /*0390*/  IMAD R0, R0, R6, RZ ;  /* 0x0000000600007224 */ /* 0x000fe200078e02ff */
[----:B------:R-:W-:Y:S02]  /*03a0*/  ISETP.GE.AND P0, PT, R19, R10, PT ;  /* 0x0000000a1300720c */ /* 0x000fe40003f06270 */
[----:B------:R-:W-:Y:S01]  /*03b0*/  LEA R13, R13, R2, 0x18 ;  /* 0x000000020d0d7211 */ /* 0x000fe200078ec0ff */
[----:B------:R-:W-:Y:S01]  /*03c0*/  IMAD R2, R3, R6, RZ ;  /* 0x0000000603027224 */ /* 0x000fe200078e02ff */
[----:B------:R-:W-:-:S03]  /*03d0*/  SHF.R.S32.HI R3, RZ, 0x1f, R0 ;  /* 0x0000001fff037819 */ /* 0x000fc60000011400 */
[----:B------:R-:W-:-:S06]  /*03e0*/  IMAD R20, R6, 0x4, R13 ;  /* 0x0000000406147824 */ /* 0x000fcc00078e020d */
[----:B-1----:R-:W-:Y:S05]  /*03f0*/  @P0 BRA `(.L_x_42) ;  /* 0x0000000c001c0947 */ /* 0x002fea0003800000 */
[----:B------:R-:W0:Y:S01]  /*0400*/  LDC R4, c[0x0][0x360] ;  /* 0x0000d800ff047b82 */ /* 0x000e220000000800 */
        /* <DEDUP_REMOVED lines=13> */
.L_x_50:
[----:B------:R-:W1:Y:S01]  /*04e0*/  LDCU UR4, c[0x0][0x3b0] ;  /* 0x00007600ff0477ac */ /* 0x000e620008000800 */
[----:B------:R-:W-:Y:S02]  /*04f0*/  IMAD R21, R5, R2, RZ ;  /* 0x0000000205157224 */ /* 0x000fe400078e02ff */
[----:B------:R-:W-:Y:S02]  /*0500*/  HFMA2 R15, -RZ, RZ, 0, 0 ;  /* 0x00000000ff0f7431 */ /* 0x000fe400000001ff */
[----:B------:R-:W-:Y:S01]  /*0510*/  IMAD.MOV.U32 R23, RZ, RZ, RZ ;  /* 0x000000ffff177224 */ /* 0x000fe200078e00ff */
[----:B------:R-:W-:-:S04]  /*0520*/  IADD3 R22, P2, PT, R0, R21, RZ ;  /* 0x0000001500167210 */ /* 0x000fc80007f5e0ff */
[----:B------:R-:W-:Y:S01]  /*0530*/  LEA.HI.X.SX32 R21, R21, R3, 0x1, P2 ;  /* 0x0000000315157211 */ /* 0x000fe200010f0eff */
[----:B-1----:R-:W-:-:S09]  /*0540*/  UISETP.GE.U32.AND UP0, UPT, UR4, 0x10, UPT ;  /* 0x000000100400788c */ /* 0x002fd2000bf06070 */
[----:B------:R-:W-:Y:S05]  /*0550*/  BRA.U !UP0, `(.L_x_45) ;  /* 0x00000005080c7547 */ /* 0x000fea000b800000 */
[----:B------:R-:W1:Y:S01]  /*0560*/  S2R R9, SR_CgaCtaId ;  /* 0x0000000000097919 */ /* 0x000e620000008800 */
[----:B------:R-:W-:Y:S01]  /*0570*/  MOV R12, 0x400 ;  /* 0x00000400000c7802 */ /* 0x000fe20000000f00 */
[----:B------:R-:W-:Y:S02]  /*0580*/  IMAD.MOV.U32 R15, RZ, RZ, RZ ;  /* 0x000000ffff0f7224 */ /* 0x000fe400078e00ff */
[----:B------:R-:W-:Y:S01]  /*0590*/  IMAD.MOV.U32 R13, RZ, RZ, RZ ;  /* 0x000000ffff0d7224 */ /* 0x000fe200078e00ff */
[----:B-1----:R-:W-:-:S07]  /*05a0*/  LEA R12, R9, R12, 0x18 ;  /* 0x0000000c090c7211 */ /* 0x002fce00078ec0ff */
.L_x_46:
[----:B------:R-:W-:-:S04]  /*05b0*/  IADD3 R8, P2, PT, R13, R22, RZ ;  /* 0x000000160d087210 */ /* 0x000fc80007f5e0ff */
[----:B------:R-:W-:Y:S02]  /*05c0*/  IADD3.X R9, PT, PT, RZ, R21, RZ, P2, !PT ;  /* 0x00000015ff097210 */ /* 0x000fe400017fe4ff */
[----:B------:R-:W-:-:S04]  /*05d0*/  LEA R24, P2, R8, UR10, 0x1 ;  /* 0x0000000a08187c11 */ /* 0x000fc8000f8408ff */
[----:B------:R-:W-:-:S05]  /*05e0*/  LEA.HI.X R25, R8, UR11, R9, 0x1, P2 ;  /* 0x0000000b08197c11 */ /* 0x000fca00090f0c09 */
[----:B------:R-:W2:Y:S04]  /*05f0*/  LDG.E.U16.CONSTANT R23, desc[UR8][R24.64] ;  /* 0x0000000818177981 */ /* 0x000ea8000c1e9500 */
[----:B------:R-:W3:Y:S01]  /*0600*/  LDG.E.U16.CONSTANT R14, desc[UR8][R24.64+0x2] ;  /* 0x00000208180e7981 */ /* 0x000ee2000c1e9500 */
[----:B------:R-:W-:-:S03]  /*0610*/  IMAD R9, R13, 0x4, R12 ;  /* 0x000000040d097824 */ /* 0x000fc600078e020c */
[----:B------:R-:W4:Y:S04]  /*0620*/  LDG.E.U16.CONSTANT R27, desc[UR8][R24.64+0x4] ;  /* 0x00000408181b7981 */ /* 0x000f28000c1e9500 */
[----:B------:R-:W1:Y:S01]  /*0630*/  LDS.128 R8, [R9] ;  /* 0x0000000009087984 */ /* 0x000e620000000c00 */
[----:B--2---:R-:W-:-:S04]  /*0640*/  IMAD.U32 R23, R23, 0x10000, RZ ;  /* 0x0001000017177824 */ /* 0x004fc800078e00ff */
[----:B-1----:R-:W-:Y:S02]  /*0650*/  FFMA R26, R8, R23, R15 ;  /* 0x00000017081a7223 */ /* 0x002fe4000000000f */
[----:B------:R-:W2:Y:S04]  /*0660*/  LDG.E.U16.CONSTANT R8, desc[UR8][R24.64+0x6] ;  /* 0x0000060818087981 */ /* 0x000ea8000c1e9500 */
[----:B------:R-:W5:Y:S01]  /*0670*/  LDG.E.U16.CONSTANT R15, desc[UR8][R24.64+0x8] ;  /* 0x00000808180f7981 */ /* 0x000f62000c1e9500 */
[----:B---3--:R-:W-:-:S03]  /*0680*/  IMAD.U32 R14, R14, 0x10000, RZ ;  /* 0x000100000e0e7824 */ /* 0x008fc600078e00ff */
[----:B------:R-:W3:Y:S01]  /*0690*/  LDG.E.U16.CONSTANT R23, desc[UR8][R24.64+0xc] ;  /* 0x00000c0818177981 */ /* 0x000ee2000c1e9500 */
[----:B------:R-:W-:-:S03]  /*06a0*/  FFMA R29, R9, R14, R26 ;  /* 0x0000000e091d7223 */ /* 0x000fc6000000001a */
[----:B------:R-:W3:Y:S01]  /*06b0*/  LDG.E.U16.CONSTANT R26, desc[UR8][R24.64+0xa] ;  /* 0x00000a08181a7981 */ /* 0x000ee2000c1e9500 */
[----:B----4-:R-:W-:Y:S01]  /*06c0*/  SHF.L.U32 R27, R27, 0x10, RZ ;  /* 0x000000101b1b7819 */ /* 0x010fe200000006ff */
[----:B------:R-:W-:-:S04]  /*06d0*/  IMAD R14, R13, 0x4, R12 ;  /* 0x000000040d0e7824 */ /* 0x000fc800078e020c */
[----:B------:R-:W-:Y:S01]  /*06e0*/  FFMA R10, R10, R27, R29 ;  /* 0x0000001b0a0a7223 */ /* 0x000fe2000000001d */
[----:B--2---:R-:W-:-:S04]  /*06f0*/  IMAD.U32 R8, R8, 0x10000, RZ ;  /* 0x0001000008087824 */ /* 0x004fc800078e00ff */
[----:B------:R-:W-:Y:S02]  /*0700*/  FFMA R27, R11, R8, R10 ;  /* 0x000000080b1b7223 */ /* 0x000fe4000000000a */
[----:B------:R-:W1:Y:S01]  /*0710*/  LDS.128 R8, [R14+0x10] ;  /* 0x000010000e087984 */ /* 0x000e620000000c00 */
[----:B-----5:R-:W-:-:S04]  /*0720*/  IMAD.U32 R15, R15, 0x10000, RZ ;  /* 0x000100000f0f7824 */ /* 0x020fc800078e00ff */
[----:B-1----:R-:W-:Y:S02]  /*0730*/  FFMA R28, R8, R15, R27 ;  /* 0x0000000f081c7223 */ /* 0x002fe4000000001b */
[----:B------:R-:W2:Y:S04]  /*0740*/  LDG.E.U16.CONSTANT R8, desc[UR8][R24.64+0xe] ;  /* 0x00000e0818087981 */ /* 0x000ea8000c1e9500 */
[----:B------:R-:W4:Y:S01]  /*0750*/  LDG.E.U16.CONSTANT R15, desc[UR8][R24.64+0x10] ;  /* 0x00001008180f7981 */ /* 0x000f22000c1e9500 */
[----:B---3--:R-:W-:-:S05]  /*0760*/  SHF.L.U32 R26, R26, 0x10, RZ ;  /* 0x000000101a1a7819 */ /* 0x008fca00000006ff */
[----:B------:R-:W-:Y:S01]  /*0770*/  FFMA R9, R9, R26, R28 ;  /* 0x0000001a09097223 */ /* 0x000fe2000000001c */
[----:B------:R-:W-:Y:S02]  /*0780*/  IMAD.U32 R26, R23, 0x10000, RZ ;  /* 0x00010000171a7824 */ /* 0x000fe400078e00ff */
[----:B------:R-:W3:Y:S02]  /*0790*/  LDG.E.U16.CONSTANT R23, desc[UR8][R24.64+0x12] ;  /* 0x0000120818177981 */ /* 0x000ee4000c1e9500 */
[----:B------:R-:W-:Y:S02]  /*07a0*/  FFMA R10, R10, R26, R9 ;  /* 0x0000001a0a0a7223 */ /* 0x000fe40000000009 */
[----:B------:R-:W5:Y:S01]  /*07b0*/  LDG.E.U16.CONSTANT R26, desc[UR8][R24.64+0x14] ;  /* 0x00001408181a7981 */ /* 0x000f62000c1e9500 */
[----:B--2---:R-:W-:-:S04]  /*07c0*/  IMAD.U32 R8, R8, 0x10000, RZ ;  /* 0x0001000008087824 */ /* 0x004fc800078e00ff */
[----:B------:R-:W-:Y:S02]  /*07d0*/  FFMA R27, R11, R8, R10 ;  /* 0x000000080b1b7223 */ /* 0x000fe4000000000a */
[----:B------:R-:W1:Y:S01]  /*07e0*/  LDS.128 R8, [R14+0x20] ;  /* 0x000020000e087984 */ /* 0x000e620000000c00 */
[----:B----4-:R-:W-:-:S04]  /*07f0*/  IMAD.U32 R15, R15, 0x10000, RZ ;  /* 0x000100000f0f7824 */ /* 0x010fc800078e00ff */
[----:B-1----:R-:W-:Y:S02]  /*0800*/  FFMA R28, R8, R15, R27 ;  /* 0x0000000f081c7223 */ /* 0x002fe4000000001b */
[----:B------:R-:W2:Y:S01]  /*0810*/  LDG.E.U16.CONSTANT R8, desc[UR8][R24.64+0x16] ;  /* 0x0000160818087981 */ /* 0x000ea2000c1e9500 */
[----:B---3--:R-:W-:Y:S01]  /*0820*/  SHF.L.U32 R23, R23, 0x10, RZ ;  /* 0x0000001017177819 */ /* 0x008fe200000006ff */
[----:B-----5:R-:W-:Y:S02]  /*0830*/  IMAD.U32 R26, R26, 0x10000, RZ ;  /* 0x000100001a1a7824 */ /* 0x020fe400078e00ff */
[----:B------:R-:W3:Y:S02]  /*0840*/  LDG.E.U16.CONSTANT R15, desc[UR8][R24.64+0x18] ;  /* 0x00001808180f7981 */ /* 0x000ee4000c1e9500 */
[----:B------:R-:W-:Y:S02]  /*0850*/  FFMA R9, R9, R23, R28 ;  /* 0x0000001709097223 */ /* 0x000fe4000000001c */
[----:B------:R-:W4:Y:S02]  /*0860*/  LDG.E.U16.CONSTANT R23, desc[UR8][R24.64+0x1a] ;  /* 0x00001a0818177981 */ /* 0x000f24000c1e9500 */
[----:B------:R-:W-:-:S02]  /*0870*/  FFMA R10, R10, R26, R9 ;  /* 0x0000001a0a0a7223 */ /* 0x000fc40000000009 */
[----:B------:R-:W5:Y:S04]  /*0880*/  LDG.E.U16.CONSTANT R26, desc[UR8][R24.64+0x1c] ;  /* 0x00001c08181a7981 */ /* 0x000f68000c1e9500 */
[----:B------:R-:W5:Y:S01]  /*0890*/  LDG.E.U16.CONSTANT R27, desc[UR8][R24.64+0x1e] ;  /* 0x00001e08181b7981 */ /* 0x000f62000c1e9500 */
[----:B------:R-:W-:-:S05]  /*08a0*/  VIADD R13, R13, 0x10 ;  /* 0x000000100d0d7836 */ /* 0x000fca0000000000 */
[----:B------:R-:W-:Y:S01]  /*08b0*/  ISETP.NE.AND P2, PT, R13, R7, PT ;  /* 0x000000070d00720c */ /* 0x000fe20003f45270 */
[----:B--2---:R-:W-:-:S04]  /*08c0*/  IMAD.U32 R8, R8, 0x10000, RZ ;  /* 0x0001000008087824 */ /* 0x004fc800078e00ff */
[----:B------:R-:W-:Y:S02]  /*08d0*/  FFMA R29, R11, R8, R10 ;  /* 0x000000080b1d7223 */ /* 0x000fe4000000000a */
[----:B------:R-:W1:Y:S01]  /*08e0*/  LDS.128 R8, [R14+0x30] ;  /* 0x000030000e087984 */ /* 0x000e620000000c00 */
[----:B---3--:R-:W-:Y:S01]  /*08f0*/  IMAD.U32 R15, R15, 0x10000, RZ ;  /* 0x000100000f0f7824 */ /* 0x008fe200078e00ff */
[----:B----4-:R-:W-:Y:S01]  /*0900*/  SHF.L.U32 R23, R23, 0x10, RZ ;  /* 0x0000001017177819 */ /* 0x010fe200000006ff */
[----:B-----5:R-:W-:Y:S02]  /*0910*/  IMAD.U32 R26, R26, 0x10000, RZ ;  /* 0x000100001a1a7824 */ /* 0x020fe400078e00ff */
[----:B------:R-:W-:Y:S02]  /*0920*/  IMAD.U32 R27, R27, 0x10000, RZ ;  /* 0x000100001b1b7824 */ /* 0x000fe400078e00ff */
[----:B-1----:R-:W-:-:S04]  /*0930*/  FFMA R8, R8, R15, R29 ;  /* 0x0000000f08087223 */ /* 0x002fc8000000001d */
[----:B------:R-:W-:-:S04]  /*0940*/  FFMA R9, R9, R23, R8 ;  /* 0x0000001709097223 */ /* 0x000fc80000000008 */
[----:B------:R-:W-:-:S04]  /*0950*/  FFMA R10, R10, R26, R9 ;  /* 0x0000001a0a0a7223 */ /* 0x000fc80000000009 */
[----:B------:R-:W-:Y:S01]  /*0960*/  FFMA R15, R11, R27, R10 ;  /* 0x0000001b0b0f7223 */ /* 0x000fe2000000000a */
[----:B------:R-:W-:Y:S06]  /*0970*/  @P2 BRA `(.L_x_46) ;  /* 0xfffffffc000c2947 */ /* 0x000fec000383ffff */
[----:B------:R-:W-:-:S07]  /*0980*/  MOV R23, R7 ;  /* 0x0000000700177202 */ /* 0x000fce0000000f00 */
.L_x_45:
[----:B------:R-:W-:-:S13]  /*0990*/  ISETP.NE.AND P2, PT, R17, RZ, PT ;  /* 0x000000ff1100720c */ /* 0x000fda0003f45270 */
[----:B------:R-:W-:Y:S05]  /*09a0*/  @!P2 BRA `(.L_x_47) ;  /* 0x00000004005ca947 */ /* 0x000fea0003800000 */
[----:B------:R-:W-:Y:S01]  /*09b0*/  ISETP.NE.AND P2, PT, R16, RZ, PT ;  /* 0x000000ff1000720c */ /* 0x000fe20003f45270 */
[----:B------:R-:W-:-:S12]  /*09c0*/  @!P1 BRA `(.L_x_48) ;  /* 0x0000000000909947 */ /* 0x000fd80003800000 */
[----:B------:R-:W1:Y:S01]  /*09d0*/  LDCU.64 UR4, c[0x0][0x390] ;  /* 0x00007200ff0477ac */ /* 0x000e620008000a00 */
[----:B------:R-:W-:-:S05]  /*09e0*/  IADD3 R8, P3, PT, R23, R22, RZ ;  /* 0x0000001617087210 */ /* 0x000fca0007f7e0ff */
[----:B------:R-:W-:Y:S01]  /*09f0*/  IMAD.X R9, RZ, RZ, R21, P3 ;  /* 0x000000ffff097224 */ /* 0x000fe200018e0615 */
[----:B-1----:R-:W-:-:S04]  /*0a00*/  LEA R24, P3, R8, UR4, 0x1 ;  /* 0x0000000408187c11 */ /* 0x002fc8000f8608ff */
[----:B------:R-:W-:-:S05]  /*0a10*/  LEA.HI.X R25, R8, UR5, R9, 0x1, P3 ;  /* 0x0000000508197c11 */ /* 0x000fca00098f0c09 */
[----:B------:R-:W2:Y:S04]  /*0a20*/  LDG.E.U16.CONSTANT R14, desc[UR8][R24.64] ;  /* 0x00000008180e7981 */ /* 0x000ea8000c1e9500 */
[----:B------:R-:W3:Y:S01]  /*0a30*/  LDG.E.U16.CONSTANT R26, desc[UR8][R24.64+0x2] ;  /* 0x00000208181a7981 */ /* 0x000ee2000c1e9500 */
[----:B------:R-:W1:Y:S01]  /*0a40*/  S2UR UR5, SR_CgaCtaId ;  /* 0x00000000000579c3 */ /* 0x000e620000008800 */
[----:B------:R-:W-:Y:S02]  /*0a50*/  UMOV UR4, 0x400 ;  /* 0x0000040000047882 */ /* 0x000fe40000000000 */
[----:B------:R-:W4:Y:S04]  /*0a60*/  LDG.E.U16.CONSTANT R13, desc[UR8][R24.64+0x4] ;  /* 0x00000408180d7981 */ /* 0x000f28000c1e9500 */
[----:B------:R-:W5:Y:S04]  /*0a70*/  LDG.E.U16.CONSTANT R27, desc[UR8][R24.64+0x8] ;  /* 0x00000808181b7981 */ /* 0x000f68000c1e9500 */
[----:B------:R-:W5:Y:S01]  /*0a80*/  LDG.E.U16.CONSTANT R28, desc[UR8][R24.64+0xe] ;  /* 0x00000e08181c7981 */ /* 0x000f62000c1e9500 */
[----:B-1----:R-:W-:-:S06]  /*0a90*/  ULEA UR4, UR5, UR4, 0x18 ;  /* 0x0000000405047291 */ /* 0x002fcc000f8ec0ff */
[----:B------:R-:W-:-:S05]  /*0aa0*/  LEA R12, R23, UR4, 0x2 ;  /* 0x00000004170c7c11 */ /* 0x000fca000f8e10ff */
[----:B------:R-:W1:Y:S01]  /*0ab0*/  LDS.128 R8, [R12] ;  /* 0x000000000c087984 */ /* 0x000e620000000c00 */
[----:B--2---:R-:W-:-:S04]  /*0ac0*/  IMAD.U32 R14, R14, 0x10000, RZ ;  /* 0x000100000e0e7824 */ /* 0x004fc800078e00ff */
[----:B-1----:R-:W-:Y:S02]  /*0ad0*/  FFMA R14, R8, R14, R15 ;  /* 0x0000000e080e7223 */ /* 0x002fe4000000000f */
[----:B------:R-:W2:Y:S01]  /*0ae0*/  LDG.E.U16.CONSTANT R8, desc[UR8][R24.64+0x6] ;  /* 0x0000060818087981 */ /* 0x000ea2000c1e9500 */
[----:B---3--:R-:W-:-:S03]  /*0af0*/  IMAD.U32 R15, R26, 0x10000, RZ ;  /* 0x000100001a0f7824 */ /* 0x008fc600078e00ff */
[----:B------:R-:W3:Y:S01]  /*0b00*/  LDG.E.U16.CONSTANT R26, desc[UR8][R24.64+0xc] ;  /* 0x00000c08181a7981 */ /* 0x000ee2000c1e9500 */
[----:B------:R-:W-:-:S03]  /*0b10*/  FFMA R15, R15, R9, R14 ;  /* 0x000000090f0f7223 */ /* 0x000fc6000000000e */
[----:B------:R-:W3:Y:S01]  /*0b20*/  LDG.E.U16.CONSTANT R9, desc[UR8][R24.64+0xa] ;  /* 0x00000a0818097981 */ /* 0x000ee2000c1e9500 */
[----:B----4-:R-:W-:-:S05]  /*0b30*/  SHF.L.U32 R14, R13, 0x10, RZ ;  /* 0x000000100d0e7819 */ /* 0x010fca00000006ff */
[----:B------:R-:W-:Y:S02]  /*0b40*/  FFMA R10, R14, R10, R15 ;  /* 0x0000000a0e0a7223 */ /* 0x000fe4000000000f */
[----:B------:R-:W1:Y:S01]  /*0b50*/  LDS.128 R12, [R12+0x10] ;  /* 0x000010000c0c7984 */ /* 0x000e620000000c00 */
[----:B-----5:R-:W-:Y:S02]  /*0b60*/  IMAD.U32 R27, R27, 0x10000, RZ ;  /* 0x000100001b1b7824 */ /* 0x020fe400078e00ff */
[----:B------:R-:W-:Y:S02]  /*0b70*/  VIADD R23, R23, 0x8 ;  /* 0x0000000817177836 */ /* 0x000fe40000000000 */
[----:B--2---:R-:W-:-:S04]  /*0b80*/  IMAD.U32 R29, R8, 0x10000, RZ ;  /* 0x00010000081d7824 */ /* 0x004fc800078e00ff */
[----:B------:R-:W-:Y:S01]  /*0b90*/  FFMA R11, R29, R11, R10 ;  /* 0x0000000b1d0b7223 */ /* 0x000fe2000000000a */
[----:B---3--:R-:W-:Y:S01]  /*0ba0*/  SHF.L.U32 R26, R26, 0x10, RZ ;  /* 0x000000101a1a7819 */ /* 0x008fe200000006ff */
[----:B------:R-:W-:Y:S02]  /*0bb0*/  IMAD.U32 R9, R9, 0x10000, RZ ;  /* 0x0001000009097824 */ /* 0x000fe400078e00ff */
[----:B-1----:R-:W-:-:S04]  /*0bc0*/  FFMA R8, R12, R27, R11 ;  /* 0x0000001b0c087223 */ /* 0x002fc8000000000b */
[----:B------:R-:W-:Y:S01]  /*0bd0*/  FFMA R9, R9, R13, R8 ;  /* 0x0000000d09097223 */ /* 0x000fe20000000008 */
[----:B------:R-:W-:-:S03]  /*0be0*/  IMAD.U32 R11, R28, 0x10000, RZ ;  /* 0x000100001c0b7824 */ /* 0x000fc600078e00ff */
[----:B------:R-:W-:-:S04]  /*0bf0*/  FFMA R14, R26, R14, R9 ;  /* 0x0000000e1a0e7223 */ /* 0x000fc80000000009 */
[----:B------:R-:W-:-:S07]  /*0c00*/  FFMA R15, R11, R15, R14 ;  /* 0x0000000f0b0f7223 */ /* 0x000fce000000000e */
.L_x_48:
        /* <DEDUP_REMOVED lines=9> */
[----:B------:R-:W3:Y:S04]  /*0ca0*/  LDG.E.U16.CONSTANT R26, desc[UR8][R12.64+0x2] ;  /* 0x000002080c1a7981 */ /* 0x000ee8000c1e9500 */
[----:B------:R-:W4:Y:S04]  /*0cb0*/  LDG.E.U16.CONSTANT R14, desc[UR8][R12.64+0x4] ;  /* 0x000004080c0e7981 */ /* 0x000f28000c1e9500 */
[----:B------:R-:W5:Y:S01]  /*0cc0*/  LDG.E.U16.CONSTANT R24, desc[UR8][R12.64+0x6] ;  /* 0x000006080c187981 */ /* 0x000f62000c1e9500 */
[----:B------:R-:W1:Y:S01]  /*0cd0*/  S2UR UR5, SR_CgaCtaId ;  /* 0x00000000000579c3 */ /* 0x000e620000008800 */
[----:B------:R-:W-:-:S02]  /*0ce0*/  UMOV UR4, 0x400 ;  /* 0x0000040000047882 */ /* 0x000fc40000000000 */
[----:B-1----:R-:W-:-:S06]  /*0cf0*/  ULEA UR4, UR5, UR4, 0x18 ;  /* 0x0000000405047291 */ /* 0x002fcc000f8ec0ff */
[C---:B------:R-:W-:Y:S02]  /*0d00*/  LEA R8, R23.reuse, UR4, 0x2 ;  /* 0x0000000417087c11 */ /* 0x040fe4000f8e10ff */
[----:B------:R-:W-:-:S04]  /*0d10*/  IADD3 R23, PT, PT, R23, 0x4, RZ ;  /* 0x0000000417177810 */ /* 0x000fc80007ffe0ff */
[----:B------:R-:W1:Y:S01]  /*0d20*/  LDS.128 R8, [R8] ;  /* 0x0000000008087984 */ /* 0x000e620000000c00 */
[----:B--2---:R-:W-:Y:S01]  /*0d30*/  SHF.L.U32 R25, R25, 0x10, RZ ;  /* 0x0000001019197819 */ /* 0x004fe200000006ff */
[----:B---3--:R-:W-:-:S04]  /*0d40*/  IMAD.U32 R27, R26, 0x10000, RZ ;  /* 0x000100001a1b7824 */ /* 0x008fc800078e00ff */
[----:B-1----:R-:W-:Y:S01]  /*0d50*/  FFMA R26, R8, R25, R15 ;  /* 0x00000019081a7223 */ /* 0x002fe2000000000f */
[----:B----4-:R-:W-:-:S03]  /*0d60*/  IMAD.U32 R14, R14, 0x10000, RZ ;  /* 0x000100000e0e7824 */ /* 0x010fc600078e00ff */
[----:B------:R-:W-:Y:S01]  /*0d70*/  FFMA R9, R27, R9, R26 ;  /* 0x000000091b097223 */ /* 0x000fe2000000001a */
[----:B-----5:R-:W-:-:S03]  /*0d80*/  IMAD.U32 R15, R24, 0x10000, RZ ;  /* 0x00010000180f7824 */ /* 0x020fc600078e00ff */
[----:B------:R-:W-:-:S04]  /*0d90*/  FFMA R10, R14, R10, R9 ;  /* 0x0000000a0e0a7223 */ /* 0x000fc80000000009 */
[----:B------:R-:W-:-:S07]  /*0da0*/  FFMA R15, R15, R11, R10 ;  /* 0x0000000b0f0f7223 */ /* 0x000fce000000000a */
.L_x_49:
[----:B------:R-:W-:Y:S05]  /*0db0*/  @!P2 BRA `(.L_x_47) ;  /* 0x000000000058a947 */ /* 0x000fea0003800000 */
[----:B------:R-:W1:Y:S01]  /*0dc0*/  LDCU.64 UR4, c[0x0][0x390] ;  /* 0x00007200ff0477ac */ /* 0x000e620008000a00 */
[----:B------:R-:W-:-:S05]  /*0dd0*/  IADD3 R22, P2, PT, R23, R22, RZ ;  /* 0x0000001617167210 */ /* 0x000fca0007f5e0ff */
[----:B------:R-:W-:Y:S01]  /*0de0*/  IMAD.X R21, RZ, RZ, R21, P2 ;  /* 0x000000ffff157224 */ /* 0x000fe200010e0615 */
[----:B-1----:R-:W-:-:S04]  /*0df0*/  LEA R12, P2, R22, UR4, 0x1 ;  /* 0x00000004160c7c11 */ /* 0x002fc8000f8408ff */
[----:B------:R-:W-:-:S05]  /*0e00*/  LEA.HI.X R13, R22, UR5, R21, 0x1, P2 ;  /* 0x00000005160d7c11 */ /* 0x000fca00090f0c15 */
[----:B------:R-:W2:Y:S01]  /*0e10*/  LDG.E.U16.CONSTANT R14, desc[UR8][R12.64] ;  /* 0x000000080c0e7981 */ /* 0x000ea2000c1e9500 */
[----:B------:R-:W1:Y:S01]  /*0e20*/  S2UR UR5, SR_CgaCtaId ;  /* 0x00000000000579c3 */ /* 0x000e620000008800 */
[----:B------:R-:W-:Y:S01]  /*0e30*/  UMOV UR4, 0x400 ;  /* 0x0000040000047882 */ /* 0x000fe20000000000 */
[----:B------:R-:W-:Y:S01]  /*0e40*/  ISETP.NE.AND P2, PT, R6, 0x1, PT ;  /* 0x000000010600780c */ /* 0x000fe20003f45270 */
[----:B-1----:R-:W-:-:S06]  /*0e50*/  ULEA UR4, UR5, UR4, 0x18 ;  /* 0x0000000405047291 */ /* 0x002fcc000f8ec0ff */
[----:B------:R-:W-:-:S06]  /*0e60*/  LEA R8, R23, UR4, 0x2 ;  /* 0x0000000417087c11 */ /* 0x000fcc000f8e10ff */
[----:B------:R-:W1:Y:S01]  /*0e70*/  LDS.128 R8, [R8] ;  /* 0x0000000008087984 */ /* 0x000e620000000c00 */
[----:B--2---:R-:W-:-:S04]  /*0e80*/  IMAD.U32 R14, R14, 0x10000, RZ ;  /* 0x000100000e0e7824 */ /* 0x004fc800078e00ff */
[----:B-1----:R-:W-:Y:S01]  /*0e90*/  FFMA R15, R8, R14, R15 ;  /* 0x0000000e080f7223 */ /* 0x002fe2000000000f */
[----:B------:R-:W-:Y:S06]  /*0ea0*/  @!P2 BRA `(.L_x_47) ;  /* 0x00000000001ca947 */ /* 0x000fec0003800000 */
[----:B------:R-:W-:Y:S01]  /*0eb0*/  ISETP.NE.AND P2, PT, R6, 0x2, PT ;  /* 0x000000020600780c */ /* 0x000fe20003f45270 */
[----:B------:R-:W2:-:S12]  /*0ec0*/  LDG.E.U16.CONSTANT R8, desc[UR8][R12.64+0x2] ;  /* 0x000002080c087981 */ /* 0x000e98000c1e9500 */
[----:B------:R-:W3:Y:S01]  /*0ed0*/  @P2 LDG.E.U16.CONSTANT R11, desc[UR8][R12.64+0x4] ;  /* 0x000004080c0b2981 */ /* 0x000ee2000c1e9500 */
[----:B--2---:R-:W-:-:S04]  /*0ee0*/  IMAD.U32 R8, R8, 0x10000, RZ ;  /* 0x0001000008087824 */ /* 0x004fc800078e00ff */
[----:B------:R-:W-:Y:S01]  /*0ef0*/  FFMA R15, R8, R9, R15 ;  /* 0x00000009080f7223 */ /* 0x000fe2000000000f */
[----:B---3--:R-:W-:-:S05]  /*0f00*/  @P2 SHF.L.U32 R14, R11, 0x10, RZ ;  /* 0x000000100b0e2819 */ /* 0x008fca00000006ff */
[----:B------:R-:W-:-:S07]  /*0f10*/  @P2 FFMA R15, R14, R10, R15 ;  /* 0x0000000a0e0f2223 */ /* 0x000fce000000000f */
.L_x_47:
[----:B------:R-:W1:Y:S01]  /*0f20*/  LDCU.64 UR4, c[0x0][0x3a0] ;  /* 0x00007400ff0477ac */ /* 0x000e620008000a00 */
[----:B------:R-:W-:Y:S02]  /*0f30*/  IMAD R8, R5, 0x4, R20 ;  /* 0x0000000405087824 */ /* 0x000fe400078e0214 */
[----:B0-----:R-:W-:Y:S02]  /*0f40*/  IMAD.IADD R5, R4, 0x1, R5 ;  /* 0x0000000104057824 */ /* 0x001fe400078e0205 */
[----:B-1----:R-:W-:Y:S01]  /*0f50*/  FMUL R15, R15, UR4 ;  /* 0x000000040f0f7c20 */ /* 0x002fe20008400000 */
[----:B------:R-:W-:-:S04]  /*0f60*/  IMAD.U32 R10, RZ, RZ, UR5 ;  /* 0x00000005ff0a7e24 */ /* 0x000fc8000f8e00ff */
[----:B------:R1:W-:Y:S01]  /*0f70*/  STS [R8], R15 ;  /* 0x0000000f08007388 */ /* 0x0003e20000000800 */
[----:B------:R-:W-:Y:S02]  /*0f80*/  ISETP.GE.AND P2, PT, R5, R10, PT ;  /* 0x0000000a0500720c */ /* 0x000fe40003f46270 */
[----:B------:R-:W-:-:S11]  /*0f90*/  FMNMX R18, R15, R18, !PT ;  /* 0x000000120f127209 */ /* 0x000fd60007800000 */
[----:B-1----:R-:W-:Y:S05]  /*0fa0*/  @!P2 BRA `(.L_x_50) ;  /* 0xfffffff4004ca947 */ /* 0x002fea000383ffff */
[----:B------:R-:W-:Y:S05]  /*0fb0*/  BSYNC.RECONVERGENT B1 ;  /* 0x0000000000017941 */ /* 0x000fea0003800200 */
.L_x_44:
[----:B------:R-:W-:Y:S05]  /*0fc0*/  BRA `(.L_x_42) ;  /* 0x0000000000287947 */ /* 0x000fea0003800000 */
.L_x_43:
[----:B------:R-:W1:Y:S01]  /*0fd0*/  LDCU UR4, c[0x0][0x3a0] ;  /* 0x00007400ff0477ac */ /* 0x000e620008000800 */
[----:B------:R-:W-:Y:S01]  /*0fe0*/  MOV R18, 0xff800000 ;  /* 0xff80000000127802 */ /* 0x000fe20000000f00 */
[----:B------:R-:W-:Y:S02]  /*0ff0*/  IMAD.MOV.U32 R7, RZ, RZ, R19 ;  /* 0x000000ffff077224 */ /* 0x000fe400078e0013 */
[----:B-1----:R-:W-:-:S07]  /*1000*/  FMUL R5, RZ, UR4 ;  /* 0x00000004ff057c20 */ /* 0x002fce0008400000 */
.L_x_51:
[----:B------:R-:W-:Y:S01]  /*1010*/  IMAD R6, R7, 0x4, R20 ;  /* 0x0000000407067824 */ /* 0x000fe200078e0214 */
[----:B------:R-:W-:Y:S01]  /*1020*/  FMNMX R18, R5, R18, !PT ;  /* 0x0000001205127209 */ /* 0x000fe20007800000 */
[----:B0-----:R-:W-:-:S03]  /*1030*/  IMAD.IADD R7, R4, 0x1, R7 ;  /* 0x0000000104077824 */ /* 0x001fc600078e0207 */
[----:B------:R1:W-:Y:S02]  /*1040*/  STS [R6], R5 ;  /* 0x0000000506007388 */ /* 0x0003e40000000800 */
[----:B------:R-:W-:-:S13]  /*1050*/  ISETP.GE.AND P0, PT, R7, R10, PT ;  /* 0x0000000a0700720c */ /* 0x000fda0003f06270 */
[----:B-1----:R-:W-:Y:S05]  /*1060*/  @!P0 BRA `(.L_x_51) ;  /* 0xfffffffc00e88947 */ /* 0x002fea000383ffff */
.L_x_42:
[----:B------:R-:W-:Y:S05]  /*1070*/  BSYNC.RECONVERGENT B0 ;  /* 0x0000000000007941 */ /* 0x000fea0003800200 */
.L_x_41:
[----:B------:R-:W-:Y:S01]  /*1080*/  LEA R4, R10, R20, 0x2 ;  /* 0x000000140a047211 */ /* 0x000fe200078e10ff */
[----:B------:R-:W0:Y:S01]  /*1090*/  LDCU UR7, c[0x0][0x360] ;  /* 0x00006c00ff0777ac */ /* 0x000e220008000800 */
[----:B------:R-:W-:-:S03]  /*10a0*/  IMAD.MOV.U32 R12, RZ, RZ, RZ ;  /* 0x000000ffff0c7224 */ /* 0x000fc600078e00ff */
[C---:B------:R-:W-:Y:S01]  /*10b0*/  IMAD R5, R19.reuse, 0x4, R4 ;  /* 0x0000000413057824 */ /* 0x040fe200078e0204 */
[----:B------:R-:W1:Y:S04]  /*10c0*/  LDCU UR4, c[0x0][0x3a4] ;  /* 0x00007480ff0477ac */ /* 0x000e680008000800 */
[----:B------:R2:W-:Y:S01]  /*10d0*/  STS [R5], R18 ;  /* 0x0000001205007388 */ /* 0x0005e20000000800 */
[----:B0-----:R-:W-:Y:S01]  /*10e0*/  UISETP.GE.U32.AND UP0, UPT, UR7, 0x2, UPT ;  /* 0x000000020700788c */ /* 0x001fe2000bf06070 */
[----:B------:R-:W-:Y:S01]  /*10f0*/  BAR.SYNC.DEFER_BLOCKING 0x0 ;  /* 0x0000000000007b1d */ /* 0x000fe20000010000 */
[----:B-1----:R-:W-:-:S07]  /*1100*/  ISETP.GE.AND P1, PT, R19, UR4, PT ;  /* 0x0000000413007c0c */ /* 0x002fce000bf26270 */
[----:B--2---:R-:W-:Y:S06]  /*1110*/  BRA.U !UP0, `(.L_x_52) ;  /* 0x0000000108307547 */ /* 0x004fec000b800000 */
[----:B------:R-:W-:-:S07]  /*1120*/  IMAD.U32 R6, RZ, RZ, UR7 ;  /* 0x00000007ff067e24 */ /* 0x000fce000f8e00ff */
.L_x_53:
[----:B------:R-:W-:-:S04]  /*1130*/  SHF.R.U32.HI R14, RZ, 0x1, R6 ;  /* 0x00000001ff0e7819 */ /* 0x000fc80000011606 */
[----:B------:R-:W-:-:S13]  /*1140*/  ISETP.GE.U32.AND P0, PT, R19, R14, PT ;  /* 0x0000000e1300720c */ /* 0x000fda0003f06070 */
[----:B------:R-:W-:Y:S01]  /*1150*/  @!P0 LEA R8, R14, R5, 0x2 ;  /* 0x000000050e088211 */ /* 0x000fe200078e10ff */
[----:B------:R-:W-:Y:S05]  /*1160*/  @!P0 LDS R7, [R5] ;  /* 0x0000000005078984 */ /* 0x000fea0000000800 */
[----:B------:R-:W0:Y:S02]  /*1170*/  @!P0 LDS R8, [R8] ;  /* 0x0000000008088984 */ /* 0x000e240000000800 */
[----:B0-----:R-:W-:-:S05]  /*1180*/  @!P0 FMNMX R10, R7, R8, !PT ;  /* 0x00000008070a8209 */ /* 0x001fca0007800000 */
[----:B------:R0:W-:Y:S01]  /*1190*/  @!P0 STS [R5], R10 ;  /* 0x0000000a05008388 */ /* 0x0001e20000000800 */
[----:B------:R-:W-:Y:S01]  /*11a0*/  BAR.SYNC.DEFER_BLOCKING 0x0 ;  /* 0x0000000000007b1d */ /* 0x000fe20000010000 */
[----:B------:R-:W-:Y:S01]  /*11b0*/  ISETP.GT.U32.AND P0, PT, R6, 0x3, PT ;  /* 0x000000030600780c */ /* 0x000fe20003f04070 */
[----:B------:R-:W-:-:S12]  /*11c0*/  IMAD.MOV.U32 R6, RZ, RZ, R14 ;  /* 0x000000ffff067224 */ /* 0x000fd800078e000e */
[----:B0-----:R-:W-:Y:S05]  /*11d0*/  @P0 BRA `(.L_x_53) ;  /* 0xfffffffc00d40947 */ /* 0x001fea000383ffff */
.L_x_52:
[----:B------:R0:W1:Y:S01]  /*11e0*/  LDS R6, [R4] ;  /* 0x0000000004067984 */ /* 0x0000620000000800 */
[----:B------:R-:W-:Y:S01]  /*11f0*/  BSSY.RECONVERGENT B0, `(.L_x_54) ;  /* 0x0000017000007945 */ /* 0x000fe20003800200 */
[----:B------:R-:W-:Y:S06]  /*1200*/  BAR.SYNC.DEFER_BLOCKING 0x0 ;  /* 0x0000000000007b1d */ /* 0x000fec0000010000 */
[----:B0-----:R-:W-:Y:S05]  /*1210*/  @P1 BRA `(.L_x_55) ;  /* 0x0000000000501947 */ /* 0x001fea0003800000 */
[----:B------:R-:W-:Y:S02]  /*1220*/  HFMA2 R16, -RZ, RZ, 0.96630859375, -0.0022525787353515625 ;  /* 0x3bbb989dff107431 */ /* 0x000fe400000001ff */
[----:B------:R-:W-:Y:S02]  /*1230*/  IMAD.MOV.U32 R12, RZ, RZ, RZ ;  /* 0x000000ffff0c7224 */ /* 0x000fe400078e00ff */
[----:B------:R-:W-:Y:S02]  /*1240*/  IMAD.MOV.U32 R7, RZ, RZ, R19 ;  /* 0x000000ffff077224 */ /* 0x000fe400078e0013 */
[----:B------:R-:W-:-:S07]  /*1250*/  IMAD.MOV.U32 R11, RZ, RZ, 0x437c0000 ;  /* 0x437c0000ff0b7424 */ /* 0x000fce00078e00ff */
.L_x_56:
[C---:B0-----:R-:W-:Y:S01]  /*1260*/  IMAD R8, R7.reuse, 0x4, R20 ;  /* 0x0000000407087824 */ /* 0x041fe200078e0214 */
[----:B------:R-:W-:-:S04]  /*1270*/  IADD3 R7, PT, PT, R7, UR7, RZ ;  /* 0x0000000707077c10 */ /* 0x000fc8000fffe0ff */
[----:B------:R-:W1:Y:S01]  /*1280*/  LDS R9, [R8] ;  /* 0x0000000008097984 */ /* 0x000e620000000800 */
[----:B------:R-:W-:Y:S01]  /*1290*/  ISETP.GE.AND P0, PT, R7, UR4, PT ;  /* 0x0000000407007c0c */ /* 0x000fe2000bf06270 */
[----:B-1----:R-:W-:-:S04]  /*12a0*/  FADD R9, -R6, R9 ;  /* 0x0000000906097221 */ /* 0x002fc80000000100 */
        /* <DEDUP_REMOVED lines=11> */
.L_x_55:
[----:B------:R-:W-:Y:S05]  /*1360*/  BSYNC.RECONVERGENT B0 ;  /* 0x0000000000007941 */ /* 0x000fea0003800200 */
.L_x_54:
[----:B------:R2:W-:Y:S01]  /*1370*/  STS [R5], R12 ;  /* 0x0000000c05007388 */ /* 0x0005e20000000800 */
[----:B------:R-:W-:Y:S01]  /*1380*/  UISETP.GE.U32.AND UP0, UPT, UR7, 0x2, UPT ;  /* 0x000000020700788c */ /* 0x000fe2000bf06070 */
[----:B------:R-:W-:Y:S08]  /*1390*/  BAR.SYNC.DEFER_BLOCKING 0x0 ;  /* 0x0000000000007b1d */ /* 0x000ff00000010000 */
[----:B--2---:R-:W-:Y:S05]  /*13a0*/  BRA.U !UP0, `(.L_x_57) ;  /* 0x0000000108307547 */ /* 0x004fea000b800000 */
[----:B-1----:R-:W-:-:S07]  /*13b0*/  IMAD.U32 R6, RZ, RZ, UR7 ;  /* 0x00000007ff067e24 */ /* 0x002fce000f8e00ff */
.L_x_58:
[----:B------:R-:W-:-:S04]  /*13c0*/  SHF.R.U32.HI R10, RZ, 0x1, R6 ;  /* 0x00000001ff0a7819 */ /* 0x000fc80000011606 */
[----:B------:R-:W-:-:S13]  /*13d0*/  ISETP.GE.U32.AND P0, PT, R19, R10, PT ;  /* 0x0000000a1300720c */ /* 0x000fda0003f06070 */
[----:B------:R-:W-:Y:S01]  /*13e0*/  @!P0 IMAD R7, R10, 0x4, R5 ;  /* 0x000000040a078824 */ /* 0x000fe200078e0205 */
[----:B0-----:R-:W-:Y:S05]  /*13f0*/  @!P0 LDS R8, [R5] ;  /* 0x0000000005088984 */ /* 0x001fea0000000800 */
[----:B------:R-:W0:Y:S02]  /*1400*/  @!P0 LDS R7, [R7] ;  /* 0x0000000007078984 */ /* 0x000e240000000800 */
[----:B0-----:R-:W-:-:S05]  /*1410*/  @!P0 FADD R8, R7, R8 ;  /* 0x0000000807088221 */ /* 0x001fca0000000000 */
[----:B------:R2:W-:Y:S01]  /*1420*/  @!P0 STS [R5], R8 ;  /* 0x0000000805008388 */ /* 0x0005e20000000800 */
[----:B------:R-:W-:Y:S01]  /*1430*/  BAR.SYNC.DEFER_BLOCKING 0x0 ;  /* 0x0000000000007b1d */ /* 0x000fe20000010000 */
[----:B------:R-:W-:Y:S01]  /*1440*/  ISETP.GT.U32.AND P0, PT, R6, 0x3, PT ;  /* 0x000000030600780c */ /* 0x000fe20003f04070 */
[----:B------:R-:W-:-:S12]  /*1450*/  IMAD.MOV.U32 R6, RZ, RZ, R10 ;  /* 0x000000ffff067224 */ /* 0x000fd800078e000a */
[----:B--2---:R-:W-:Y:S05]  /*1460*/  @P0 BRA `(.L_x_58) ;  /* 0xfffffffc00d40947 */ /* 0x004fea000383ffff */
.L_x_57:
[----:B------:R-:W1:Y:S01]  /*1470*/  LDCU UR4, c[0x0][0x3a4] ;  /* 0x00007480ff0477ac */ /* 0x000e620008000800 */
[----:B------:R-:W2:Y:S01]  /*1480*/  LDS R4, [R4] ;  /* 0x0000000004047984 */ /* 0x000ea20000000800 */
[----:B------:R-:W-:Y:S01]  /*1490*/  BSSY.RECONVERGENT B0, `(.L_x_59) ;  /* 0x000001c000007945 */ /* 0x000fe20003800200 */
[----:B-1----:R-:W-:Y:S01]  /*14a0*/  MOV R6, UR4 ;  /* 0x0000000400067c02 */ /* 0x002fe20008000f00 */
[----:B------:R-:W-:Y:S03]  /*14b0*/  BAR.SYNC.DEFER_BLOCKING 0x0 ;  /* 0x0000000000007b1d */ /* 0x000fe60000010000 */
[----:B------:R-:W-:-:S13]  /*14c0*/  ISETP.GE.AND P0, PT, R19, R6, PT ;  /* 0x000000061300720c */ /* 0x000fda0003f06270 */
[----:B------:R-:W-:Y:S05]  /*14d0*/  @P0 BRA `(.L_x_60) ;  /* 0x00000000005c0947 */ /* 0x000fea0003800000 */
[----:B--2---:R-:W-:Y:S01]  /*14e0*/  VIADD R5, R4, 0x1800000 ;  /* 0x0180000004057836 */ /* 0x004fe20000000000 */
[----:B------:R-:W-:Y:S04]  /*14f0*/  BSSY.RECONVERGENT B1, `(.L_x_61) ;  /* 0x000000b000017945 */ /* 0x000fe80003800200 */
[----:B------:R-:W-:-:S04]  /*1500*/  LOP3.LUT R5, R5, 0x7f800000, RZ, 0xc0, !PT ;  /* 0x7f80000005057812 */ /* 0x000fc800078ec0ff */
[----:B------:R-:W-:-:S13]  /*1510*/  ISETP.GT.U32.AND P0, PT, R5, 0x1ffffff, PT ;  /* 0x01ffffff0500780c */ /* 0x000fda0003f04070 */
[----:B------:R-:W-:Y:S05]  /*1520*/  @P0 BRA `(.L_x_62) ;  /* 0x00000000000c0947 */ /* 0x000fea0003800000 */
[----:B------:R-:W-:-:S07]  /*1530*/  MOV R6, 0x1550 ;  /* 0x0000155000067802 */ /* 0x000fce0000000f00 */
[----:B0-----:R-:W-:Y:S05]  /*1540*/  CALL.REL.NOINC `($__internal_1_$__cuda_sm20_rcp_rn_f32_slowpath) ;  /* 0x0000000c00a47944 */ /* 0x001fea0003c00000 */
[----:B------:R-:W-:Y:S05]  /*1550*/  BRA `(.L_x_63) ;  /* 0x0000000000107947 */ /* 0x000fea0003800000 */
.L_x_62:
[----:B------:R-:W1:Y:S02]  /*1560*/  MUFU.RCP R5, R4 ;  /* 0x0000000400057308 */ /* 0x000e640000001000 */
[----:B-1----:R-:W-:-:S04]  /*1570*/  FFMA R6, R4, R5, -1 ;  /* 0xbf80000004067423 */ /* 0x002fc80000000005 */
[----:B------:R-:W-:-:S04]  /*1580*/  FADD.FTZ R6, -R6, -RZ ;  /* 0x800000ff06067221 */ /* 0x000fc80000010100 */
[----:B------:R-:W-:-:S07]  /*1590*/  FFMA R5, R5, R6, R5 ;  /* 0x0000000605057223 */ /* 0x000fce0000000005 */
.L_x_63:
[----:B------:R-:W-:Y:S05]  /*15a0*/  BSYNC.RECONVERGENT B1 ;  /* 0x0000000000017941 */ /* 0x000fea0003800200 */
.L_x_61:
[----:B0-----:R-:W0:Y:S01]  /*15b0*/  LDC R8, c[0x0][0x3a4] ;  /* 0x0000e900ff087b82 */ /* 0x001e220000000800 */
[----:B------:R-:W-:-:S07]  /*15c0*/  IMAD.MOV.U32 R7, RZ, RZ, R19 ;  /* 0x000000ffff077224 */ /* 0x000fce00078e0013 */
.L_x_64:
[C---:B------:R-:W-:Y:S02]  /*15d0*/  IMAD R4, R7.reuse, 0x4, R20 ;  /* 0x0000000407047824 */ /* 0x040fe400078e0214 */
[----:B------:R-:W-:-:S03]  /*15e0*/  VIADD R7, R7, UR7 ;  /* 0x0000000707077c36 */ /* 0x000fc60008000000 */
[----:B------:R-:W1:Y:S02]  /*15f0*/  LDS R6, [R4] ;  /* 0x0000000004067984 */ /* 0x000e640000000800 */
[----:B-1----:R-:W-:Y:S01]  /*1600*/  FMUL R9, R6, R5 ;  /* 0x0000000506097220 */ /* 0x002fe20000400000 */
[----:B0-----:R-:W-:-:S04]  /*1610*/  MOV R6, R8 ;  /* 0x0000000800067202 */ /* 0x001fc80000000f00 */
[----:B------:R1:W-:Y:S01]  /*1620*/  STS [R4], R9 ;  /* 0x0000000904007388 */ /* 0x0003e20000000800 */
[----:B------:R-:W-:-:S13]  /*1630*/  ISETP.GE.AND P0, PT, R7, R6, PT ;  /* 0x000000060700720c */ /* 0x000fda0003f06270 */
[----:B-1----:R-:W-:Y:S05]  /*1640*/  @!P0 BRA `(.L_x_64) ;  /* 0xfffffffc00e08947 */ /* 0x002fea000383ffff */
.L_x_60:
[----:B------:R-:W-:Y:S05]  /*1650*/  BSYNC.RECONVERGENT B0 ;  /* 0x0000000000007941 */ /* 0x000fea0003800200 */
.L_x_59:
[----:B0-----:R-:W0:Y:S08]  /*1660*/  LDC R8, c[0x0][0x3b0] ;  /* 0x0000ec00ff087b82 */ /* 0x001e300000000800 */
[----:B------:R-:W-:Y:S01]  /*1670*/  BAR.SYNC.DEFER_BLOCKING 0x0 ;  /* 0x0000000000007b1d */ /* 0x000fe20000010000 */
[----:B0-----:R-:W-:-:S13]  /*1680*/  ISETP.GE.AND P0, PT, R19, R8, PT ;  /* 0x000000081300720c */ /* 0x001fda0003f06270 */
[----:B------:R-:W-:Y:S05]  /*1690*/  @P0 EXIT ;  /* 0x000000000000094d */ /* 0x000fea0003800000 */
[----:B------:R-:W-:Y:S01]  /*16a0*/  ISETP.GT.AND P0, PT, R6, RZ, PT ;  /* 0x000000ff0600720c */ /* 0x000fe20003f04270 */
[----:B------:R-:W0:-:S12]  /*16b0*/  LDCU.64 UR10, c[0x0][0x398] ;  /* 0x00007300ff0a77ac */ /* 0x000e180008000a00 */
[----:B------:R-:W-:Y:S05]  /*16c0*/  @P0 BRA `(.L_x_65) ;  /* 0x0000000000200947 */ /* 0x000fea0003800000 */
[----:B--2---:R-:W1:Y:S02]  /*16d0*/  LDC.64 R4, c[0x0][0x380] ;  /* 0x0000e000ff047b82 */ /* 0x004e640000000a00 */
.L_x_66:
[----:B------:R-:W-:Y:S02]  /*16e0*/  IMAD R3, R8, UR6, R19 ;  /* 0x0000000608037c24 */ /* 0x000fe4000f8e0213 */
[----:B------:R-:W-:Y:S02]  /*16f0*/  VIADD R19, R19, UR7 ;  /* 0x0000000713137c36 */ /* 0x000fe40008000000 */
[----:B-1----:R-:W-:-:S03]  /*1700*/  IMAD.WIDE R2, R3, 0x2, R4 ;  /* 0x0000000203027825 */ /* 0x002fc600078e0204 */
[----:B------:R-:W-:Y:S02]  /*1710*/  ISETP.GE.AND P0, PT, R19, R8, PT ;  /* 0x000000081300720c */ /* 0x000fe40003f06270 */
[----:B------:R2:W-:Y:S11]  /*1720*/  STG.E.U16 desc[UR8][R2.64], RZ ;  /* 0x000000ff02007986 */ /* 0x0005f6000c101508 */
[----:B--2---:R-:W-:Y:S05]  /*1730*/  @!P0 BRA `(.L_x_66) ;  /* 0xfffffffc00e88947 */ /* 0x004fea000383ffff */
[----:B0-----:R-:W-:Y:S05]  /*1740*/  EXIT ;  /* 0x000000000000794d */ /* 0x001fea0003800000 */
.L_x_65:
[----:B------:R-:W1:Y:S01]  /*1750*/  S2UR UR5, SR_CgaCtaId ;  /* 0x00000000000579c3 */ /* 0x000e620000008800 */
[----:B--2---:R-:W-:Y:S01]  /*1760*/  LOP3.LUT R4, R6, 0x7, RZ, 0xc0, !PT ;  /* 0x0000000706047812 */ /* 0x004fe200078ec0ff */
[----:B------:R-:W-:-:S04]  /*1770*/  UMOV UR4, 0x400 ;  /* 0x0000040000047882 */ /* 0x000fc80000000000 */
[----:B------:R-:W-:-:S05]  /*1780*/  VIADD R5, R4, 0xffffffff ;  /* 0xffffffff04057836 */ /* 0x000fca0000000000 */
[----:B------:R-:W-:Y:S02]  /*1790*/  ISETP.GE.U32.AND P0, PT, R5, 0x3, PT ;  /* 0x000000030500780c */ /* 0x000fe40003f06070 */
[C---:B------:R-:W-:Y:S02]  /*17a0*/  LOP3.LUT R5, R6.reuse, 0x3, RZ, 0xc0, !PT ;  /* 0x0000000306057812 */ /* 0x040fe400078ec0ff */
[----:B------:R-:W-:Y:S01]  /*17b0*/  LOP3.LUT R6, R6, 0x7ffffff8, RZ, 0xc0, !PT ;  /* 0x7ffffff806067812 */ /* 0x000fe200078ec0ff */
[----:B-1----:R-:W-:-:S06]  /*17c0*/  ULEA UR4, UR5, UR4, 0x18 ;  /* 0x0000000405047291 */ /* 0x002fcc000f8ec0ff */
[----:B------:R-:W-:-:S07]  /*17d0*/  LEA R7, R8, UR4, 0x2 ;  /* 0x0000000408077c11 */ /* 0x000fce000f8e10ff */
.L_x_76:
[----:B-1----:R-:W1:Y:S01]  /*17e0*/  LDCU UR4, c[0x0][0x3a4] ;  /* 0x00007480ff0477ac */ /* 0x002e620008000800 */
[----:B------:R-:W-:Y:S02]  /*17f0*/  HFMA2 R18, -RZ, RZ, 0, 0 ;  /* 0x00000000ff127431 */ /* 0x000fe400000001ff */
[----:B------:R-:W-:Y:S01]  /*1800*/  IMAD.MOV.U32 R12, RZ, RZ, RZ ;  /* 0x000000ffff0c7224 */ /* 0x000fe200078e00ff */
[----:B-1----:R-:W-:-:S09]  /*1810*/  UISETP.GE.U32.AND UP0, UPT, UR4, 0x8, UPT ;  /* 0x000000080400788c */ /* 0x002fd2000bf06070 */
[----:B------:R-:W-:Y:S05]  /*1820*/  BRA.U !UP0, `(.L_x_67) ;  /* 0x0000000508687547 */ /* 0x000fea000b800000 */
[----:B------:R-:W-:Y:S01]  /*1830*/  BSSY.RECONVERGENT B0, `(.L_x_68) ;  /* 0x0000058000007945 */ /* 0x000fe20003800200 */
[----:B------:R-:W-:Y:S01]  /*1840*/  IMAD.MOV R12, RZ, RZ, -R6 ;  /* 0x000000ffff0c7224 */ /* 0x000fe200078e0a06 */
[----:B------:R-:W-:Y:S01]  /*1850*/  IADD3 R9, PT, PT, R19, R2, RZ ;  /* 0x0000000213097210 */ /* 0x000fe20007ffe0ff */
[----:B------:R-:W-:Y:S01]  /*1860*/  VIADD R8, R7, 0x10 ;  /* 0x0000001007087836 */ /* 0x000fe20000000000 */
[----:B------:R-:W-:Y:S01]  /*1870*/  MOV R10, R19 ;  /* 0x00000013000a7202 */ /* 0x000fe20000000f00 */
[C-C-:B------:R-:W-:Y:S02]  /*1880*/  IMAD R11, R2.reuse, 0x2, R19.reuse ;  /* 0x00000002020b7824 */ /* 0x140fe400078e0213 */
[C-C-:B------:R-:W-:Y:S02]  /*1890*/  IMAD R13, R2.reuse, 0x3, R19.reuse ;  /* 0x00000003020d7824 */ /* 0x140fe400078e0213 */
[C-C-:B------:R-:W-:Y:S02]  /*18a0*/  IMAD R21, R2.reuse, 0x4, R19.reuse ;  /* 0x0000000402157824 */ /* 0x140fe400078e0213 */
[----:B------:R-:W-:-:S02]  /*18b0*/  IMAD R25, R2, 0x5, R19 ;  /* 0x0000000502197824 */ /* 0x000fc400078e0213 */
[C-C-:B------:R-:W-:Y:S02]  /*18c0*/  IMAD R27, R2.reuse, 0x6, R19.reuse ;  /* 0x00000006021b7824 */ /* 0x140fe400078e0213 */
[----:B------:R-:W-:Y:S02]  /*18d0*/  IMAD R29, R2, 0x7, R19 ;  /* 0x00000007021d7824 */ /* 0x000fe400078e0213 */
[----:B------:R-:W-:-:S07]  /*18e0*/  IMAD.MOV.U32 R18, RZ, RZ, RZ ;  /* 0x000000ffff127224 */ /* 0x000fce00078e00ff */
.L_x_69:
[----:B------:R-:W-:-:S04]  /*18f0*/  IADD3 R15, P1, PT, R0, R10, RZ ;  /* 0x0000000a000f7210 */ /* 0x000fc80007f3e0ff */
[----:B------:R-:W-:Y:S02]  /*1900*/  LEA.HI.X.SX32 R16, R10, R3, 0x1, P1 ;  /* 0x000000030a107211 */ /* 0x000fe400008f0eff */
[----:B0-----:R-:W-:-:S04]  /*1910*/  LEA R14, P1, R15, UR10, 0x1 ;  /* 0x0000000a0f0e7c11 */ /* 0x001fc8000f8208ff */
        /* <DEDUP_REMOVED lines=24> */
[----:B---3--:R-:W-:-:S04]  /*1aa0*/  IMAD.U32 R22, R22, 0x10000, RZ ;  /* 0x0001000016167824 */ /* 0x008fc800078e00ff */
[----:B0-----:R-:W-:Y:S01]  /*1ab0*/  FFMA R22, R18, R22, R24 ;  /* 0x0000001612167223 */ /* 0x001fe20000000018 */
[----:B------:R-:W-:Y:S02]  /*1ac0*/  LEA.HI.X.SX32 R18, R21, R3, 0x1, P1 ;  /* 0x0000000315127211 */ /* 0x000fe400008f0eff */
[----:B------:R-:W-:-:S04]  /*1ad0*/  LEA R16, P1, R17, UR10, 0x1 ;  /* 0x0000000a11107c11 */ /* 0x000fc8000f8208ff */
[----:B------:R-:W-:-:S05]  /*1ae0*/  LEA.HI.X R17, R17, UR11, R18, 0x1, P1 ;  /* 0x0000000b11117c11 */ /* 0x000fca00088f0c12 */
[----:B------:R0:W2:Y:S01]  /*1af0*/  LDG.E.U16.CONSTANT R18, desc[UR8][R16.64] ;  /* 0x0000000810127981 */ /* 0x0000a2000c1e9500 */
[----:B----4-:R-:W-:Y:S01]  /*1b00*/  IMAD.U32 R20, R20, 0x10000, RZ ;  /* 0x0001000014147824 */ /* 0x010fe200078e00ff */
[----:B------:R-:W-:Y:S02]  /*1b10*/  IADD3 R24, P1, PT, R0, R25, RZ ;  /* 0x0000001900187210 */ /* 0x000fe40007f3e0ff */
[----:B------:R-:W-:Y:S01]  /*1b20*/  SHF.L.U32 R14, R14, 0x10, RZ ;  /* 0x000000100e0e7819 */ /* 0x000fe200000006ff */
        /* <DEDUP_REMOVED lines=32> */
[----:B---3--:R-:W-:Y:S01]  /*1d30*/  IMAD.U32 R22, R22, 0x10000, RZ ;  /* 0x0001000016167824 */ /* 0x008fe200078e00ff */
[----:B-1----:R-:W-:Y:S01]  /*1d40*/  IADD3 R8, PT, PT, R8, 0x20, RZ ;  /* 0x0000002008087810 */ /* 0x002fe20007ffe0ff */
[----:B-----5:R-:W-:Y:S02]  /*1d50*/  IMAD.U32 R16, R16, 0x10000, RZ ;  /* 0x0001000010107824 */ /* 0x020fe400078e00ff */
[----:B0-----:R-:W-:Y:S01]  /*1d60*/  FFMA R20, R23, R22, R20 ;  /* 0x0000001617147223 */ /* 0x001fe20000000014 */
[----:B----4-:R-:W-:-:S05]  /*1d70*/  SHF.L.U32 R23, R14, 0x10, RZ ;  /* 0x000000100e177819 */ /* 0x010fca00000006ff */
[----:B------:R-:W-:-:S04]  /*1d80*/  FFMA R23, R24, R23, R20 ;  /* 0x0000001718177223 */ /* 0x000fc80000000014 */
[----:B--2---:R-:W-:Y:S01]  /*1d90*/  FFMA R18, R18, R16, R23 ;  /* 0x0000001012127223 */ /* 0x004fe20000000017 */
[----:B------:R-:W-:Y:S06]  /*1da0*/  @P1 BRA `(.L_x_69) ;  /* 0xfffffff800d01947 */ /* 0x000fec000383ffff */
[----:B------:R-:W-:Y:S05]  /*1db0*/  BSYNC.RECONVERGENT B0 ;  /* 0x0000000000007941 */ /* 0x000fea0003800200 */
.L_x_68:
[----:B------:R-:W-:-:S07]  /*1dc0*/  MOV R12, R6 ;  /* 0x00000006000c7202 */ /* 0x000fce0000000f00 */
.L_x_67:
[----:B------:R-:W-:Y:S01]  /*1dd0*/  ISETP.NE.AND P1, PT, R4, RZ, PT ;  /* 0x000000ff0400720c */ /* 0x000fe20003f25270 */
[----:B------:R-:W-:-:S12]  /*1de0*/  BSSY.RECONVERGENT B0, `(.L_x_70) ;  /* 0x0000055000007945 */ /* 0x000fd80003800200 */
[----:B------:R-:W-:Y:S05]  /*1df0*/  @!P1 BRA `(.L_x_71) ;  /* 0x00000004004c9947 */ /* 0x000fea0003800000 */
[----:B------:R-:W-:Y:S01]  /*1e00*/  BSSY.RECONVERGENT B1, `(.L_x_72) ;  /* 0x000002a000017945 */ /* 0x000fe20003800200 */
[----:B------:R-:W-:-:S03]  /*1e10*/  ISETP.NE.AND P1, PT, R5, RZ, PT ;  /* 0x000000ff0500720c */ /* 0x000fc60003f25270 */
[----:B------:R-:W-:Y:S10]  /*1e20*/  @!P0 BRA `(.L_x_73) ;  /* 0x00000000009c8947 */ /* 0x000ff40003800000 */
[----:B------:R-:W1:Y:S01]  /*1e30*/  LDCU.64 UR4, c[0x0][0x398] ;  /* 0x00007300ff0477ac */ /* 0x000e620008000a00 */
[----:B------:R-:W-:-:S04]  /*1e40*/  IMAD R9, R12, R2, R19 ;  /* 0x000000020c097224 */ /* 0x000fc800078e0213 */
[----:B------:R-:W-:Y:S01]  /*1e50*/  IMAD.IADD R11, R9, 0x1, R2 ;  /* 0x00000001090b7824 */ /* 0x000fe200078e0202 */
[----:B------:R-:W-:-:S04]  /*1e60*/  IADD3 R13, P2, PT, R0, R9, RZ ;  /* 0x00000009000d7210 */ /* 0x000fc80007f5e0ff */
[----:B------:R-:W-:Y:S02]  /*1e70*/  IADD3 R8, P3, PT, R0, R11, RZ ;  /* 0x0000000b00087210 */ /* 0x000fe40007f7e0ff */
[-C--:B------:R-:W-:Y:S01]  /*1e80*/  LEA.HI.X.SX32 R20, R9, R3.reuse, 0x1, P2 ;  /* 0x0000000309147211 */ /* 0x080fe200010f0eff */
[C---:B------:R-:W-:Y:S01]  /*1e90*/  IMAD.IADD R9, R11.reuse, 0x1, R2 ;  /* 0x000000010b097824 */ /* 0x040fe200078e0202 */
[----:B------:R-:W-:Y:S02]  /*1ea0*/  LEA.HI.X.SX32 R11, R11, R3, 0x1, P3 ;  /* 0x000000030b0b7211 */ /* 0x000fe400018f0eff */
[----:B-1----:R-:W-:Y:S02]  /*1eb0*/  LEA R16, P2, R13, UR4, 0x1 ;  /* 0x000000040d107c11 */ /* 0x002fe4000f8408ff */
[----:B------:R-:W-:Y:S02]  /*1ec0*/  LEA R10, P3, R8, UR4, 0x1 ;  /* 0x00000004080a7c11 */ /* 0x000fe4000f8608ff */
[----:B------:R-:W-:-:S02]  /*1ed0*/  IADD3 R14, P4, PT, R0, R9, RZ ;  /* 0x00000009000e7210 */ /* 0x000fc40007f9e0ff */
[----:B------:R-:W-:Y:S02]  /*1ee0*/  LEA.HI.X R17, R13, UR5, R20, 0x1, P2 ;  /* 0x000000050d117c11 */ /* 0x000fe400090f0c14 */
[C---:B------:R-:W-:Y:S02]  /*1ef0*/  IADD3 R13, PT, PT, R9.reuse, R2, RZ ;  /* 0x00000002090d7210 */ /* 0x040fe40007ffe0ff */
[----:B------:R-:W-:Y:S01]  /*1f00*/  LEA.HI.X R11, R8, UR5, R11, 0x1, P3 ;  /* 0x00000005080b7c11 */ /* 0x000fe200098f0c0b */
[----:B------:R-:W2:Y:S01]  /*1f10*/  LDG.E.U16.CONSTANT R16, desc[UR8][R16.64] ;  /* 0x0000000810107981 */ /* 0x000ea2000c1e9500 */
        /* <DEDUP_REMOVED lines=12> */
[----:B------:R-:W0:Y:S04]  /*1fe0*/  LDS R23, [R13+0x4] ;  /* 0x000004000d177984 */ /* 0x000e280000000800 */
[----:B------:R-:W4:Y:S04]  /*1ff0*/  LDS R25, [R13+0x8] ;  /* 0x000008000d197984 */ /* 0x000f280000000800 */
[----:B------:R-:W5:Y:S01]  /*2000*/  LDS R27, [R13+0xc] ;  /* 0x00000c000d1b7984 */ /* 0x000f620000000800 */
[----:B------:R-:W-:Y:S01]  /*2010*/  IADD3 R12, PT, PT, R12, 0x4, RZ ;  /* 0x000000040c0c7810 */ /* 0x000fe20007ffe0ff */
[----:B--2---:R-:W-:Y:S01]  /*2020*/  IMAD.U32 R16, R16, 0x10000, RZ ;  /* 0x0001000010107824 */ /* 0x004fe200078e00ff */
[----:B---3--:R-:W-:-:S03]  /*2030*/  SHF.L.U32 R17, R10, 0x10, RZ ;  /* 0x000000100a117819 */ /* 0x008fc600000006ff */
[----:B-1----:R-:W-:-:S04]  /*2040*/  FFMA R16, R21, R16, R18 ;  /* 0x0000001015107223 */ /* 0x002fc80000000012 */
[----:B0-----:R-:W-:Y:S01]  /*2050*/  FFMA R16, R23, R17, R16 ;  /* 0x0000001117107223 */ /* 0x001fe20000000010 */
[----:B----4-:R-:W-:-:S04]  /*2060*/  IMAD.U32 R10, R8, 0x10000, RZ ;  /* 0x00010000080a7824 */ /* 0x010fc800078e00ff */
[----:B------:R-:W-:Y:S01]  /*2070*/  FFMA R10, R25, R10, R16 ;  /* 0x0000000a190a7223 */ /* 0x000fe20000000010 */
[----:B-----5:R-:W-:-:S04]  /*2080*/  IMAD.U32 R14, R14, 0x10000, RZ ;  /* 0x000100000e0e7824 */ /* 0x020fc800078e00ff */
[----:B------:R-:W-:-:S07]  /*2090*/  FFMA R18, R27, R14, R10 ;  /* 0x0000000e1b127223 */ /* 0x000fce000000000a */
.L_x_73:
[----:B0-----:R-:W-:Y:S05]  /*20a0*/  BSYNC.RECONVERGENT B1 ;  /* 0x0000000000017941 */ /* 0x001fea0003800200 */
.L_x_72:
[----:B------:R-:W-:Y:S05]  /*20b0*/  @!P1 BRA `(.L_x_71) ;  /* 0x00000000009c9947 */ /* 0x000fea0003800000 */
[----:B------:R-:W-:Y:S01]  /*20c0*/  ISETP.NE.AND P1, PT, R5, 0x1, PT ;  /* 0x000000010500780c */ /* 0x000fe20003f25270 */
[----:B------:R-:W-:-:S12]  /*20d0*/  BSSY.RECONVERGENT B1, `(.L_x_74) ;  /* 0x0000017000017945 */ /* 0x000fd80003800200 */
[----:B------:R-:W-:Y:S05]  /*20e0*/  @!P1 BRA `(.L_x_75) ;  /* 0x0000000000549947 */ /* 0x000fea0003800000 */
[----:B------:R-:W0:Y:S01]  /*20f0*/  LDCU.64 UR4, c[0x0][0x398] ;  /* 0x00007300ff0477ac */ /* 0x000e220008000a00 */
[----:B------:R-:W-:-:S04]  /*2100*/  IMAD R9, R12, R2, R19 ;  /* 0x000000020c097224 */ /* 0x000fc800078e0213 */
[----:B------:R-:W-:Y:S01]  /*2110*/  IMAD.IADD R11, R9, 0x1, R2 ;  /* 0x00000001090b7824 */ /* 0x000fe200078e0202 */
[----:B------:R-:W-:-:S04]  /*2120*/  IADD3 R10, P1, PT, R0, R9, RZ ;  /* 0x00000009000a7210 */ /* 0x000fc80007f3e0ff */
[----:B------:R-:W-:Y:S02]  /*2130*/  LEA.HI.X.SX32 R9, R9, R3, 0x1, P1 ;  /* 0x0000000309097211 */ /* 0x000fe400008f0eff */
[----:B------:R-:W-:-:S04]  /*2140*/  IADD3 R13, P2, PT, R0, R11, RZ ;  /* 0x0000000b000d7210 */ /* 0x000fc80007f5e0ff */
[----:B------:R-:W-:Y:S02]  /*2150*/  LEA.HI.X.SX32 R14, R11, R3, 0x1, P2 ;  /* 0x000000030b0e7211 */ /* 0x000fe400010f0eff */
[----:B0-----:R-:W-:-:S04]  /*2160*/  LEA R8, P1, R10, UR4, 0x1 ;  /* 0x000000040a087c11 */ /* 0x001fc8000f8208ff */
[----:B------:R-:W-:Y:S02]  /*2170*/  LEA.HI.X R9, R10, UR5, R9, 0x1, P1 ;  /* 0x000000050a097c11 */ /* 0x000fe400088f0c09 */
[----:B------:R-:W-:-:S03]  /*2180*/  LEA R10, P1, R13, UR4, 0x1 ;  /* 0x000000040d0a7c11 */ /* 0x000fc6000f8208ff */
[----:B------:R-:W2:Y:S01]  /*2190*/  LDG.E.U16.CONSTANT R8, desc[UR8][R8.64] ;  /* 0x0000000808087981 */ /* 0x000ea2000c1e9500 */
[----:B------:R-:W-:-:S05]  /*21a0*/  LEA.HI.X R11, R13, UR5, R14, 0x1, P1 ;  /* 0x000000050d0b7c11 */ /* 0x000fca00088f0c0e */
[----:B------:R-:W3:Y:S01]  /*21b0*/  LDG.E.U16.CONSTANT R10, desc[UR8][R10.64] ;  /* 0x000000080a0a7981 */ /* 0x000ee2000c1e9500 */
[----:B------:R-:W-:-:S05]  /*21c0*/  IMAD R13, R12, 0x4, R7 ;  /* 0x000000040c0d7824 */ /* 0x000fca00078e0207 */
[----:B------:R-:W0:Y:S04]  /*21d0*/  LDS R15, [R13] ;  /* 0x000000000d0f7984 */ /* 0x000e280000000800 */
[----:B------:R-:W1:Y:S01]  /*21e0*/  LDS R17, [R13+0x4] ;  /* 0x000004000d117984 */ /* 0x000e620000000800 */
[----:B------:R-:W-:Y:S01]  /*21f0*/  VIADD R12, R12, 0x2 ;  /* 0x000000020c0c7836 */ /* 0x000fe20000000000 */
[----:B--2---:R-:W-:-:S05]  /*2200*/  SHF.L.U32 R14, R8, 0x10, RZ ;  /* 0x00000010080e7819 */ /* 0x004fca00000006ff */
[----:B0-----:R-:W-:Y:S01]  /*2210*/  FFMA R14, R15, R14, R18 ;  /* 0x0000000e0f0e7223 */ /* 0x001fe20000000012 */
[----:B---3--:R-:W-:-:S04]  /*2220*/  IMAD.U32 R16, R10, 0x10000, RZ ;  /* 0x000100000a107824 */ /* 0x008fc800078e00ff */
[----:B-1----:R-:W-:-:S07]  /*2230*/  FFMA R18, R17, R16, R14 ;  /* 0x0000001011127223 */ /* 0x002fce000000000e */
.L_x_75:
[----:B------:R-:W-:Y:S05]  /*2240*/  BSYNC.RECONVERGENT B1 ;  /* 0x0000000000017941 */ /* 0x000fea0003800200 */
.L_x_74:
[----:B------:R-:W0:Y:S02]  /*2250*/  LDCU UR4, c[0x0][0x3a4] ;  /* 0x00007480ff0477ac */ /* 0x000e240008000800 */
[----:B0-----:R-:W-:-:S09]  /*2260*/  ULOP3.LUT UP0, URZ, UR4, 0x1, URZ, 0xc0, !UPT ;  /* 0x0000000104ff7892 */ /* 0x001fd2000f80c0ff */
[----:B------:R-:W-:Y:S05]  /*2270*/  BRA.U !UP0, `(.L_x_71) ;  /* 0x00000001082c7547 */ /* 0x000fea000b800000 */
[----:B------:R-:W0:Y:S01]  /*2280*/  LDCU.64 UR4, c[0x0][0x398] ;  /* 0x00007300ff0477ac */ /* 0x000e220008000a00 */
[----:B------:R-:W-:-:S05]  /*2290*/  IMAD R8, R12, R2, R19 ;  /* 0x000000020c087224 */ /* 0x000fca00078e0213 */
[----:B------:R-:W-:-:S04]  /*22a0*/  IADD3 R9, P1, PT, R0, R8, RZ ;  /* 0x0000000800097210 */ /* 0x000fc80007f3e0ff */
[----:B------:R-:W-:Y:S02]  /*22b0*/  LEA.HI.X.SX32 R10, R8, R3, 0x1, P1 ;  /* 0x00000003080a7211 */ /* 0x000fe400008f0eff */
[----:B0-----:R-:W-:-:S04]  /*22c0*/  LEA R8, P1, R9, UR4, 0x1 ;  /* 0x0000000409087c11 */ /* 0x001fc8000f8208ff */
[----:B------:R-:W-:-:S05]  /*22d0*/  LEA.HI.X R9, R9, UR5, R10, 0x1, P1 ;  /* 0x0000000509097c11 */ /* 0x000fca00088f0c0a */
[----:B------:R-:W2:Y:S01]  /*22e0*/  LDG.E.U16.CONSTANT R8, desc[UR8][R8.64] ;  /* 0x0000000808087981 */ /* 0x000ea2000c1e9500 */
[----:B------:R-:W-:-:S05]  /*22f0*/  LEA R10, R12, R7, 0x2 ;  /* 0x000000070c0a7211 */ /* 0x000fca00078e10ff */
[----:B------:R-:W0:Y:S01]  /*2300*/  LDS R11, [R10] ;  /* 0x000000000a0b7984 */ /* 0x000e220000000800 */
[----:B--2---:R-:W-:-:S04]  /*2310*/  IMAD.U32 R12, R8, 0x10000, RZ ;  /* 0x00010000080c7824 */ /* 0x004fc800078e00ff */
[----:B0-----:R-:W-:-:S07]  /*2320*/  FFMA R18, R11, R12, R18 ;  /* 0x0000000c0b127223 */ /* 0x001fce0000000012 */
.L_x_71:
[----:B0-----:R-:W-:Y:S05]  /*2330*/  BSYNC.RECONVERGENT B0 ;  /* 0x0000000000007941 */ /* 0x001fea0003800200 */
.L_x_70:
[----:B------:R-:W0:Y:S01]  /*2340*/  LDC R10, c[0x0][0x3b0] ;  /* 0x0000ec00ff0a7b82 */ /* 0x000e220000000800 */
[----:B------:R-:W-:-:S07]  /*2350*/  F2FP.BF16.F32.PACK_AB R18, RZ, R18 ;  /* 0x00000012ff12723e */ /* 0x000fce00000010ff */
[----:B------:R-:W1:Y:S01]  /*2360*/  LDC.64 R8, c[0x0][0x380] ;  /* 0x0000e000ff087b82 */ /* 0x000e620000000a00 */
[----:B0-----:R-:W-:Y:S02]  /*2370*/  IMAD R11, R10, UR6, R19 ;  /* 0x000000060a0b7c24 */ /* 0x001fe4000f8e0213 */
[----:B------:R-:W-:-:S05]  /*2380*/  VIADD R19, R19, UR7 ;  /* 0x0000000713137c36 */ /* 0x000fca0008000000 */
[----:B------:R-:W-:Y:S01]  /*2390*/  ISETP.GE.AND P1, PT, R19, R10, PT ;  /* 0x0000000a1300720c */ /* 0x000fe20003f26270 */
[----:B-1----:R-:W-:-:S05]  /*23a0*/  IMAD.WIDE R8, R11, 0x2, R8 ;  /* 0x000000020b087825 */ /* 0x002fca00078e0208 */
[----:B------:R1:W-:Y:S07]  /*23b0*/  STG.E.U16 desc[UR8][R8.64], R18 ;  /* 0x0000001208007986 */ /* 0x0003ee000c101508 */
[----:B------:R-:W-:Y:S05]  /*23c0*/  @!P1 BRA `(.L_x_76) ;  /* 0xfffffff400049947 */ /* 0x000fea000383ffff */
[----:B------:R-:W-:Y:S05]  /*23d0*/  EXIT ;  /* 0x000000000000794d */ /* 0x000fea0003800000 */
        .weak           $__internal_1_$__cuda_sm20_rcp_rn_f32_slowpath
        .type           $__internal_1_$__cuda_sm20_rcp_rn_f32_slowpath,@function
        .size           $__internal_1_$__cuda_sm20_rcp_rn_f32_slowpath,(.L_x_247 - $__internal_1_$__cuda_sm20_rcp_rn_f32_slowpath)
$__internal_1_$__cuda_sm20_rcp_rn_f32_slowpath:
[----:B------:R-:W-:Y:S01]  /*23e0*/  SHF.L.U32 R5, R4, 0x1, RZ ;  /* 0x0000000104057819 */ /* 0x000fe200000006ff */
[----:B------:R-:W-:Y:S03]  /*23f0*/  BSSY.RECONVERGENT B2, `(.L_x_77) ;  /* 0x0000030000027945 */ /* 0x000fe60003800200 */
[----:B------:R-:W-:-:S04]  /*2400*/  SHF.R.U32.HI R5, RZ, 0x18, R5 ;  /* 0x00000018ff057819 */ /* 0x000fc80000011605 */
[----:B------:R-:W-:-:S13]  /*2410*/  ISETP.NE.U32.AND P0, PT, R5, RZ, PT ;  /* 0x000000ff0500720c */ /* 0x000fda0003f05070 */
[----:B------:R-:W-:Y:S05]  /*2420*/  @P0 BRA `(.L_x_78) ;  /* 0x0000000000280947 */ /* 0x000fea0003800000 */
[----:B------:R-:W-:-:S05]  /*2430*/  IMAD.SHL.U32 R5, R4, 0x2, RZ ;  /* 0x0000000204057824 */ /* 0x000fca00078e00ff */
[----:B------:R-:W-:-:S13]  /*2440*/  ISETP.NE.AND P0, PT, R5, RZ, PT ;  /* 0x000000ff0500720c */ /* 0x000fda0003f05270 */
[----:B------:R-:W-:Y:S01]  /*2450*/  @P0 FFMA R8, R4, 1.84467440737095516160e+19, RZ ;  /* 0x5f80000004080823 */ /* 0x000fe200000000ff */
[----:B------:R-:W-:Y:S08]  /*2460*/  @!P0 MUFU.RCP R7, R4 ;  /* 0x0000000400078308 */ /* 0x000ff00000001000 */
[----:B------:R-:W0:Y:S02]  /*2470*/  @P0 MUFU.RCP R5, R8 ;  /* 0x0000000800050308 */ /* 0x000e240000001000 */
[----:B0-----:R-:W-:-:S04]  /*2480*/  @P0 FFMA R9, R8, R5, -1 ;  /* 0xbf80000008090423 */ /* 0x001fc80000000005 */
[----:B------:R-:W-:-:S04]  /*2490*/  @P0 FADD.FTZ R10, -R9, -RZ ;  /* 0x800000ff090a0221 */ /* 0x000fc80000010100 */
[----:B------:R-:W-:-:S04]  /*24a0*/  @P0 FFMA R5, R5, R10, R5 ;  /* 0x0000000a05050223 */ /* 0x000fc80000000005 */
[----:B------:R-:W-:Y:S01]  /*24b0*/  @P0 FFMA R7, R5, 1.84467440737095516160e+19, RZ ;  /* 0x5f80000005070823 */ /* 0x000fe200000000ff */
[----:B------:R-:W-:Y:S06]  /*24c0*/  BRA `(.L_x_79) ;  /* 0x0000000000887947 */ /* 0x000fec0003800000 */
.L_x_78:
[----:B------:R-:W-:-:S05]  /*24d0*/  VIADD R7, R5, 0xffffff03 ;  /* 0xffffff0305077836 */ /* 0x000fca0000000000 */
[----:B------:R-:W-:-:S13]  /*24e0*/  ISETP.GT.U32.AND P0, PT, R7, 0x1, PT ;  /* 0x000000010700780c */ /* 0x000fda0003f04070 */
[----:B------:R-:W-:Y:S05]  /*24f0*/  @P0 BRA `(.L_x_80) ;  /* 0x0000000000780947 */ /* 0x000fea0003800000 */
[----:B------:R-:W-:Y:S01]  /*2500*/  LOP3.LUT R8, R4, 0x7fffff, RZ, 0xc0, !PT ;  /* 0x007fffff04087812 */ /* 0x000fe200078ec0ff */
[----:B------:R-:W-:Y:S01]  /*2510*/  HFMA2 R12, -RZ, RZ, 0, 1.78813934326171875e-07 ;  /* 0x00000003ff0c7431 */ /* 0x000fe200000001ff */
[----:B------:R-:W-:Y:S02]  /*2520*/  IADD3 R5, PT, PT, R5, -0xfc, RZ ;  /* 0xffffff0405057810 */ /* 0x000fe40007ffe0ff */
[----:B------:R-:W-:-:S04]  /*2530*/  LOP3.LUT R8, R8, 0x3f800000, RZ, 0xfc, !PT ;  /* 0x3f80000008087812 */ /* 0x000fc800078efcff */
[----:B------:R-:W0:Y:S01]  /*2540*/  MUFU.RCP R9, R8 ;  /* 0x0000000800097308 */ /* 0x000e220000001000 */
[----:B------:R-:W-:Y:S01]  /*2550*/  SHF.L.U32 R13, R12, R7, RZ ;  /* 0x000000070c0d7219 */ /* 0x000fe200000006ff */
        /* <DEDUP_REMOVED lines=17> */
[----:B------:R-:W-:-:S05]  /*2670*/  SEL R7, RZ, 0x1, !P0 ;  /* 0x00000001ff077807 */ /* 0x000fca0004000000 */
[----:B------:R-:W-:-:S05]  /*2680*/  IMAD.MOV R7, RZ, RZ, -R7 ;  /* 0x000000ffff077224 */ /* 0x000fca00078e0a07 */
[----:B------:R-:W-:-:S13]  /*2690*/  ISETP.GE.AND P0, PT, R7, RZ, PT ;  /* 0x000000ff0700720c */ /* 0x000fda0003f06270 */
[----:B------:R-:W-:-:S04]  /*26a0*/  @!P0 VIADD R5, R5, 0x1 ;  /* 0x0000000105058836 */ /* 0x000fc80000000000 */
[----:B------:R-:W-:-:S05]  /*26b0*/  @!P1 IMAD.SHL.U32 R5, R5, 0x2, RZ ;  /* 0x0000000205059824 */ /* 0x000fca00078e00ff */
[----:B------:R-:W-:Y:S01]  /*26c0*/  LOP3.LUT R7, R5, 0x80000000, R4, 0xf8, !PT ;  /* 0x8000000005077812 */ /* 0x000fe200078ef804 */
[----:B------:R-:W-:Y:S06]  /*26d0*/  BRA `(.L_x_79) ;  /* 0x0000000000047947 */ /* 0x000fec0003800000 */
.L_x_80:
[----:B------:R0:W1:Y:S02]  /*26e0*/  MUFU.RCP R7, R4 ;  /* 0x0000000400077308 */ /* 0x0000640000001000 */
.L_x_79:
[----:B------:R-:W-:Y:S05]  /*26f0*/  BSYNC.RECONVERGENT B2 ;  /* 0x0000000000027941 */ /* 0x000fea0003800200 */
.L_x_77:
[----:B-1----:R-:W-:Y:S01]  /*2700*/  MOV R5, R7 ;  /* 0x0000000700057202 */ /* 0x002fe20000000f00 */
[----:B------:R-:W-:-:S04]  /*2710*/  IMAD.MOV.U32 R7, RZ, RZ, 0x0 ;  /* 0x00000000ff077424 */ /* 0x000fc800078e00ff */
[----:B0-----:R-:W-:Y:S05]  /*2720*/  RET.REL.NODEC R6 `(fused_decode_attention_bf16) ;  /* 0xffffffd806347950 */ /* 0x001fea0003c3ffff */
.L_x_81:
        /* <DEDUP_REMOVED lines=13> */
.L_x_247:


//--------------------- .text.fused_decode_attention_indirect_f16 --------------------------
	.section	.text.fused_decode_attention_indirect_f16,"ax",@progbits
	.align	128
        .global         fused_decode_attention_indirect_f16
        .type           fused_decode_attention_indirect_f16,@function
        .size           fused_decode_attention_indirect_f16,(.L_x_248 - fused_decode_attention_indirect_f16)
        .other          fused_decode_attention_indirect_f16,@"STO_CUDA_ENTRY STV_DEFAULT"
fused_decode_attention_indirect_f16:
.text.fused_decode_attention_indirect_f16:
        /* <DEDUP_REMOVED lines=16> */
[----:B--2---:R-:W-:Y:S02]  /*0100*/  HFMA2 R4, -RZ, RZ, 0, 0 ;  /* 0x00000000ff047431 */ /* 0x004fe400000001ff */
[----:B----4-:R-:W-:-:S04]  /*0110*/  IMAD.MOV R6, RZ, RZ, -R5 ;  /* 0x000000ffff067224 */ /* 0x010fc800078e0a05 */
[----:B------:R-:W-:Y:S01]  /*0120*/  IMAD R11, R6, R9, RZ ;  /* 0x00000009060b7224 */ /* 0x000fe200078e02ff */
[----:B------:R-:W-:Y:S02]  /*0130*/  IABS R6, R7 ;  /* 0x0000000700067213 */ /* 0x000fe40000000000 */
[----:B------:R-:W-:Y:S01]  /*0140*/  LOP3.LUT R7, R7, R2, RZ, 0x3c, !PT ;  /* 0x0000000207077212 */ /* 0x000fe200078e3cff */
[----:B------:R-:W-:-:S03]  /*0150*/  IMAD.HI.U32 R5, R5, R11, R4 ;  /* 0x0000000b05057227 */ /* 0x000fc600078e0004 */
[----:B------:R-:W-:-:S03]  /*0160*/  ISETP.GE.AND P0, PT, R7, RZ, PT ;  /* 0x000000ff0700720c */ /* 0x000fc60003f06270 */
[----:B------:R-:W-:-:S04]  /*0170*/  IMAD.HI.U32 R0, R5, R6, RZ ;  /* 0x0000000605007227 */ /* 0x000fc800078e00ff */
[----:B------:R-:W-:-:S04]  /*0180*/  IMAD.MOV R5, RZ, RZ, -R0 ;  /* 0x000000ffff057224 */ /* 0x000fc800078e0a00 */
[C---:B------:R-:W-:Y:S02]  /*0190*/  IMAD R4, R9.reuse, R5, R6 ;  /* 0x0000000509047224 */ /* 0x040fe400078e0206 */
[----:B------:R-:W3:Y:S03]  /*01a0*/  LDC R6, c[0x0][0x3b8] ;  /* 0x0000ee00ff067b82 */ /* 0x000ee60000000800 */
[----:B------:R-:W-:-:S13]  /*01b0*/  ISETP.GT.U32.AND P3, PT, R9, R4, PT ;  /* 0x000000040900720c */ /* 0x000fda0003f64070 */
[----:B------:R-:W-:Y:S01]  /*01c0*/  @!P3 IMAD.IADD R4, R4, 0x1, -R9 ;  /* 0x000000010404b824 */ /* 0x000fe200078e0a09 */
[----:B------:R-:W-:-:S04]  /*01d0*/  @!P3 IADD3 R0, PT, PT, R0, 0x1, RZ ;  /* 0x000000010000b810 */ /* 0x000fc80007ffe0ff */
        /* <DEDUP_REMOVED lines=8> */
[----:B0-----:R-:W-:Y:S01]  /*0260*/  LEA R12, R12, R7, 0x18 ;  /* 0x000000070c0c7211 */ /* 0x001fe200078ec0ff */
[----:B------:R-:W-:-:S07]  /*0270*/  IMAD.MOV.U32 R7, RZ, RZ, R19 ;  /* 0x000000ffff077224 */ /* 0x000fce00078e0013 */
.L_x_84:
[----:B------:R-:W-:-:S04]  /*0280*/  IMAD R9, R6, UR8, R7 ;  /* 0x0000000806097c24 */ /* 0x000fc8000f8e0207 */
[----:B--2---:R-:W-:-:S06]  /*0290*/  IMAD.WIDE R8, R9, 0x2, R4 ;  /* 0x0000000209087825 */ /* 0x004fcc00078e0204 */
[----:B------:R-:W2:Y:S01]  /*02a0*/  LDG.E.U16.CONSTANT R8, desc[UR6][R8.64] ;  /* 0x0000000608087981 */ /* 0x000ea2000c1e9500 */
[----:B0-----:R-:W-:Y:S01]  /*02b0*/  LEA R11, R7, R12, 0x2 ;  /* 0x0000000c070b7211 */ /* 0x001fe200078e10ff */
[----:B-1----:R-:W-:-:S05]  /*02c0*/  IMAD.IADD R7, R14, 0x1, R7 ;  /* 0x000000010e077824 */ /* 0x002fca00078e0207 */
[----:B------:R-:W-:Y:S01]  /*02d0*/  ISETP.GE.AND P2, PT, R7, R6, PT ;  /* 0x000000060700720c */ /* 0x000fe20003f46270 */
[----:B--2---:R-:W-:-:S05]  /*02e0*/  HADD2.F32 R10, -RZ, R8.H0_H0 ;  /* 0x20000008ff0a7230 */ /* 0x004fca0000004100 */
[----:B------:R0:W-:Y:S07]  /*02f0*/  STS [R11], R10 ;  /* 0x0000000a0b007388 */ /* 0x0001ee0000000800 */
[----:B------:R-:W-:Y:S05]  /*0300*/  @!P2 BRA `(.L_x_84) ;  /* 0xfffffffc00dca947 */ /* 0x000fea000383ffff */
.L_x_83:
[----:B------:R-:W-:Y:S05]  /*0310*/  BSYNC.RECONVERGENT B0 ;  /* 0x0000000000007941 */ /* 0x000fea0003800200 */
.L_x_82:
[----:B------:R-:W-:Y:S01]  /*0320*/  @!P0 IMAD.MOV R0, RZ, RZ, -R0 ;  /* 0x000000ffff008224 */ /* 0x000fe200078e0a00 */
[----:B------:R-:W-:Y:S01]  /*0330*/  BAR.SYNC.DEFER_BLOCKING 0x0 ;  /* 0x0000000000007b1d */ /* 0x000fe20000010000 */
[----:B-----5:R-:W-:Y:S02]  /*0340*/  ISETP.GE.AND P0, PT, R19, R20, PT ;  /* 0x000000141300720c */ /* 0x020fe40003f06270 */
[----:B------:R-:W-:Y:S01]  /*0350*/  @!P1 LOP3.LUT R0, RZ, R2, RZ, 0x33, !PT ;  /* 0x00000002ff009212 */ /* 0x000fe200078e33ff */
[-C--:B------:R-:W-:Y:S01]  /*0360*/  IMAD R2, R3, R6.reuse, RZ ;  /* 0x0000000603027224 */ /* 0x080fe200078e02ff */
[----:B------:R-:W-:Y:S01]  /*0370*/  MOV R4, 0x400 ;  /* 0x0000040000047802 */ /* 0x000fe20000000f00 */
[----:B------:R-:W1:Y:S01]  /*0380*/  LDCU.64 UR10, c[0x0][0x390] ;  /* 0x00007200ff0a77ac */ /* 0x000e620008000a00 */
[----:B------:R-:W-:Y:S01]  /*0390*/  BSSY.RECONVERGENT B0, `(.L_x_85) ;  /* 0x00000cf000007945 */ /* 0x000fe20003800200 */
[----:B------:R-:W-:Y:S01]  /*03a0*/  IMAD R0, R0, R6, RZ ;  /* 0x0000000600007224 */ /* 0x000fe200078e02ff */
[----:B------:R-:W-:-:S02]  /*03b0*/  LEA R13, R13, R4, 0x18 ;  /* 0x000000040d0d7211 */ /* 0x000fc400078ec0ff */
[----:B------:R-:W-:Y:S02]  /*03c0*/  MOV R17, 0xff800000 ;  /* 0xff80000000117802 */ /* 0x000fe40000000f00 */
        /* <DEDUP_REMOVED lines=17> */
.L_x_94:
        /* <DEDUP_REMOVED lines=10> */
[----:B------:R-:W-:Y:S01]  /*0580*/  IMAD.MOV.U32 R15, RZ, RZ, RZ ;  /* 0x000000ffff0f7224 */ /* 0x000fe200078e00ff */
[----:B------:R-:W-:Y:S02]  /*0590*/  MOV R13, RZ ;  /* 0x000000ff000d7202 */ /* 0x000fe40000000f00 */
[----:B---3--:R-:W-:-:S07]  /*05a0*/  LEA R12, R9, R12, 0x18 ;  /* 0x0000000c090c7211 */ /* 0x008fce00078ec0ff */
.L_x_90:
[----:B------:R-:W-:-:S05]  /*05b0*/  IADD3 R8, P2, PT, R13, R22, RZ ;  /* 0x000000160d087210 */ /* 0x000fca0007f5e0ff */
[----:B------:R-:W-:Y:S01]  /*05c0*/  IMAD.X R9, RZ, RZ, R21, P2 ;  /* 0x000000ffff097224 */ /* 0x000fe200010e0615 */
[----:B-1----:R-:W-:-:S04]  /*05d0*/  LEA R24, P2, R8, UR10, 0x1 ;  /* 0x0000000a08187c11 */ /* 0x002fc8000f8408ff */
[----:B------:R-:W-:-:S05]  /*05e0*/  LEA.HI.X R25, R8, UR11, R9, 0x1, P2 ;  /* 0x0000000b08197c11 */ /* 0x000fca00090f0c09 */
[----:B------:R-:W3:Y:S04]  /*05f0*/  LDG.E.U16.CONSTANT R23, desc[UR6][R24.64] ;  /* 0x0000000618177981 */ /* 0x000ee8000c1e9500 */
[----:B------:R-:W4:Y:S01]  /*0600*/  LDG.E.U16.CONSTANT R14, desc[UR6][R24.64+0x2] ;  /* 0x00000206180e7981 */ /* 0x000f22000c1e9500 */
[----:B------:R-:W-:-:S03]  /*0610*/  IMAD R9, R13, 0x4, R12 ;  /* 0x000000040d097824 */ /* 0x000fc600078e020c */
[----:B------:R-:W5:Y:S04]  /*0620*/  LDG.E.U16.CONSTANT R27, desc[UR6][R24.64+0x4] ;  /* 0x00000406181b7981 */ /* 0x000f68000c1e9500 */
[----:B0-----:R-:W0:Y:S01]  /*0630*/  LDS.128 R8, [R9] ;  /* 0x0000000009087984 */ /* 0x001e220000000c00 */
[----:B---3--:R-:W-:-:S05]  /*0640*/  HADD2.F32 R23, -RZ, R23.H0_H0 ;  /* 0x20000017ff177230 */ /* 0x008fca0000004100 */
[----:B0-----:R-:W-:Y:S02]  /*0650*/  FFMA R26, R8, R23, R15 ;  /* 0x00000017081a7223 */ /* 0x001fe4000000000f */
[----:B------:R-:W3:Y:S04]  /*0660*/  LDG.E.U16.CONSTANT R8, desc[UR6][R24.64+0x6] ;  /* 0x0000060618087981 */ /* 0x000ee8000c1e9500 */
[----:B------:R-:W2:Y:S01]  /*0670*/  LDG.E.U16.CONSTANT R15, desc[UR6][R24.64+0x8] ;  /* 0x00000806180f7981 */ /* 0x000ea2000c1e9500 */
[----:B----4-:R-:W-:-:S03]  /*0680*/  HADD2.F32 R14, -RZ, R14.H0_H0 ;  /* 0x2000000eff0e7230 */ /* 0x010fc60000004100 */
[----:B------:R-:W4:Y:S02]  /*0690*/  LDG.E.U16.CONSTANT R23, desc[UR6][R24.64+0xc] ;  /* 0x00000c0618177981 */ /* 0x000f24000c1e9500 */
[----:B------:R-:W-:Y:S02]  /*06a0*/  FFMA R29, R9, R14, R26 ;  /* 0x0000000e091d7223 */ /* 0x000fe4000000001a */
[----:B------:R-:W4:Y:S01]  /*06b0*/  LDG.E.U16.CONSTANT R26, desc[UR6][R24.64+0xa] ;  /* 0x00000a06181a7981 */ /* 0x000f22000c1e9500 */
[----:B-----5:R-:W-:Y:S01]  /*06c0*/  HADD2.F32 R27, -RZ, R27.H0_H0 ;  /* 0x2000001bff1b7230 */ /* 0x020fe20000004100 */
[----:B------:R-:W-:-:S04]  /*06d0*/  LEA R14, R13, R12, 0x2 ;  /* 0x0000000c0d0e7211 */ /* 0x000fc800078e10ff */
[----:B------:R-:W-:Y:S01]  /*06e0*/  FFMA R10, R10, R27, R29 ;  /* 0x0000001b0a0a7223 */ /* 0x000fe2000000001d */
[----:B---3--:R-:W-:-:S05]  /*06f0*/  HADD2.F32 R8, -RZ, R8.H0_H0 ;  /* 0x20000008ff087230 */ /* 0x008fca0000004100 */
[----:B------:R-:W-:Y:S02]  /*0700*/  FFMA R27, R11, R8, R10 ;  /* 0x000000080b1b7223 */ /* 0x000fe4000000000a */
[----:B------:R-:W0:Y:S01]  /*0710*/  LDS.128 R8, [R14+0x10] ;  /* 0x000010000e087984 */ /* 0x000e220000000c00 */
[----:B--2---:R-:W-:-:S05]  /*0720*/  HADD2.F32 R15, -RZ, R15.H0_H0 ;  /* 0x2000000fff0f7230 */ /* 0x004fca0000004100 */
[----:B0-----:R-:W-:Y:S02]  /*0730*/  FFMA R28, R8, R15, R27 ;  /* 0x0000000f081c7223 */ /* 0x001fe4000000001b */
[----:B------:R-:W2:Y:S04]  /*0740*/  LDG.E.U16.CONSTANT R8, desc[UR6][R24.64+0xe] ;  /* 0x00000e0618087981 */ /* 0x000ea8000c1e9500 */
[----:B------:R-:W3:Y:S01]  /*0750*/  LDG.E.U16.CONSTANT R15, desc[UR6][R24.64+0x10] ;  /* 0x00001006180f7981 */ /* 0x000ee2000c1e9500 */
[----:B----4-:R-:W-:-:S05]  /*0760*/  HADD2.F32 R26, -RZ, R26.H0_H0 ;  /* 0x2000001aff1a7230 */ /* 0x010fca0000004100 */
[----:B------:R-:W-:Y:S01]  /*0770*/  FFMA R9, R9, R26, R28 ;  /* 0x0000001a09097223 */ /* 0x000fe2000000001c */
[----:B------:R-:W-:Y:S02]  /*0780*/  HADD2.F32 R26, -RZ, R23.H0_H0 ;  /* 0x20000017ff1a7230 */ /* 0x000fe40000004100 */
[----:B------:R-:W4:Y:S03]  /*0790*/  LDG.E.U16.CONSTANT R23, desc[UR6][R24.64+0x12] ;  /* 0x0000120618177981 */ /* 0x000f26000c1e9500 */
[----:B------:R-:W-:Y:S02]  /*07a0*/  FFMA R10, R10, R26, R9 ;  /* 0x0000001a0a0a7223 */ /* 0x000fe40000000009 */
[----:B------:R-:W5:Y:S01]  /*07b0*/  LDG.E.U16.CONSTANT R26, desc[UR6][R24.64+0x14] ;  /* 0x00001406181a7981 */ /* 0x000f62000c1e9500 */
[----:B--2---:R-:W-:-:S05]  /*07c0*/  HADD2.F32 R8, -RZ, R8.H0_H0 ;  /* 0x20000008ff087230 */ /* 0x004fca0000004100 */
[----:B------:R-:W-:Y:S02]  /*07d0*/  FFMA R27, R11, R8, R10 ;  /* 0x000000080b1b7223 */ /* 0x000fe4000000000a */
[----:B------:R-:W0:Y:S01]  /*07e0*/  LDS.128 R8, [R14+0x20] ;  /* 0x000020000e087984 */ /* 0x000e220000000c00 */
[----:B---3--:R-:W-:-:S05]  /*07f0*/  HADD2.F32 R15, -RZ, R15.H0_H0 ;  /* 0x2000000fff0f7230 */ /* 0x008fca0000004100 */
[----:B0-----:R-:W-:Y:S02]  /*0800*/  FFMA R28, R8, R15, R27 ;  /* 0x0000000f081c7223 */ /* 0x001fe4000000001b */
[----:B------:R-:W2:Y:S01]  /*0810*/  LDG.E.U16.CONSTANT R8, desc[UR6][R24.64+0x16] ;  /* 0x0000160618087981 */ /* 0x000ea2000c1e9500 */
[----:B----4-:R-:W-:-:S03]  /*0820*/  HADD2.F32 R23, -RZ, R23.H0_H0 ;  /* 0x20000017ff177230 */ /* 0x010fc60000004100 */
[----:B------:R-:W3:Y:S01]  /*0830*/  LDG.E.U16.CONSTANT R15, desc[UR6][R24.64+0x18] ;  /* 0x00001806180f7981 */ /* 0x000ee2000c1e9500 */
[----:B-----5:R-:W-:Y:S02]  /*0840*/  HADD2.F32 R26, -RZ, R26.H0_H0 ;  /* 0x2000001aff1a7230 */ /* 0x020fe40000004100 */
[----:B------:R-:W-:Y:S02]  /*0850*/  FFMA R9, R9, R23, R28 ;  /* 0x0000001709097223 */ /* 0x000fe4000000001c */
[----:B------:R-:W4:Y:S02]  /*0860*/  LDG.E.U16.CONSTANT R23, desc[UR6][R24.64+0x1a] ;  /* 0x00001a0618177981 */ /* 0x000f24000c1e9500 */
[----:B------:R-:W-:Y:S02]  /*0870*/  FFMA R10, R10, R26, R9 ;  /* 0x0000001a0a0a7223 */ /* 0x000fe40000000009 */
[----:B------:R-:W5:Y:S04]  /*0880*/  LDG.E.U16.CONSTANT R26, desc[UR6][R24.64+0x1c] ;  /* 0x00001c06181a7981 */ /* 0x000f68000c1e9500 */
[----:B------:R-:W5:Y:S01]  /*0890*/  LDG.E.U16.CONSTANT R27, desc[UR6][R24.64+0x1e] ;  /* 0x00001e06181b7981 */ /* 0x000f62000c1e9500 */
[----:B------:R-:W-:-:S05]  /*08a0*/  VIADD R13, R13, 0x10 ;  /* 0x000000100d0d7836 */ /* 0x000fca0000000000 */
[----:B------:R-:W-:Y:S01]  /*08b0*/  ISETP.NE.AND P2, PT, R13, R7, PT ;  /* 0x000000070d00720c */ /* 0x000fe20003f45270 */
[----:B--2---:R-:W-:-:S05]  /*08c0*/  HADD2.F32 R8, -RZ, R8.H0_H0 ;  /* 0x20000008ff087230 */ /* 0x004fca0000004100 */
[----:B------:R-:W-:Y:S02]  /*08d0*/  FFMA R29, R11, R8, R10 ;  /* 0x000000080b1d7223 */ /* 0x000fe4000000000a */
[----:B------:R-:W0:Y:S01]  /*08e0*/  LDS.128 R8, [R14+0x30] ;  /* 0x000030000e087984 */ /* 0x000e220000000c00 */
[----:B---3--:R-:W-:Y:S02]  /*08f0*/  HADD2.F32 R15, -RZ, R15.H0_H0 ;  /* 0x2000000fff0f7230 */ /* 0x008fe40000004100 */
[----:B----4-:R-:W-:Y:S02]  /*0900*/  HADD2.F32 R23, -RZ, R23.H0_H0 ;  /* 0x20000017ff177230 */ /* 0x010fe40000004100 */
[----:B-----5:R-:W-:Y:S02]  /*0910*/  HADD2.F32 R26, -RZ, R26.H0_H0 ;  /* 0x2000001aff1a7230 */ /* 0x020fe40000004100 */
[----:B------:R-:W-:Y:S02]  /*0920*/  HADD2.F32 R27, -RZ, R27.H0_H0 ;  /* 0x2000001bff1b7230 */ /* 0x000fe40000004100 */
[----:B0-----:R-:W-:-:S04]  /*0930*/  FFMA R8, R8, R15, R29 ;  /* 0x0000000f08087223 */ /* 0x001fc8000000001d */
[----:B------:R-:W-:-:S04]  /*0940*/  FFMA R9, R9, R23, R8 ;  /* 0x0000001709097223 */ /* 0x000fc80000000008 */
[----:B------:R-:W-:-:S04]  /*0950*/  FFMA R10, R10, R26, R9 ;  /* 0x0000001a0a0a7223 */ /* 0x000fc80000000009 */
[----:B------:R-:W-:Y:S01]  /*0960*/  FFMA R15, R11, R27, R10 ;  /* 0x0000001b0b0f7223 */ /* 0x000fe2000000000a */
[----:B------:R-:W-:Y:S06]  /*0970*/  @P2 BRA `(.L_x_90) ;  /* 0xfffffffc000c2947 */ /* 0x000fec000383ffff */
[----:B------:R-:W-:-:S07]  /*0980*/  IMAD.MOV.U32 R23, RZ, RZ, R7 ;  /* 0x000000ffff177224 */ /* 0x000fce00078e0007 */
.L_x_89:
        /* <DEDUP_REMOVED lines=21> */
[----:B---3--:R-:W-:-:S05]  /*0ae0*/  HADD2.F32 R14, -RZ, R14.H0_H0 ;  /* 0x2000000eff0e7230 */ /* 0x008fca0000004100 */
[----:B0-----:R-:W-:Y:S02]  /*0af0*/  FFMA R14, R8, R14, R15 ;  /* 0x0000000e080e7223 */ /* 0x001fe4000000000f */
[----:B------:R-:W3:Y:S01]  /*0b00*/  LDG.E.U16.CONSTANT R8, desc[UR6][R24.64+0x6] ;  /* 0x0000060618087981 */ /* 0x000ee2000c1e9500 */
[----:B----4-:R-:W-:-:S03]  /*0b10*/  HADD2.F32 R15, -RZ, R26.H0_H0 ;  /* 0x2000001aff0f7230 */ /* 0x010fc60000004100 */
[----:B------:R-:W4:Y:S02]  /*0b20*/  LDG.E.U16.CONSTANT R26, desc[UR6][R24.64+0xc] ;  /* 0x00000c06181a7981 */ /* 0x000f24000c1e9500 */
[----:B------:R-:W-:Y:S02]  /*0b30*/  FFMA R15, R15, R9, R14 ;  /* 0x000000090f0f7223 */ /* 0x000fe4000000000e */
[----:B------:R-:W5:Y:S01]  /*0b40*/  LDG.E.U16.CONSTANT R9, desc[UR6][R24.64+0xa] ;  /* 0x00000a0618097981 */ /* 0x000f62000c1e9500 */
[----:B--2---:R-:W-:-:S05]  /*0b50*/  HADD2.F32 R14, -RZ, R13.H0_H0 ;  /* 0x2000000dff0e7230 */ /* 0x004fca0000004100 */
[----:B------:R-:W-:Y:S02]  /*0b60*/  FFMA R10, R14, R10, R15 ;  /* 0x0000000a0e0a7223 */ /* 0x000fe4000000000f */
[----:B------:R-:W0:Y:S01]  /*0b70*/  LDS.128 R12, [R12+0x10] ;  /* 0x000010000c0c7984 */ /* 0x000e220000000c00 */
[----:B------:R-:W-:Y:S02]  /*0b80*/  HADD2.F32 R27, -RZ, R27.H0_H0 ;  /* 0x2000001bff1b7230 */ /* 0x000fe40000004100 */
[----:B------:R-:W-:Y:S02]  /*0b90*/  VIADD R23, R23, 0x8 ;  /* 0x0000000817177836 */ /* 0x000fe40000000000 */
[----:B---3--:R-:W-:-:S05]  /*0ba0*/  HADD2.F32 R29, -RZ, R8.H0_H0 ;  /* 0x20000008ff1d7230 */ /* 0x008fca0000004100 */
[----:B------:R-:W-:Y:S01]  /*0bb0*/  FFMA R11, R29, R11, R10 ;  /* 0x0000000b1d0b7223 */ /* 0x000fe2000000000a */
[----:B-----5:R-:W-:-:S03]  /*0bc0*/  HADD2.F32 R9, -RZ, R9.H0_H0 ;  /* 0x20000009ff097230 */ /* 0x020fc60000004100 */
[----:B0-----:R-:W-:Y:S01]  /*0bd0*/  FFMA R8, R12, R27, R11 ;  /* 0x0000001b0c087223 */ /* 0x001fe2000000000b */
[----:B----4-:R-:W-:-:S03]  /*0be0*/  HADD2.F32 R26, -RZ, R26.H0_H0 ;  /* 0x2000001aff1a7230 */ /* 0x010fc60000004100 */
[----:B------:R-:W-:Y:S01]  /*0bf0*/  FFMA R9, R9, R13, R8 ;  /* 0x0000000d09097223 */ /* 0x000fe20000000008 */
[----:B------:R-:W-:-:S03]  /*0c00*/  HADD2.F32 R11, -RZ, R28.H0_H0 ;  /* 0x2000001cff0b7230 */ /* 0x000fc60000004100 */
[----:B------:R-:W-:-:S04]  /*0c10*/  FFMA R14, R26, R14, R9 ;  /* 0x0000000e1a0e7223 */ /* 0x000fc80000000009 */
[----:B------:R-:W-:-:S07]  /*0c20*/  FFMA R15, R11, R15, R14 ;  /* 0x0000000f0b0f7223 */ /* 0x000fce000000000e */
.L_x_92:
        /* <DEDUP_REMOVED lines=15> */
[C---:B------:R-:W-:Y:S02]  /*0d20*/  LEA R8, R23.reuse, UR4, 0x2 ;  /* 0x0000000417087c11 */ /* 0x040fe4000f8e10ff */
[----:B------:R-:W-:-:S04]  /*0d30*/  IADD3 R23, PT, PT, R23, 0x4, RZ ;  /* 0x0000000417177810 */ /* 0x000fc80007ffe0ff */
[----:B------:R-:W0:Y:S01]  /*0d40*/  LDS.128 R8, [R8] ;  /* 0x0000000008087984 */ /* 0x000e220000000c00 */
[----:B---3--:R-:W-:Y:S02]  /*0d50*/  HADD2.F32 R25, -RZ, R25.H0_H0 ;  /* 0x20000019ff197230 */ /* 0x008fe40000004100 */
[----:B----4-:R-:W-:-:S03]  /*0d60*/  HADD2.F32 R27, -RZ, R26.H0_H0 ;  /* 0x2000001aff1b7230 */ /* 0x010fc60000004100 */
[----:B0-----:R-:W-:Y:S01]  /*0d70*/  FFMA R26, R8, R25, R15 ;  /* 0x00000019081a7223 */ /* 0x001fe2000000000f */
[----:B-----5:R-:W-:-:S03]  /*0d80*/  HADD2.F32 R14, -RZ, R14.H0_H0 ;  /* 0x2000000eff0e7230 */ /* 0x020fc60000004100 */
[----:B------:R-:W-:Y:S01]  /*0d90*/  FFMA R9, R27, R9, R26 ;  /* 0x000000091b097223 */ /* 0x000fe2000000001a */
[----:B--2---:R-:W-:-:S03]  /*0da0*/  HADD2.F32 R15, -RZ, R24.H0_H0 ;  /* 0x20000018ff0f7230 */ /* 0x004fc60000004100 */
[----:B------:R-:W-:-:S04]  /*0db0*/  FFMA R10, R14, R10, R9 ;  /* 0x0000000a0e0a7223 */ /* 0x000fc80000000009 */
[----:B------:R-:W-:-:S07]  /*0dc0*/  FFMA R15, R15, R11, R10 ;  /* 0x0000000b0f0f7223 */ /* 0x000fce000000000a */
.L_x_93:
[----:B------:R-:W-:Y:S05]  /*0dd0*/  @!P2 BRA `(.L_x_91) ;  /* 0x000000000058a947 */ /* 0x000fea0003800000 */
[----:B------:R-:W3:Y:S01]  /*0de0*/  LDCU.64 UR4, c[0x0][0x390] ;  /* 0x00007200ff0477ac */ /* 0x000ee20008000a00 */
[----:B------:R-:W-:-:S05]  /*0df0*/  IADD3 R22, P2, PT, R23, R22, RZ ;  /* 0x0000001617167210 */ /* 0x000fca0007f5e0ff */
[----:B------:R-:W-:Y:S01]  /*0e00*/  IMAD.X R21, RZ, RZ, R21, P2 ;  /* 0x000000ffff157224 */ /* 0x000fe200010e0615 */
        /* <DEDUP_REMOVED lines=9> */
[----:B---3--:R-:W-:-:S05]  /*0ea0*/  HADD2.F32 R14, -RZ, R14.H0_H0 ;  /* 0x2000000eff0e7230 */ /* 0x008fca0000004100 */
[----:B0-----:R-:W-:Y:S01]  /*0eb0*/  FFMA R15, R8, R14, R15 ;  /* 0x0000000e080f7223 */ /* 0x001fe2000000000f */
[----:B------:R-:W-:Y:S06]  /*0ec0*/  @!P2 BRA `(.L_x_91) ;  /* 0x00000000001ca947 */ /* 0x000fec0003800000 */
[----:B------:R-:W-:Y:S01]  /*0ed0*/  ISETP.NE.AND P2, PT, R6, 0x2, PT ;  /* 0x000000020600780c */ /* 0x000fe20003f45270 */
[----:B------:R-:W3:-:S12]  /*0ee0*/  LDG.E.U16.CONSTANT R8, desc[UR6][R12.64+0x2] ;  /* 0x000002060c087981 */ /* 0x000ed8000c1e9500 */
[----:B------:R-:W4:Y:S01]  /*0ef0*/  @P2 LDG.E.U16.CONSTANT R11, desc[UR6][R12.64+0x4] ;  /* 0x000004060c0b2981 */ /* 0x000f22000c1e9500 */
[----:B---3--:R-:W-:-:S05]  /*0f00*/  HADD2.F32 R8, -RZ, R8.H0_H0 ;  /* 0x20000008ff087230 */ /* 0x008fca0000004100 */
[----:B------:R-:W-:Y:S01]  /*0f10*/  FFMA R15, R8, R9, R15 ;  /* 0x00000009080f7223 */ /* 0x000fe2000000000f */
[----:B----4-:R-:W-:-:S05]  /*0f20*/  @P2 HADD2.F32 R14, -RZ, R11.H0_H0 ;  /* 0x2000000bff0e2230 */ /* 0x010fca0000004100 */
[----:B------:R-:W-:-:S07]  /*0f30*/  @P2 FFMA R15, R14, R10, R15 ;  /* 0x0000000a0e0f2223 */ /* 0x000fce000000000f */
.L_x_91:
[----:B------:R-:W3:Y:S01]  /*0f40*/  LDCU UR4, c[0x0][0x3a0] ;  /* 0x00007400ff0477ac */ /* 0x000ee20008000800 */
[----:B------:R-:W-:Y:S01]  /*0f50*/  IMAD R9, R5, 0x4, R18 ;  /* 0x0000000405097824 */ /* 0x000fe200078e0212 */
[----:B--2---:R-:W-:-:S04]  /*0f60*/  IADD3 R5, PT, PT, R4, R5, RZ ;  /* 0x0000000504057210 */ /* 0x004fc80007ffe0ff */
[----:B------:R-:W-:Y:S01]  /*0f70*/  ISETP.GE.AND P2, PT, R5, R20, PT ;  /* 0x000000140500720c */ /* 0x000fe20003f46270 */
[----:B---3--:R-:W-:-:S05]  /*0f80*/  FMUL R8, R15, UR4 ;  /* 0x000000040f087c20 */ /* 0x008fca0008400000 */
[----:B------:R3:W-:Y:S01]  /*0f90*/  STS [R9], R8 ;  /* 0x0000000809007388 */ /* 0x0007e20000000800 */
[----:B------:R-:W-:-:S06]  /*0fa0*/  FMNMX R17, R8, R17, !PT ;  /* 0x0000001108117209 */ /* 0x000fcc0007800000 */
[----:B------:R-:W-:Y:S05]  /*0fb0*/  @!P2 BRA `(.L_x_94) ;  /* 0xfffffff40048a947 */ /* 0x000fea000383ffff */
[----:B-1----:R-:W-:Y:S05]  /*0fc0*/  BSYNC.RECONVERGENT B1 ;  /* 0x0000000000017941 */ /* 0x002fea0003800200 */
.L_x_88:
[----:B------:R-:W-:Y:S05]  /*0fd0*/  BRA `(.L_x_86) ;  /* 0x0000000000287947 */ /* 0x000fea0003800000 */
.L_x_87:
[----:B------:R-:W3:Y:S01]  /*0fe0*/  LDCU UR4, c[0x0][0x3a0] ;  /* 0x00007400ff0477ac */ /* 0x000ee20008000800 */
[----:B------:R-:W-:Y:S02]  /*0ff0*/  IMAD.MOV.U32 R17, RZ, RZ, -0x800000 ;  /* 0xff800000ff117424 */ /* 0x000fe400078e00ff */
[----:B------:R-:W-:Y:S02]  /*1000*/  IMAD.MOV.U32 R5, RZ, RZ, R19 ;  /* 0x000000ffff057224 */ /* 0x000fe400078e0013 */
[----:B---3--:R-:W-:-:S07]  /*1010*/  FMUL R6, RZ, UR4 ;  /* 0x00000004ff067c20 */ /* 0x008fce0008400000 */
.L_x_95:
[----:B------:R-:W-:Y:S01]  /*1020*/  LEA R7, R5, R18, 0x2 ;  /* 0x0000001205077211 */ /* 0x000fe200078e10ff */
[----:B--2---:R-:W-:Y:S01]  /*1030*/  IMAD.IADD R5, R4, 0x1, R5 ;  /* 0x0000000104057824 */ /* 0x004fe200078e0205 */
[----:B------:R-:W-:-:S03]  /*1040*/  FMNMX R17, R6, R17, !PT ;  /* 0x0000001106117209 */ /* 0x000fc60007800000 */
[----:B------:R4:W-:Y:S01]  /*1050*/  STS [R7], R6 ;  /* 0x0000000607007388 */ /* 0x0009e20000000800 */
[----:B------:R-:W-:-:S13]  /*1060*/  ISETP.GE.AND P0, PT, R5, R20, PT ;  /* 0x000000140500720c */ /* 0x000fda0003f06270 */
[----:B----4-:R-:W-:Y:S05]  /*1070*/  @!P0 BRA `(.L_x_95) ;  /* 0xfffffffc00e88947 */ /* 0x010fea000383ffff */
.L_x_86:
[----:B-1----:R-:W-:Y:S05]  /*1080*/  BSYNC.RECONVERGENT B0 ;  /* 0x0000000000007941 */ /* 0x002fea0003800200 */
.L_x_85:
[----:B------:R-:W-:Y:S01]  /*1090*/  IMAD R4, R20, 0x4, R18 ;  /* 0x0000000414047824 */ /* 0x000fe200078e0212 */
[----:B------:R-:W1:Y:S01]  /*10a0*/  LDCU UR4, c[0x0][0x360] ;  /* 0x00006c00ff0477ac */ /* 0x000e620008000800 */
[C---:B------:R-:W-:Y:S01]  /*10b0*/  ISETP.GE.AND P1, PT, R19.reuse, R20, PT ;  /* 0x000000141300720c */ /* 0x040fe20003f26270 */
[----:B------:R-:W-:Y:S02]  /*10c0*/  IMAD.MOV.U32 R5, RZ, RZ, RZ ;  /* 0x000000ffff057224 */ /* 0x000fe400078e00ff */
[----:B------:R-:W-:-:S05]  /*10d0*/  LEA R6, R19, R4, 0x2 ;  /* 0x0000000413067211 */ /* 0x000fca00078e10ff */
[----:B------:R2:W-:Y:S01]  /*10e0*/  STS [R6], R17 ;  /* 0x0000001106007388 */ /* 0x0005e20000000800 */
[----:B-1----:R-:W-:Y:S01]  /*10f0*/  UISETP.GE.U32.AND UP0, UPT, UR4, 0x2, UPT ;  /* 0x000000020400788c */ /* 0x002fe2000bf06070 */
[----:B------:R-:W-:Y:S08]  /*1100*/  BAR.SYNC.DEFER_BLOCKING 0x0 ;  /* 0x0000000000007b1d */ /* 0x000ff00000010000 */
[----:B--2---:R-:W-:Y:S05]  /*1110*/  BRA.U !UP0, `(.L_x_96) ;  /* 0x0000000108307547 */ /* 0x004fea000b800000 */
[----:B------:R-:W-:-:S07]  /*1120*/  IMAD.U32 R7, RZ, RZ, UR4 ;  /* 0x00000004ff077e24 */ /* 0x000fce000f8e00ff */
.L_x_97:
[----:B0-----:R-:W-:-:S04]  /*1130*/  SHF.R.U32.HI R10, RZ, 0x1, R7 ;  /* 0x00000001ff0a7819 */ /* 0x001fc80000011607 */
[----:B------:R-:W-:-:S13]  /*1140*/  ISETP.GE.U32.AND P0, PT, R19, R10, PT ;  /* 0x0000000a1300720c */ /* 0x000fda0003f06070 */
[----:B---3--:R-:W-:Y:S01]  /*1150*/  @!P0 LEA R9, R10, R6, 0x2 ;  /* 0x000000060a098211 */ /* 0x008fe200078e10ff */
        /* <DEDUP_REMOVED lines=8> */
.L_x_96:
[----:B------:R1:W2:Y:S01]  /*11e0*/  LDS R7, [R4] ;  /* 0x0000000004077984 */ /* 0x0002a20000000800 */
[----:B------:R-:W-:Y:S01]  /*11f0*/  BSSY.RECONVERGENT B0, `(.L_x_98) ;  /* 0x0000017000007945 */ /* 0x000fe20003800200 */
[----:B------:R-:W-:Y:S06]  /*1200*/  BAR.SYNC.DEFER_BLOCKING 0x0 ;  /* 0x0000000000007b1d */ /* 0x000fec0000010000 */
[----:B-1----:R-:W-:Y:S05]  /*1210*/  @P1 BRA `(.L_x_99) ;  /* 0x0000000000501947 */ /* 0x002fea0003800000 */
[----:B------:R-:W-:Y:S01]  /*1220*/  IMAD.MOV.U32 R5, RZ, RZ, RZ ;  /* 0x000000ffff057224 */ /* 0x000fe200078e00ff */
[----:B---3--:R-:W-:Y:S01]  /*1230*/  MOV R9, R19 ;  /* 0x0000001300097202 */ /* 0x008fe20000000f00 */
[----:B------:R-:W-:Y:S02]  /*1240*/  IMAD.MOV.U32 R15, RZ, RZ, 0x3bbb989d ;  /* 0x3bbb989dff0f7424 */ /* 0x000fe400078e00ff */
[----:B------:R-:W-:-:S07]  /*1250*/  IMAD.MOV.U32 R12, RZ, RZ, 0x437c0000 ;  /* 0x437c0000ff0c7424 */ /* 0x000fce00078e00ff */
.L_x_100:
        /* <DEDUP_REMOVED lines=16> */
.L_x_99:
[----:B------:R-:W-:Y:S05]  /*1360*/  BSYNC.RECONVERGENT B0 ;  /* 0x0000000000007941 */ /* 0x000fea0003800200 */
.L_x_98:
[----:B------:R4:W-:Y:S01]  /*1370*/  STS [R6], R5 ;  /* 0x0000000506007388 */ /* 0x0009e20000000800 */
[----:B------:R-:W-:Y:S01]  /*1380*/  UISETP.GE.U32.AND UP0, UPT, UR4, 0x2, UPT ;  /* 0x000000020400788c */ /* 0x000fe2000bf06070 */
[----:B------:R-:W-:Y:S08]  /*1390*/  BAR.SYNC.DEFER_BLOCKING 0x0 ;  /* 0x0000000000007b1d */ /* 0x000ff00000010000 */
[----:B----4-:R-:W-:Y:S05]  /*13a0*/  BRA.U !UP0, `(.L_x_101) ;  /* 0x0000000108307547 */ /* 0x010fea000b800000 */
[----:B------:R-:W-:-:S07]  /*13b0*/  MOV R5, UR4 ;  /* 0x0000000400057c02 */ /* 0x000fce0008000f00 */
.L_x_102:
[----:B01----:R-:W-:-:S04]  /*13c0*/  SHF.R.U32.HI R10, RZ, 0x1, R5 ;  /* 0x00000001ff0a7819 */ /* 0x003fc80000011605 */
[----:B------:R-:W-:-:S13]  /*13d0*/  ISETP.GE.U32.AND P0, PT, R19, R10, PT ;  /* 0x0000000a1300720c */ /* 0x000fda0003f06070 */
[----:B--2---:R-:W-:Y:S01]  /*13e0*/  @!P0 IMAD R7, R10, 0x4, R6 ;  /* 0x000000040a078824 */ /* 0x004fe200078e0206 */
        /* <DEDUP_REMOVED lines=8> */
.L_x_101:
[----:B------:R-:W-:Y:S01]  /*1470*/  ISETP.GE.AND P0, PT, R19, R20, PT ;  /* 0x000000141300720c */ /* 0x000fe20003f06270 */
[----:B------:R-:W4:Y:S01]  /*1480*/  LDS R4, [R4] ;  /* 0x0000000004047984 */ /* 0x000f220000000800 */
[----:B------:R-:W-:Y:S01]  /*1490*/  BSSY.RECONVERGENT B0, `(.L_x_103) ;  /* 0x0000016000007945 */ /* 0x000fe20003800200 */
[----:B------:R-:W-:Y:S10]  /*14a0*/  BAR.SYNC.DEFER_BLOCKING 0x0 ;  /* 0x0000000000007b1d */ /* 0x000ff40000010000 */
[----:B------:R-:W-:Y:S05]  /*14b0*/  @P0 BRA `(.L_x_104) ;  /* 0x00000000004c0947 */ /* 0x000fea0003800000 */
[----:B----4-:R-:W-:-:S04]  /*14c0*/  IADD3 R5, PT, PT, R4, 0x1800000, RZ ;  /* 0x0180000004057810 */ /* 0x010fc80007ffe0ff */
[----:B------:R-:W-:-:S04]  /*14d0*/  LOP3.LUT R5, R5, 0x7f800000, RZ, 0xc0, !PT ;  /* 0x7f80000005057812 */ /* 0x000fc800078ec0ff */
[----:B------:R-:W-:-:S13]  /*14e0*/  ISETP.GT.U32.AND P0, PT, R5, 0x1ffffff, PT ;  /* 0x01ffffff0500780c */ /* 0x000fda0003f04070 */
[----:B------:R-:W-:Y:S05]  /*14f0*/  @P0 BRA `(.L_x_105) ;  /* 0x00000000000c0947 */ /* 0x000fea0003800000 */
[----:B------:R-:W-:-:S07]  /*1500*/  MOV R6, 0x1520 ;  /* 0x0000152000067802 */ /* 0x000fce0000000f00 */
[----:B0123--:R-:W-:Y:S05]  /*1510*/  CALL.REL.NOINC `($__internal_2_$__cuda_sm20_rcp_rn_f32_slowpath) ;  /* 0x0000000c00787944 */ /* 0x00ffea0003c00000 */
[----:B------:R-:W-:Y:S05]  /*1520*/  BRA `(.L_x_106) ;  /* 0x0000000000107947 */ /* 0x000fea0003800000 */
.L_x_105:
[----:B------:R-:W4:Y:S02]  /*1530*/  MUFU.RCP R5, R4 ;  /* 0x0000000400057308 */ /* 0x000f240000001000 */
[----:B----4-:R-:W-:-:S04]  /*1540*/  FFMA R6, R4, R5, -1 ;  /* 0xbf80000004067423 */ /* 0x010fc80000000005 */
[----:B------:R-:W-:-:S04]  /*1550*/  FADD.FTZ R6, -R6, -RZ ;  /* 0x800000ff06067221 */ /* 0x000fc80000010100 */
[----:B------:R-:W-:-:S07]  /*1560*/  FFMA R5, R5, R6, R5 ;  /* 0x0000000605057223 */ /* 0x000fce0000000005 */
.L_x_106:
[----:B--2---:R-:W-:-:S07]  /*1570*/  IMAD.MOV.U32 R7, RZ, RZ, R19 ;  /* 0x000000ffff077224 */ /* 0x004fce00078e0013 */
.L_x_107:
[C---:B--2---:R-:W-:Y:S01]  /*1580*/  IMAD R4, R7.reuse, 0x4, R18 ;  /* 0x0000000407047824 */ /* 0x044fe200078e0212 */
[----:B------:R-:W-:-:S04]  /*1590*/  IADD3 R7, PT, PT, R7, UR4, RZ ;  /* 0x0000000407077c10 */ /* 0x000fc8000fffe0ff */
[----:B------:R-:W3:Y:S01]  /*15a0*/  LDS R6, [R4] ;  /* 0x0000000004067984 */ /* 0x000ee20000000800 */
[----:B------:R-:W-:Y:S01]  /*15b0*/  ISETP.GE.AND P0, PT, R7, R20, PT ;  /* 0x000000140700720c */ /* 0x000fe20003f06270 */
[----:B---3--:R-:W-:-:S05]  /*15c0*/  FMUL R9, R6, R5 ;  /* 0x0000000506097220 */ /* 0x008fca0000400000 */
[----:B------:R2:W-:Y:S07]  /*15d0*/  STS [R4], R9 ;  /* 0x0000000904007388 */ /* 0x0005ee0000000800 */
[----:B------:R-:W-:Y:S05]  /*15e0*/  @!P0 BRA `(.L_x_107) ;  /* 0xfffffffc00e48947 */ /* 0x000fea000383ffff */
.L_x_104:
[----:B------:R-:W-:Y:S05]  /*15f0*/  BSYNC.RECONVERGENT B0 ;  /* 0x0000000000007941 */ /* 0x000fea0003800200 */
.L_x_103:
[----:B------:R-:W5:Y:S08]  /*1600*/  LDC R6, c[0x0][0x3b8] ;  /* 0x0000ee00ff067b82 */ /* 0x000f700000000800 */
[----:B------:R-:W-:Y:S01]  /*1610*/  BAR.SYNC.DEFER_BLOCKING 0x0 ;  /* 0x0000000000007b1d */ /* 0x000fe20000010000 */
[----:B-----5:R-:W-:-:S13]  /*1620*/  ISETP.GE.AND P0, PT, R19, R6, PT ;  /* 0x000000061300720c */ /* 0x020fda0003f06270 */
[----:B------:R-:W-:Y:S05]  /*1630*/  @P0 EXIT ;  /* 0x000000000000094d */ /* 0x000fea0003800000 */
[----:B------:R-:W-:-:S13]  /*1640*/  ISETP.GT.AND P0, PT, R20, RZ, PT ;  /* 0x000000ff1400720c */ /* 0x000fda0003f04270 */
[----:B------:R-:W-:Y:S05]  /*1650*/  @P0 BRA `(.L_x_108) ;  /* 0x0000000000200947 */ /* 0x000fea0003800000 */
[----:B--2-4-:R-:W2:Y:S02]  /*1660*/  LDC.64 R4, c[0x0][0x380] ;  /* 0x0000e000ff047b82 */ /* 0x014ea40000000a00 */
.L_x_109:
[----:B------:R-:W-:Y:S02]  /*1670*/  IMAD R3, R6, UR8, R19 ;  /* 0x0000000806037c24 */ /* 0x000fe4000f8e0213 */
[----:B------:R-:W-:Y:S02]  /*1680*/  VIADD R19, R19, UR4 ;  /* 0x0000000413137c36 */ /* 0x000fe40008000000 */
[----:B--2---:R-:W-:-:S03]  /*1690*/  IMAD.WIDE R2, R3, 0x2, R4 ;  /* 0x0000000203027825 */ /* 0x004fc600078e0204 */
[----:B------:R-:W-:Y:S02]  /*16a0*/  ISETP.GE.AND P0, PT, R19, R6, PT ;  /* 0x000000061300720c */ /* 0x000fe40003f06270 */
[----:B------:R4:W-:Y:S11]  /*16b0*/  STG.E.U16 desc[UR6][R2.64], RZ ;  /* 0x000000ff02007986 */ /* 0x0009f6000c101506 */
[----:B----4-:R-:W-:Y:S05]  /*16c0*/  @!P0 BRA `(.L_x_109) ;  /* 0xfffffffc00e88947 */ /* 0x010fea000383ffff */
[----:B------:R-:W-:Y:S05]  /*16d0*/  EXIT ;  /* 0x000000000000794d */ /* 0x000fea0003800000 */
.L_x_108:
        /* <DEDUP_REMOVED lines=10> */
.L_x_115:
[----:B------:R-:W-:Y:S01]  /*1780*/  ISETP.GE.U32.AND P1, PT, R20, 0x8, PT ;  /* 0x000000081400780c */ /* 0x000fe20003f26070 */
[----:B------:R-:W-:Y:S02]  /*1790*/  HFMA2 R12, -RZ, RZ, 0, 0 ;  /* 0x00000000ff0c7431 */ /* 0x000fe400000001ff */
[----:B-1----:R-:W-:-:S10]  /*17a0*/  IMAD.MOV.U32 R16, RZ, RZ, RZ ;  /* 0x000000ffff107224 */ /* 0x002fd400078e00ff */
[----:B------:R-:W-:Y:S05]  /*17b0*/  @!P1 BRA `(.L_x_110) ;  /* 0x0000000400609947 */ /* 0x000fea0003800000 */
[----:B------:R-:W-:Y:S01]  /*17c0*/  VIADD R8, R5, 0x10 ;  /* 0x0000001005087836 */ /* 0x000fe20000000000 */
[CC--:B------:R-:W-:Y:S01]  /*17d0*/  LEA R9, R2.reuse, R19.reuse, 0x1 ;  /* 0x0000001302097211 */ /* 0x0c0fe200078e08ff */
[----:B------:R-:W-:Y:S01]  /*17e0*/  IMAD.IADD R7, R19, 0x1, R2 ;  /* 0x0000000113077824 */ /* 0x000fe200078e0202 */
[----:B------:R-:W-:Y:S01]  /*17f0*/  MOV R29, R19 ;  /* 0x00000013001d7202 */ /* 0x000fe20000000f00 */
[C-C-:B0-----:R-:W-:Y:S02]  /*1800*/  IMAD R11, R2.reuse, 0x3, R19.reuse ;  /* 0x00000003020b7824 */ /* 0x141fe400078e0213 */
[C-C-:B------:R-:W-:Y:S02]  /*1810*/  IMAD R17, R2.reuse, 0x4, R19.reuse ;  /* 0x0000000402117824 */ /* 0x140fe400078e0213 */
[C-C-:B------:R-:W-:Y:S02]  /*1820*/  IMAD R21, R2.reuse, 0x5, R19.reuse ;  /* 0x0000000502157824 */ /* 0x140fe400078e0213 */
[----:B------:R-:W-:-:S02]  /*1830*/  IMAD R25, R2, 0x6, R19 ;  /* 0x0000000602197824 */ /* 0x000fc400078e0213 */
[----:B------:R-:W-:Y:S02]  /*1840*/  IMAD R27, R2, 0x7, R19 ;  /* 0x00000007021b7824 */ /* 0x000fe400078e0213 */
[----:B------:R-:W-:Y:S02]  /*1850*/  IMAD.MOV.U32 R16, RZ, RZ, RZ ;  /* 0x000000ffff107224 */ /* 0x000fe400078e00ff */
[----:B------:R-:W-:-:S07]  /*1860*/  IMAD.MOV.U32 R10, RZ, RZ, R6 ;  /* 0x000000ffff0a7224 */ /* 0x000fce00078e0006 */
.L_x_111:
        /* <DEDUP_REMOVED lines=23> */
[----:B--2---:R-:W-:-:S05]  /*19e0*/  HADD2.F32 R24, -RZ, R24.H0_H0 ;  /* 0x20000018ff187230 */ /* 0x004fca0000004100 */
[----:B0-----:R-:W-:Y:S02]  /*19f0*/  FFMA R24, R23, R24, R16 ;  /* 0x0000001817187223 */ /* 0x001fe40000000010 */
[----:B------:R-:W0:Y:S04]  /*1a00*/  LDS R16, [R8+-0xc] ;  /* 0xfffff40008107984 */ /* 0x000e280000000800 */
[----:B------:R-:W1:Y:S01]  /*1a10*/  LDS R23, [R8+-0x8] ;  /* 0xfffff80008177984 */ /* 0x000e620000000800 */
[----:B---3--:R-:W-:-:S05]  /*1a20*/  HADD2.F32 R22, -RZ, R22.H0_H0 ;  /* 0x20000016ff167230 */ /* 0x008fca0000004100 */
[----:B0-----:R-:W-:Y:S01]  /*1a30*/  FFMA R22, R16, R22, R24 ;  /* 0x0000001610167223 */ /* 0x001fe20000000018 */
[----:B------:R-:W-:Y:S02]  /*1a40*/  LEA.HI.X.SX32 R16, R17, R3, 0x1, P1 ;  /* 0x0000000311107211 */ /* 0x000fe400008f0eff */
[----:B------:R-:W-:-:S04]  /*1a50*/  LEA R14, P1, R15, UR10, 0x1 ;  /* 0x0000000a0f0e7c11 */ /* 0x000fc8000f8208ff */
[----:B------:R-:W-:-:S05]  /*1a60*/  LEA.HI.X R15, R15, UR11, R16, 0x1, P1 ;  /* 0x0000000b0f0f7c11 */ /* 0x000fca00088f0c10 */
[----:B------:R0:W2:Y:S01]  /*1a70*/  LDG.E.U16.CONSTANT R16, desc[UR6][R14.64] ;  /* 0x000000060e107981 */ /* 0x0000a2000c1e9500 */
[----:B----4-:R-:W-:Y:S01]  /*1a80*/  HADD2.F32 R18, -RZ, R18.H0_H0 ;  /* 0x20000012ff127230 */ /* 0x010fe20000004100 */
[----:B------:R-:W-:Y:S01]  /*1a90*/  IADD3 R24, P1, PT, R0, R21, RZ ;  /* 0x0000001500187210 */ /* 0x000fe20007f3e0ff */
[----:B------:R-:W-:-:S03]  /*1aa0*/  HADD2.F32 R12, -RZ, R12.H0_H0 ;  /* 0x2000000cff0c7230 */ /* 0x000fc60000004100 */
        /* <DEDUP_REMOVED lines=24> */
[C---:B------:R-:W-:Y:S01]  /*1c30*/  IMAD R17, R2.reuse, 0x8, R17 ;  /* 0x0000000802117824 */ /* 0x040fe200078e0211 */
[C---:B------:R-:W-:Y:S01]  /*1c40*/  LEA R27, R2.reuse, R27, 0x3 ;  /* 0x0000001b021b7211 */ /* 0x040fe200078e18ff */
[C---:B------:R-:W-:Y:S02]  /*1c50*/  IMAD R25, R2.reuse, 0x8, R25 ;  /* 0x0000000802197824 */ /* 0x040fe400078e0219 */
[----:B------:R-:W-:Y:S02]  /*1c60*/  IMAD R29, R2, 0x8, R29 ;  /* 0x00000008021d7824 */ /* 0x000fe400078e021d */
[----:B--2---:R-:W-:-:S05]  /*1c70*/  HADD2.F32 R16, -RZ, R16.H0_H0 ;  /* 0x20000010ff107230 */ /* 0x004fca0000004100 */
[----:B0-----:R-:W-:Y:S02]  /*1c80*/  FFMA R18, R23, R16, R18 ;  /* 0x0000001017127223 */ /* 0x001fe40000000012 */
[----:B------:R-:W0:Y:S04]  /*1c90*/  LDS R23, [R8+0x4] ;  /* 0x0000040008177984 */ /* 0x000e280000000800 */
[----:B------:R1:W2:Y:S01]  /*1ca0*/  LDS R16, [R8+0xc] ;  /* 0x00000c0008107984 */ /* 0x0002a20000000800 */
[----:B---3--:R-:W-:Y:S01]  /*1cb0*/  HADD2.F32 R22, -RZ, R22.H0_H0 ;  /* 0x20000016ff167230 */ /* 0x008fe20000004100 */
[----:B-1----:R-:W-:Y:S01]  /*1cc0*/  IADD3 R8, PT, PT, R8, 0x20, RZ ;  /* 0x0000002008087810 */ /* 0x002fe20007ffe0ff */
[----:B-----5:R-:W-:-:S03]  /*1cd0*/  HADD2.F32 R14, -RZ, R14.H0_H0 ;  /* 0x2000000eff0e7230 */ /* 0x020fc60000004100 */
[----:B0-----:R-:W-:Y:S01]  /*1ce0*/  FFMA R18, R23, R22, R18 ;  /* 0x0000001617127223 */ /* 0x001fe20000000012 */
[----:B----4-:R-:W-:-:S05]  /*1cf0*/  HADD2.F32 R23, -RZ, R12.H0_H0 ;  /* 0x2000000cff177230 */ /* 0x010fca0000004100 */
[----:B------:R-:W-:-:S04]  /*1d00*/  FFMA R23, R24, R23, R18 ;  /* 0x0000001718177223 */ /* 0x000fc80000000012 */
[----:B--2---:R-:W-:Y:S01]  /*1d10*/  FFMA R16, R16, R14, R23 ;  /* 0x0000000e10107223 */ /* 0x004fe20000000017 */
[----:B------:R-:W-:Y:S06]  /*1d20*/  @P1 BRA `(.L_x_111) ;  /* 0xfffffff800d01947 */ /* 0x000fec000383ffff */
[----:B------:R-:W-:-:S07]  /*1d30*/  MOV R12, R4 ;  /* 0x00000004000c7202 */ /* 0x000fce0000000f00 */
.L_x_110:
        /* <DEDUP_REMOVED lines=11> */
[-C--:B------:R-:W-:Y:S02]  /*1df0*/  LEA.HI.X.SX32 R14, R7, R3.reuse, 0x1, P2 ;  /* 0x00000003070e7211 */ /* 0x080fe400010f0eff */
[C---:B------:R-:W-:Y:S02]  /*1e00*/  IADD3 R7, PT, PT, R9.reuse, R2, RZ ;  /* 0x0000000209077210 */ /* 0x040fe40007ffe0ff */
[----:B0-----:R-:W-:Y:S02]  /*1e10*/  LEA.HI.X.SX32 R11, R9, R3, 0x1, P3 ;  /* 0x00000003090b7211 */ /* 0x001fe400018f0eff */
[----:B-1----:R-:W-:Y:S02]  /*1e20*/  LEA R22, P2, R13, UR12, 0x1 ;  /* 0x0000000c0d167c11 */ /* 0x002fe4000f8408ff */
[----:B------:R-:W-:-:S02]  /*1e30*/  LEA R10, P3, R8, UR12, 0x1 ;  /* 0x0000000c080a7c11 */ /* 0x000fc4000f8608ff */
[----:B------:R-:W-:Y:S01]  /*1e40*/  LEA.HI.X R23, R13, UR13, R14, 0x1, P2 ;  /* 0x0000000d0d177c11 */ /* 0x000fe200090f0c0e */
[C---:B------:R-:W-:Y:S01]  /*1e50*/  IMAD.IADD R13, R7.reuse, 0x1, R2 ;  /* 0x00000001070d7824 */ /* 0x040fe200078e0202 */
[----:B------:R-:W-:Y:S02]  /*1e60*/  IADD3 R9, P4, PT, R0, R7, RZ ;  /* 0x0000000700097210 */ /* 0x000fe40007f9e0ff */
        /* <DEDUP_REMOVED lines=12> */
[----:B------:R-:W-:-:S05]  /*1f30*/  LEA R7, R12, R5, 0x2 ;  /* 0x000000050c077211 */ /* 0x000fca00078e10ff */
[----:B------:R-:W1:Y:S04]  /*1f40*/  LDS R13, [R7] ;  /* 0x00000000070d7984 */ /* 0x000e680000000800 */
[----:B------:R-:W1:Y:S04]  /*1f50*/  LDS R18, [R7+0x4] ;  /* 0x0000040007127984 */ /* 0x000e680000000800 */
[----:B------:R-:W4:Y:S04]  /*1f60*/  LDS R24, [R7+0x8] ;  /* 0x0000080007187984 */ /* 0x000f280000000800 */
[----:B0-----:R-:W0:Y:S01]  /*1f70*/  LDS R23, [R7+0xc] ;  /* 0x00000c0007177984 */ /* 0x001e220000000800 */
[----:B------:R-:W-:-:S02]  /*1f80*/  VIADD R12, R12, 0x4 ;  /* 0x000000040c0c7836 */ /* 0x000fc40000000000 */
[----:B--2---:R-:W-:Y:S02]  /*1f90*/  HADD2.F32 R22, -RZ, R22.H0_H0 ;  /* 0x20000016ff167230 */ /* 0x004fe40000004100 */
[----:B---3--:R-:W-:-:S03]  /*1fa0*/  HADD2.F32 R17, -RZ, R10.H0_H0 ;  /* 0x2000000aff117230 */ /* 0x008fc60000004100 */
[----:B-1----:R-:W-:-:S04]  /*1fb0*/  FFMA R13, R13, R22, R16 ;  /* 0x000000160d0d7223 */ /* 0x002fc80000000010 */
[----:B------:R-:W-:Y:S01]  /*1fc0*/  FFMA R13, R18, R17, R13 ;  /* 0x00000011120d7223 */ /* 0x000fe2000000000d */
[----:B----4-:R-:W-:-:S05]  /*1fd0*/  HADD2.F32 R10, -RZ, R8.H0_H0 ;  /* 0x20000008ff0a7230 */ /* 0x010fca0000004100 */
[----:B------:R-:W-:Y:S01]  /*1fe0*/  FFMA R10, R24, R10, R13 ;  /* 0x0000000a180a7223 */ /* 0x000fe2000000000d */
[----:B-----5:R-:W-:-:S05]  /*1ff0*/  HADD2.F32 R14, -RZ, R14.H0_H0 ;  /* 0x2000000eff0e7230 */ /* 0x020fca0000004100 */
[----:B0-----:R-:W-:-:S07]  /*2000*/  FFMA R16, R23, R14, R10 ;  /* 0x0000000e17107223 */ /* 0x001fce000000000a */
.L_x_113:
[----:B------:R-:W-:Y:S05]  /*2010*/  @!P1 BRA `(.L_x_112) ;  /* 0x0000000000909947 */ /* 0x000fea0003800000 */
[----:B------:R-:W-:Y:S02]  /*2020*/  ISETP.NE.AND P2, PT, R21, 0x1, PT ;  /* 0x000000011500780c */ /* 0x000fe40003f45270 */
[----:B------:R-:W-:-:S11]  /*2030*/  LOP3.LUT P1, RZ, R20, 0x1, RZ, 0xc0, !PT ;  /* 0x0000000114ff7812 */ /* 0x000fd6000782c0ff */
[----:B------:R-:W-:Y:S05]  /*2040*/  @!P2 BRA `(.L_x_114) ;  /* 0x000000000054a947 */ /* 0x000fea0003800000 */
[----:B------:R-:W1:Y:S01]  /*2050*/  LDCU.64 UR12, c[0x0][0x398] ;  /* 0x00007300ff0c77ac */ /* 0x000e620008000a00 */
[----:B------:R-:W-:-:S05]  /*2060*/  IMAD R7, R12, R2, R19 ;  /* 0x000000020c077224 */ /* 0x000fca00078e0213 */
[C---:B------:R-:W-:Y:S02]  /*2070*/  IADD3 R9, P2, PT, R0.reuse, R7, RZ ;  /* 0x0000000700097210 */ /* 0x040fe40007f5e0ff */
[C---:B0-----:R-:W-:Y:S02]  /*2080*/  IADD3 R11, PT, PT, R7.reuse, R2, RZ ;  /* 0x00000002070b7210 */ /* 0x041fe40007ffe0ff */
        /* <DEDUP_REMOVED lines=12> */
[----:B------:R-:W-:Y:S01]  /*2150*/  IADD3 R12, PT, PT, R12, 0x2, RZ ;  /* 0x000000020c0c7810 */ /* 0x000fe20007ffe0ff */
[----:B--2---:R-:W-:-:S05]  /*2160*/  HADD2.F32 R14, -RZ, R8.H0_H0 ;  /* 0x20000008ff0e7230 */ /* 0x004fca0000004100 */
[----:B0-----:R-:W-:Y:S01]  /*2170*/  FFMA R13, R13, R14, R16 ;  /* 0x0000000e0d0d7223 */ /* 0x001fe20000000010 */
[----:B---3--:R-:W-:-:S05]  /*2180*/  HADD2.F32 R15, -RZ, R10.H0_H0 ;  /* 0x2000000aff0f7230 */ /* 0x008fca0000004100 */
[----:B-1----:R-:W-:-:S07]  /*2190*/  FFMA R16, R18, R15, R13 ;  /* 0x0000000f12107223 */ /* 0x002fce000000000d */
.L_x_114:
        /* <DEDUP_REMOVED lines=10> */
[----:B--2---:R-:W-:-:S05]  /*2240*/  HADD2.F32 R10, -RZ, R8.H0_H0 ;  /* 0x20000008ff0a7230 */ /* 0x004fca0000004100 */
[----:B0-----:R-:W-:-:S07]  /*2250*/  FFMA R16, R7, R10, R16 ;  /* 0x0000000a07107223 */ /* 0x001fce0000000010 */
.L_x_112:
[----:B0-----:R-:W0:Y:S01]  /*2260*/  LDC R10, c[0x0][0x3b8] ;  /* 0x0000ee00ff0a7b82 */ /* 0x001e220000000800 */
[----:B------:R-:W-:-:S07]  /*2270*/  F2FP.F16.F32.PACK_AB R16, RZ, R16 ;  /* 0x00000010ff10723e */ /* 0x000fce00000000ff */
        /* <DEDUP_REMOVED lines=8> */
        .weak           $__internal_2_$__cuda_sm20_rcp_rn_f32_slowpath
        .type           $__internal_2_$__cuda_sm20_rcp_rn_f32_slowpath,@function
        .size           $__internal_2_$__cuda_sm20_rcp_rn_f32_slowpath,(.L_x_248 - $__internal_2_$__cuda_sm20_rcp_rn_f32_slowpath)
$__internal_2_$__cuda_sm20_rcp_rn_f32_slowpath:
[----:B------:R-:W-:-:S05]  /*2300*/  IMAD.SHL.U32 R5, R4, 0x2, RZ ;  /* 0x0000000204057824 */ /* 0x000fca00078e00ff */
[----:B------:R-:W-:-:S04]  /*2310*/  SHF.R.U32.HI R5, RZ, 0x18, R5 ;  /* 0x00000018ff057819 */ /* 0x000fc80000011605 */
[----:B------:R-:W-:-:S13]  /*2320*/  ISETP.NE.U32.AND P0, PT, R5, RZ, PT ;  /* 0x000000ff0500720c */ /* 0x000fda0003f05070 */
[----:B------:R-:W-:Y:S05]  /*2330*/  @P0 BRA `(.L_x_116) ;  /* 0x00000000002c0947 */ /* 0x000fea0003800000 */
[----:B------:R-:W-:-:S04]  /*2340*/  SHF.L.U32 R5, R4, 0x1, RZ ;  /* 0x0000000104057819 */ /* 0x000fc800000006ff */
        /* <DEDUP_REMOVED lines=10> */
.L_x_116:
[----:B------:R-:W-:-:S05]  /*23f0*/  VIADD R7, R5, 0xffffff03 ;  /* 0xffffff0305077836 */ /* 0x000fca0000000000 */
[----:B------:R-:W-:-:S13]  /*2400*/  ISETP.GT.U32.AND P0, PT, R7, 0x1, PT ;  /* 0x000000010700780c */ /* 0x000fda0003f04070 */
[----:B------:R-:W-:Y:S05]  /*2410*/  @P0 BRA `(.L_x_118) ;  /* 0x0000000000780947 */ /* 0x000fea0003800000 */
[----:B------:R-:W-:Y:S01]  /*2420*/  LOP3.LUT R8, R4, 0x7fffff, RZ, 0xc0, !PT ;  /* 0x007fffff04087812 */ /* 0x000fe200078ec0ff */
[----:B------:R-:W-:Y:S02]  /*2430*/  HFMA2 R12, -RZ, RZ, 0, 1.78813934326171875e-07 ;  /* 0x00000003ff0c7431 */ /* 0x000fe400000001ff */
[----:B------:R-:W-:Y:S01]  /*2440*/  VIADD R5, R5, 0xffffff04 ;  /* 0xffffff0405057836 */ /* 0x000fe20000000000 */
        /* <DEDUP_REMOVED lines=23> */
[----:B------:R-:W-:-:S05]  /*25c0*/  @!P0 IADD3 R5, PT, PT, R5, 0x1, RZ ;  /* 0x0000000105058810 */ /* 0x000fca0007ffe0ff */
[----:B------:R-:W-:-:S05]  /*25d0*/  @!P1 IMAD.SHL.U32 R5, R5, 0x2, RZ ;  /* 0x0000000205059824 */ /* 0x000fca00078e00ff */
[----:B------:R-:W-:Y:S01]  /*25e0*/  LOP3.LUT R5, R5, 0x80000000, R4, 0xf8, !PT ;  /* 0x8000000005057812 */ /* 0x000fe200078ef804 */
[----:B------:R-:W-:Y:S06]  /*25f0*/  BRA `(.L_x_117) ;  /* 0x0000000000047947 */ /* 0x000fec0003800000 */
.L_x_118:
[----:B------:R2:W3:Y:S02]  /*2600*/  MUFU.RCP R5, R4 ;  /* 0x0000000400057308 */ /* 0x0004e40000001000 */
.L_x_117:
[----:B------:R-:W-:-:S04]  /*2610*/  MOV R7, 0x0 ;  /* 0x0000000000077802 */ /* 0x000fc80000000f00 */
[----:B0123--:R-:W-:Y:S05]  /*2620*/  RET.REL.NODEC R6 `(fused_decode_attention_indirect_f16) ;  /* 0xffffffd806747950 */ /* 0x00ffea0003c3ffff */
.L_x_119:
        /* <DEDUP_REMOVED lines=13> */
.L_x_248:


//--------------------- .text.fused_decode_attention_f16 --------------------------
	.section	.text.fused_decode_attention_f16,"ax",@progbits
	.align	128
        .global         fused_decode_attention_f16
        .type           fused_decode_attention_f16,@function
        .size           fused_decode_attention_f16,(.L_x_249 - fused_decode_attention_f16)
        .other          fused_decode_attention_f16,@"STO_CUDA_ENTRY STV_DEFAULT"
fused_decode_attention_f16:
.text.fused_decode_attention_f16:
        /* <DEDUP_REMOVED lines=16> */
[----:B0-----:R-:W-:Y:S02]  /*0100*/  HFMA2 R4, -RZ, RZ, 0, 0 ;  /* 0x00000000ff047431 */ /* 0x001fe400000001ff */
[----:B----4-:R-:W-:-:S04]  /*0110*/  IMAD.MOV R6, RZ, RZ, -R5 ;  /* 0x000000ffff067224 */ /* 0x010fc800078e0a05 */
[----:B------:R-:W-:Y:S02]  /*0120*/  IMAD R11, R6, R9, RZ ;  /* 0x00000009060b7224 */ /* 0x000fe400078e02ff */
[----:B------:R-:W1:Y:S02]  /*0130*/  LDC R6, c[0x0][0x3b0] ;  /* 0x0000ec00ff067b82 */ /* 0x000e640000000800 */
[----:B------:R-:W-:-:S06]  /*0140*/  IMAD.HI.U32 R5, R5, R11, R4 ;  /* 0x0000000b05057227 */ /* 0x000fcc00078e0004 */
[----:B------:R-:W-:-:S04]  /*0150*/  IMAD.HI.U32 R0, R5, R8, RZ ;  /* 0x0000000805007227 */ /* 0x000fc800078e00ff */
[----:B------:R-:W-:-:S04]  /*0160*/  IMAD.MOV R4, RZ, RZ, -R0 ;  /* 0x000000ffff047224 */ /* 0x000fc800078e0a00 */
        /* <DEDUP_REMOVED lines=10> */
[----:B0-----:R-:W-:Y:S02]  /*0210*/  LEA R12, R12, R7, 0x18 ;  /* 0x000000070c0c7211 */ /* 0x001fe400078ec0ff */
[----:B------:R-:W-:-:S07]  /*0220*/  MOV R7, R19 ;  /* 0x0000001300077202 */ /* 0x000fce0000000f00 */
.L_x_122:
[----:B------:R-:W-:-:S04]  /*0230*/  IMAD R9, R6, UR6, R7 ;  /* 0x0000000606097c24 */ /* 0x000fc8000f8e0207 */
[----:B--2---:R-:W-:-:S06]  /*0240*/  IMAD.WIDE R8, R9, 0x2, R4 ;  /* 0x0000000209087825 */ /* 0x004fcc00078e0204 */
[----:B------:R-:W2:Y:S01]  /*0250*/  LDG.E.U16.CONSTANT R8, desc[UR8][R8.64] ;  /* 0x0000000808087981 */ /* 0x000ea2000c1e9500 */
[----:B0-----:R-:W-:Y:S02]  /*0260*/  IMAD R11, R7, 0x4, R12 ;  /* 0x00000004070b7824 */ /* 0x001fe400078e020c */
[----:B-1----:R-:W-:-:S05]  /*0270*/  IMAD.IADD R7, R14, 0x1, R7 ;  /* 0x000000010e077824 */ /* 0x002fca00078e0207 */
[----:B------:R-:W-:Y:S01]  /*0280*/  ISETP.GE.AND P3, PT, R7, R6, PT ;  /* 0x000000060700720c */ /* 0x000fe20003f66270 */
[----:B--2---:R-:W-:-:S05]  /*0290*/  HADD2.F32 R10, -RZ, R8.H0_H0 ;  /* 0x20000008ff0a7230 */ /* 0x004fca0000004100 */
[----:B------:R0:W-:Y:S07]  /*02a0*/  STS [R11], R10 ;  /* 0x0000000a0b007388 */ /* 0x0001ee0000000800 */
[----:B------:R-:W-:Y:S05]  /*02b0*/  @!P3 BRA `(.L_x_122) ;  /* 0xfffffffc00dcb947 */ /* 0x000fea000383ffff */
.L_x_121:
[----:B------:R-:W-:Y:S05]  /*02c0*/  BSYNC.RECONVERGENT B0 ;  /* 0x0000000000007941 */ /* 0x000fea0003800200 */
.L_x_120:
[----:B------:R-:W0:Y:S01]  /*02d0*/  LDCU UR4, c[0x0][0x3a4] ;  /* 0x00007480ff0477ac */ /* 0x000e220008000800 */
[----:B------:R-:W-:Y:S01]  /*02e0*/  @!P2 IADD3 R0, PT, PT, R0, 0x1, RZ ;  /* 0x000000010000a810 */ /* 0x000fe20007ffe0ff */
[----:B------:R-:W-:Y:S01]  /*02f0*/  BSSY.RECONVERGENT B0, `(.L_x_123) ;  /* 0x00000d8000007945 */ /* 0x000fe20003800200 */
[----:B------:R-:W-:Y:S01]  /*0300*/  BAR.SYNC.DEFER_BLOCKING 0x0 ;  /* 0x0000000000007b1d */ /* 0x000fe20000010000 */
[----:B------:R-:W-:Y:S01]  /*0310*/  ISETP.NE.AND P2, PT, R2, RZ, PT ;  /* 0x000000ff0200720c */ /* 0x000fe20003f45270 */
[----:B------:R-:W-:Y:S02]  /*0320*/  IMAD.MOV.U32 R18, RZ, RZ, -0x800000 ;  /* 0xff800000ff127424 */ /* 0x000fe400078e00ff */
[----:B------:R-:W-:Y:S02]  /*0330*/  @P1 VIADD R0, R0, 0x1 ;  /* 0x0000000100001836 */ /* 0x000fe40000000000 */
[----:B------:R-:W1:Y:S02]  /*0340*/  LDCU.64 UR10, c[0x0][0x390] ;  /* 0x00007200ff0a77ac */ /* 0x000e640008000a00 */
[----:B------:R-:W-:-:S06]  /*0350*/  @!P0 IMAD.MOV R0, RZ, RZ, -R0 ;  /* 0x000000ffff008224 */ /* 0x000fcc00078e0a00 */
[----:B------:R-:W-:Y:S02]  /*0360*/  @!P2 LOP3.LUT R0, RZ, R2, RZ, 0x33, !PT ;  /* 0x00000002ff00a212 */ /* 0x000fe400078e33ff */
[----:B0-----:R-:W-:Y:S02]  /*0370*/  MOV R10, UR4 ;  /* 0x00000004000a7c02 */ /* 0x001fe40008000f00 */
[----:B------:R-:W-:Y:S01]  /*0380*/  MOV R2, 0x400 ;  /* 0x0000040000027802 */ /* 0x000fe20000000f00 */
        /* <DEDUP_REMOVED lines=17> */
[----:B------:R-:W-:Y:S02]  /*04a0*/  ISETP.GE.U32.AND P1, PT, R5, 0x7, PT ;  /* 0x000000070500780c */ /* 0x000fe40003f26070 */
[C---:B------:R-:W-:Y:S02]  /*04b0*/  LOP3.LUT R7, R6.reuse, 0x7ffffff0, RZ, 0xc0, !PT ;  /* 0x7ffffff006077812 */ /* 0x040fe400078ec0ff */
[----:B------:R-:W-:Y:S02]  /*04c0*/  LOP3.LUT R6, R6, 0x3, RZ, 0xc0, !PT ;  /* 0x0000000306067812 */ /* 0x000fe400078ec0ff */
[----:B------:R-:W-:-:S07]  /*04d0*/  MOV R5, R19 ;  /* 0x0000001300057202 */ /* 0x000fce0000000f00 */
.L_x_132:
[----:B------:R-:W1:Y:S01]  /*04e0*/  LDCU UR4, c[0x0][0x3b0] ;  /* 0x00007600ff0477ac */ /* 0x000e620008000800 */
[----:B------:R-:W-:Y:S02]  /*04f0*/  IMAD R21, R5, R2, RZ ;  /* 0x0000000205157224 */ /* 0x000fe400078e02ff */
[----:B------:R-:W-:Y:S02]  /*0500*/  IMAD.MOV.U32 R15, RZ, RZ, RZ ;  /* 0x000000ffff0f7224 */ /* 0x000fe400078e00ff */
[----:B------:R-:W-:Y:S01]  /*0510*/  IMAD.MOV.U32 R23, RZ, RZ, RZ ;  /* 0x000000ffff177224 */ /* 0x000fe200078e00ff */
[----:B------:R-:W-:-:S04]  /*0520*/  IADD3 R22, P2, PT, R0, R21, RZ ;  /* 0x0000001500167210 */ /* 0x000fc80007f5e0ff */
[----:B------:R-:W-:Y:S01]  /*0530*/  LEA.HI.X.SX32 R21, R21, R3, 0x1, P2 ;  /* 0x0000000315157211 */ /* 0x000fe200010f0eff */
[----:B-1----:R-:W-:-:S09]  /*0540*/  UISETP.GE.U32.AND UP0, UPT, UR4, 0x10, UPT ;  /* 0x000000100400788c */ /* 0x002fd2000bf06070 */
[----:B------:R-:W-:Y:S05]  /*0550*/  BRA.U !UP0, `(.L_x_127) ;  /* 0x00000005080c7547 */ /* 0x000fea000b800000 */
[----:B------:R-:W1:Y:S01]  /*0560*/  S2R R9, SR_CgaCtaId ;  /* 0x0000000000097919 */ /* 0x000e620000008800 */
[----:B------:R-:W-:Y:S01]  /*0570*/  MOV R12, 0x400 ;  /* 0x00000400000c7802 */ /* 0x000fe20000000f00 */
[----:B------:R-:W-:Y:S02]  /*0580*/  HFMA2 R15, -RZ, RZ, 0, 0 ;  /* 0x00000000ff0f7431 */ /* 0x000fe400000001ff */
[----:B------:R-:W-:Y:S01]  /*0590*/  IMAD.MOV.U32 R13, RZ, RZ, RZ ;  /* 0x000000ffff0d7224 */ /* 0x000fe200078e00ff */
[----:B-1----:R-:W-:-:S07]  /*05a0*/  LEA R12, R9, R12, 0x18 ;  /* 0x0000000c090c7211 */ /* 0x002fce00078ec0ff */
.L_x_128:
[----:B------:R-:W-:-:S05]  /*05b0*/  IADD3 R8, P2, PT, R13, R22, RZ ;  /* 0x000000160d087210 */ /* 0x000fca0007f5e0ff */
[----:B------:R-:W-:Y:S01]  /*05c0*/  IMAD.X R9, RZ, RZ, R21, P2 ;  /* 0x000000ffff097224 */ /* 0x000fe200010e0615 */
[----:B------:R-:W-:-:S04]  /*05d0*/  LEA R24, P2, R8, UR10, 0x1 ;  /* 0x0000000a08187c11 */ /* 0x000fc8000f8408ff */
[----:B------:R-:W-:-:S05]  /*05e0*/  LEA.HI.X R25, R8, UR11, R9, 0x1, P2 ;  /* 0x0000000b08197c11 */ /* 0x000fca00090f0c09 */
[----:B------:R-:W2:Y:S04]  /*05f0*/  LDG.E.U16.CONSTANT R23, desc[UR8][R24.64] ;  /* 0x0000000818177981 */ /* 0x000ea8000c1e9500 */
[----:B------:R-:W3:Y:S01]  /*0600*/  LDG.E.U16.CONSTANT R14, desc[UR8][R24.64+0x2] ;  /* 0x00000208180e7981 */ /* 0x000ee2000c1e9500 */
[----:B------:R-:W-:-:S03]  /*0610*/  LEA R9, R13, R12, 0x2 ;  /* 0x0000000c0d097211 */ /* 0x000fc600078e10ff */
[----:B------:R-:W4:Y:S04]  /*0620*/  LDG.E.U16.CONSTANT R27, desc[UR8][R24.64+0x4] ;  /* 0x00000408181b7981 */ /* 0x000f28000c1e9500 */
[----:B------:R-:W1:Y:S01]  /*0630*/  LDS.128 R8, [R9] ;  /* 0x0000000009087984 */ /* 0x000e620000000c00 */
[----:B--2---:R-:W-:-:S05]  /*0640*/  HADD2.F32 R23, -RZ, R23.H0_H0 ;  /* 0x20000017ff177230 */ /* 0x004fca0000004100 */
[----:B-1----:R-:W-:Y:S02]  /*0650*/  FFMA R26, R8, R23, R15 ;  /* 0x00000017081a7223 */ /* 0x002fe4000000000f */
[----:B------:R-:W2:Y:S04]  /*0660*/  LDG.E.U16.CONSTANT R8, desc[UR8][R24.64+0x6] ;  /* 0x0000060818087981 */ /* 0x000ea8000c1e9500 */
[----:B------:R-:W5:Y:S01]  /*0670*/  LDG.E.U16.CONSTANT R15, desc[UR8][R24.64+0x8] ;  /* 0x00000808180f7981 */ /* 0x000f62000c1e9500 */
[----:B---3--:R-:W-:-:S03]  /*0680*/  HADD2.F32 R14, -RZ, R14.H0_H0 ;  /* 0x2000000eff0e7230 */ /* 0x008fc60000004100 */
[----:B------:R-:W3:Y:S02]  /*0690*/  LDG.E.U16.CONSTANT R23, desc[UR8][R24.64+0xc] ;  /* 0x00000c0818177981 */ /* 0x000ee4000c1e9500 */
[----:B------:R-:W-:Y:S02]  /*06a0*/  FFMA R29, R9, R14, R26 ;  /* 0x0000000e091d7223 */ /* 0x000fe4000000001a */
[----:B------:R-:W3:Y:S01]  /*06b0*/  LDG.E.U16.CONSTANT R26, desc[UR8][R24.64+0xa] ;  /* 0x00000a08181a7981 */ /* 0x000ee2000c1e9500 */
[----:B----4-:R-:W-:Y:S02]  /*06c0*/  HADD2.F32 R27, -RZ, R27.H0_H0 ;  /* 0x2000001bff1b7230 */ /* 0x010fe40000004100 */
[----:B------:R-:W-:-:S03]  /*06d0*/  IMAD R14, R13, 0x4, R12 ;  /* 0x000000040d0e7824 */ /* 0x000fc600078e020c */
[----:B------:R-:W-:Y:S01]  /*06e0*/  FFMA R10, R10, R27, R29 ;  /* 0x0000001b0a0a7223 */ /* 0x000fe2000000001d */
[----:B--2---:R-:W-:-:S05]  /*06f0*/  HADD2.F32 R8, -RZ, R8.H0_H0 ;  /* 0x20000008ff087230 */ /* 0x004fca0000004100 */
[----:B------:R-:W-:Y:S02]  /*0700*/  FFMA R27, R11, R8, R10 ;  /* 0x000000080b1b7223 */ /* 0x000fe4000000000a */
[----:B------:R-:W1:Y:S01]  /*0710*/  LDS.128 R8, [R14+0x10] ;  /* 0x000010000e087984 */ /* 0x000e620000000c00 */
[----:B-----5:R-:W-:-:S05]  /*0720*/  HADD2.F32 R15, -RZ, R15.H0_H0 ;  /* 0x2000000fff0f7230 */ /* 0x020fca0000004100 */
[----:B-1----:R-:W-:Y:S02]  /*0730*/  FFMA R28, R8, R15, R27 ;  /* 0x0000000f081c7223 */ /* 0x002fe4000000001b */
[----:B------:R-:W2:Y:S04]  /*0740*/  LDG.E.U16.CONSTANT R8, desc[UR8][R24.64+0xe] ;  /* 0x00000e0818087981 */ /* 0x000ea8000c1e9500 */
[----:B------:R-:W4:Y:S01]  /*0750*/  LDG.E.U16.CONSTANT R15, desc[UR8][R24.64+0x10] ;  /* 0x00001008180f7981 */ /* 0x000f22000c1e9500 */
[----:B---3--:R-:W-:-:S05]  /*0760*/  HADD2.F32 R26, -RZ, R26.H0_H0 ;  /* 0x2000001aff1a7230 */ /* 0x008fca0000004100 */
[----:B------:R-:W-:Y:S01]  /*0770*/  FFMA R9, R9, R26, R28 ;  /* 0x0000001a09097223 */ /* 0x000fe2000000001c */
[----:B------:R-:W-:Y:S02]  /*0780*/  HADD2.F32 R26, -RZ, R23.H0_H0 ;  /* 0x20000017ff1a7230 */ /* 0x000fe40000004100 */
[----:B------:R-:W3:Y:S03]  /*0790*/  LDG.E.U16.CONSTANT R23, desc[UR8][R24.64+0x12] ;  /* 0x0000120818177981 */ /* 0x000ee6000c1e9500 */
[----:B------:R-:W-:Y:S02]  /*07a0*/  FFMA R10, R10, R26, R9 ;  /* 0x0000001a0a0a7223 */ /* 0x000fe40000000009 */
[----:B------:R-:W5:Y:S01]  /*07b0*/  LDG.E.U16.CONSTANT R26, desc[UR8][R24.64+0x14] ;  /* 0x00001408181a7981 */ /* 0x000f62000c1e9500 */
[----:B--2---:R-:W-:-:S05]  /*07c0*/  HADD2.F32 R8, -RZ, R8.H0_H0 ;  /* 0x20000008ff087230 */ /* 0x004fca0000004100 */
[----:B------:R-:W-:Y:S02]  /*07d0*/  FFMA R27, R11, R8, R10 ;  /* 0x000000080b1b7223 */ /* 0x000fe4000000000a */
[----:B------:R-:W1:Y:S01]  /*07e0*/  LDS.128 R8, [R14+0x20] ;  /* 0x000020000e087984 */ /* 0x000e620000000c00 */
[----:B----4-:R-:W-:-:S05]  /*07f0*/  HADD2.F32 R15, -RZ, R15.H0_H0 ;  /* 0x2000000fff0f7230 */ /* 0x010fca0000004100 */
[----:B-1----:R-:W-:Y:S02]  /*0800*/  FFMA R28, R8, R15, R27 ;  /* 0x0000000f081c7223 */ /* 0x002fe4000000001b */
[----:B------:R-:W2:Y:S01]  /*0810*/  LDG.E.U16.CONSTANT R8, desc[UR8][R24.64+0x16] ;  /* 0x0000160818087981 */ /* 0x000ea2000c1e9500 */
[----:B---3--:R-:W-:-:S03]  /*0820*/  HADD2.F32 R23, -RZ, R23.H0_H0 ;  /* 0x20000017ff177230 */ /* 0x008fc60000004100 */
        /* <DEDUP_REMOVED lines=11> */
[----:B------:R-:W1:Y:S01]  /*08e0*/  LDS.128 R8, [R14+0x30] ;  /* 0x000030000e087984 */ /* 0x000e620000000c00 */
[----:B---3--:R-:W-:Y:S02]  /*08f0*/  HADD2.F32 R15, -RZ, R15.H0_H0 ;  /* 0x2000000fff0f7230 */ /* 0x008fe40000004100 */
[----:B----4-:R-:W-:Y:S02]  /*0900*/  HADD2.F32 R23, -RZ, R23.H0_H0 ;  /* 0x20000017ff177230 */ /* 0x010fe40000004100 */
[----:B-----5:R-:W-:Y:S02]  /*0910*/  HADD2.F32 R26, -RZ, R26.H0_H0 ;  /* 0x2000001aff1a7230 */ /* 0x020fe40000004100 */
[----:B------:R-:W-:Y:S02]  /*0920*/  HADD2.F32 R27, -RZ, R27.H0_H0 ;  /* 0x2000001bff1b7230 */ /* 0x000fe40000004100 */
[----:B-1----:R-:W-:-:S04]  /*0930*/  FFMA R8, R8, R15, R29 ;  /* 0x0000000f08087223 */ /* 0x002fc8000000001d */
[----:B------:R-:W-:-:S04]  /*0940*/  FFMA R9, R9, R23, R8 ;  /* 0x0000001709097223 */ /* 0x000fc80000000008 */
[----:B------:R-:W-:-:S04]  /*0950*/  FFMA R10, R10, R26, R9 ;  /* 0x0000001a0a0a7223 */ /* 0x000fc80000000009 */
[----:B------:R-:W-:Y:S01]  /*0960*/  FFMA R15, R11, R27, R10 ;  /* 0x0000001b0b0f7223 */ /* 0x000fe2000000000a */
[----:B------:R-:W-:Y:S06]  /*0970*/  @P2 BRA `(.L_x_128) ;  /* 0xfffffffc000c2947 */ /* 0x000fec000383ffff */
[----:B------:R-:W-:-:S07]  /*0980*/  MOV R23, R7 ;  /* 0x0000000700177202 */ /* 0x000fce0000000f00 */
.L_x_127:
        /* <DEDUP_REMOVED lines=19> */
[----:B--2---:R-:W-:-:S05]  /*0ac0*/  HADD2.F32 R14, -RZ, R14.H0_H0 ;  /* 0x2000000eff0e7230 */ /* 0x004fca0000004100 */
[----:B-1----:R-:W-:Y:S02]  /*0ad0*/  FFMA R14, R8, R14, R15 ;  /* 0x0000000e080e7223 */ /* 0x002fe4000000000f */
[----:B------:R-:W2:Y:S01]  /*0ae0*/  LDG.E.U16.CONSTANT R8, desc[UR8][R24.64+0x6] ;  /* 0x0000060818087981 */ /* 0x000ea2000c1e9500 */
[----:B---3--:R-:W-:-:S03]  /*0af0*/  HADD2.F32 R15, -RZ, R26.H0_H0 ;  /* 0x2000001aff0f7230 */ /* 0x008fc60000004100 */
[----:B------:R-:W3:Y:S02]  /*0b00*/  LDG.E.U16.CONSTANT R26, desc[UR8][R24.64+0xc] ;  /* 0x00000c08181a7981 */ /* 0x000ee4000c1e9500 */
[----:B------:R-:W-:Y:S02]  /*0b10*/  FFMA R15, R15, R9, R14 ;  /* 0x000000090f0f7223 */ /* 0x000fe4000000000e */
[----:B------:R-:W3:Y:S01]  /*0b20*/  LDG.E.U16.CONSTANT R9, desc[UR8][R24.64+0xa] ;  /* 0x00000a0818097981 */ /* 0x000ee2000c1e9500 */
[----:B----4-:R-:W-:-:S05]  /*0b30*/  HADD2.F32 R14, -RZ, R13.H0_H0 ;  /* 0x2000000dff0e7230 */ /* 0x010fca0000004100 */
[----:B------:R-:W-:Y:S02]  /*0b40*/  FFMA R10, R14, R10, R15 ;  /* 0x0000000a0e0a7223 */ /* 0x000fe4000000000f */
[----:B------:R-:W1:Y:S01]  /*0b50*/  LDS.128 R12, [R12+0x10] ;  /* 0x000010000c0c7984 */ /* 0x000e620000000c00 */
[----:B-----5:R-:W-:Y:S02]  /*0b60*/  HADD2.F32 R27, -RZ, R27.H0_H0 ;  /* 0x2000001bff1b7230 */ /* 0x020fe40000004100 */
[----:B------:R-:W-:Y:S02]  /*0b70*/  VIADD R23, R23, 0x8 ;  /* 0x0000000817177836 */ /* 0x000fe40000000000 */
[----:B--2---:R-:W-:-:S05]  /*0b80*/  HADD2.F32 R29, -RZ, R8.H0_H0 ;  /* 0x20000008ff1d7230 */ /* 0x004fca0000004100 */
[----:B------:R-:W-:Y:S01]  /*0b90*/  FFMA R11, R29, R11, R10 ;  /* 0x0000000b1d0b7223 */ /* 0x000fe2000000000a */
[----:B---3--:R-:W-:-:S03]  /*0ba0*/  HADD2.F32 R9, -RZ, R9.H0_H0 ;  /* 0x20000009ff097230 */ /* 0x008fc60000004100 */
[----:B-1----:R-:W-:Y:S01]  /*0bb0*/  FFMA R8, R12, R27, R11 ;  /* 0x0000001b0c087223 */ /* 0x002fe2000000000b */
[----:B------:R-:W-:-:S03]  /*0bc0*/  HADD2.F32 R26, -RZ, R26.H0_H0 ;  /* 0x2000001aff1a7230 */ /* 0x000fc60000004100 */
[----:B------:R-:W-:Y:S01]  /*0bd0*/  FFMA R9, R9, R13, R8 ;  /* 0x0000000d09097223 */ /* 0x000fe20000000008 */
[----:B------:R-:W-:-:S03]  /*0be0*/  HADD2.F32 R11, -RZ, R28.H0_H0 ;  /* 0x2000001cff0b7230 */ /* 0x000fc60000004100 */
[----:B------:R-:W-:-:S04]  /*0bf0*/  FFMA R14, R26, R14, R9 ;  /* 0x0000000e1a0e7223 */ /* 0x000fc80000000009 */
[----:B------:R-:W-:-:S07]  /*0c00*/  FFMA R15, R11, R15, R14 ;  /* 0x0000000f0b0f7223 */ /* 0x000fce000000000e */
.L_x_130:
[----:B------:R-:W-:Y:S05]  /*0c10*/  @!P2 BRA `(.L_x_129) ;  /* 0x0000000000c0a947 */ /* 0x000fea0003800000 */
[----:B------:R-:W-:Y:S01]  /*0c20*/  ISETP.NE.AND P2, PT, R6, RZ, PT ;  /* 0x000000ff0600720c */ /* 0x000fe20003f45270 */
[----:B------:R-:W-:-:S12]  /*0c30*/  @!P0 BRA `(.L_x_131) ;  /* 0x00000000005c8947 */ /* 0x000fd80003800000 */
[----:B------:R-:W1:Y:S01]  /*0c40*/  LDCU.64 UR4, c[0x0][0x390] ;  /* 0x00007200ff0477ac */ /* 0x000e620008000a00 */
[----:B------:R-:W-:-:S04]  /*0c50*/  IADD3 R8, P3, PT, R23, R22, RZ ;  /* 0x0000001617087210 */ /* 0x000fc80007f7e0ff */
[----:B------:R-:W-:Y:S02]  /*0c60*/  IADD3.X R9, PT, PT, RZ, R21, RZ, P3, !PT ;  /* 0x00000015ff097210 */ /* 0x000fe40001ffe4ff */
        /* <DEDUP_REMOVED lines=9> */
[C---:B------:R-:W-:Y:S01]  /*0d00*/  LEA R8, R23.reuse, UR4, 0x2 ;  /* 0x0000000417087c11 */ /* 0x040fe2000f8e10ff */
[----:B------:R-:W-:-:S05]  /*0d10*/  VIADD R23, R23, 0x4 ;  /* 0x0000000417177836 */ /* 0x000fca0000000000 */
[----:B------:R-:W1:Y:S01]  /*0d20*/  LDS.128 R8, [R8] ;  /* 0x0000000008087984 */ /* 0x000e620000000c00 */
[----:B--2---:R-:W-:Y:S02]  /*0d30*/  HADD2.F32 R25, -RZ, R25.H0_H0 ;  /* 0x20000019ff197230 */ /* 0x004fe40000004100 */
[----:B---3--:R-:W-:-:S03]  /*0d40*/  HADD2.F32 R27, -RZ, R26.H0_H0 ;  /* 0x2000001aff1b7230 */ /* 0x008fc60000004100 */
[----:B-1----:R-:W-:Y:S01]  /*0d50*/  FFMA R26, R8, R25, R15 ;  /* 0x00000019081a7223 */ /* 0x002fe2000000000f */
[----:B----4-:R-:W-:-:S03]  /*0d60*/  HADD2.F32 R14, -RZ, R14.H0_H0 ;  /* 0x2000000eff0e7230 */ /* 0x010fc60000004100 */
[----:B------:R-:W-:Y:S01]  /*0d70*/  FFMA R9, R27, R9, R26 ;  /* 0x000000091b097223 */ /* 0x000fe2000000001a */
[----:B-----5:R-:W-:-:S03]  /*0d80*/  HADD2.F32 R15, -RZ, R24.H0_H0 ;  /* 0x20000018ff0f7230 */ /* 0x020fc60000004100 */
[----:B------:R-:W-:-:S04]  /*0d90*/  FFMA R10, R14, R10, R9 ;  /* 0x0000000a0e0a7223 */ /* 0x000fc80000000009 */
[----:B------:R-:W-:-:S07]  /*0da0*/  FFMA R15, R15, R11, R10 ;  /* 0x0000000b0f0f7223 */ /* 0x000fce000000000a */
.L_x_131:
        /* <DEDUP_REMOVED lines=13> */
[----:B--2---:R-:W-:-:S05]  /*0e80*/  HADD2.F32 R14, -RZ, R14.H0_H0 ;  /* 0x2000000eff0e7230 */ /* 0x004fca0000004100 */
[----:B-1----:R-:W-:Y:S01]  /*0e90*/  FFMA R15, R8, R14, R15 ;  /* 0x0000000e080f7223 */ /* 0x002fe2000000000f */
[----:B------:R-:W-:Y:S06]  /*0ea0*/  @!P2 BRA `(.L_x_129) ;  /* 0x00000000001ca947 */ /* 0x000fec0003800000 */
[----:B------:R-:W-:Y:S01]  /*0eb0*/  ISETP.NE.AND P2, PT, R6, 0x2, PT ;  /* 0x000000020600780c */ /* 0x000fe20003f45270 */
[----:B------:R-:W2:-:S12]  /*0ec0*/  LDG.E.U16.CONSTANT R8, desc[UR8][R12.64+0x2] ;  /* 0x000002080c087981 */ /* 0x000e98000c1e9500 */
[----:B------:R-:W3:Y:S01]  /*0ed0*/  @P2 LDG.E.U16.CONSTANT R11, desc[UR8][R12.64+0x4] ;  /* 0x000004080c0b2981 */ /* 0x000ee2000c1e9500 */
[----:B--2---:R-:W-:-:S05]  /*0ee0*/  HADD2.F32 R8, -RZ, R8.H0_H0 ;  /* 0x20000008ff087230 */ /* 0x004fca0000004100 */
[----:B------:R-:W-:Y:S01]  /*0ef0*/  FFMA R15, R8, R9, R15 ;  /* 0x00000009080f7223 */ /* 0x000fe2000000000f */
[----:B---3--:R-:W-:-:S05]  /*0f00*/  @P2 HADD2.F32 R14, -RZ, R11.H0_H0 ;  /* 0x2000000bff0e2230 */ /* 0x008fca0000004100 */
[----:B------:R-:W-:-:S07]  /*0f10*/  @P2 FFMA R15, R14, R10, R15 ;  /* 0x0000000a0e0f2223 */ /* 0x000fce000000000f */
.L_x_129:
[----:B------:R-:W1:Y:S01]  /*0f20*/  LDCU.64 UR4, c[0x0][0x3a0] ;  /* 0x00007400ff0477ac */ /* 0x000e620008000a00 */
[----:B------:R-:W-:Y:S01]  /*0f30*/  LEA R8, R5, R20, 0x2 ;  /* 0x0000001405087211 */ /* 0x000fe200078e10ff */
        /* <DEDUP_REMOVED lines=8> */
.L_x_126:
[----:B------:R-:W-:Y:S05]  /*0fc0*/  BRA `(.L_x_124) ;  /* 0x0000000000287947 */ /* 0x000fea0003800000 */
.L_x_125:
[----:B------:R-:W1:Y:S01]  /*0fd0*/  LDCU UR4, c[0x0][0x3a0] ;  /* 0x00007400ff0477ac */ /* 0x000e620008000800 */
[----:B------:R-:W-:Y:S01]  /*0fe0*/  MOV R18, 0xff800000 ;  /* 0xff80000000127802 */ /* 0x000fe20000000f00 */
[----:B------:R-:W-:Y:S02]  /*0ff0*/  IMAD.MOV.U32 R7, RZ, RZ, R19 ;  /* 0x000000ffff077224 */ /* 0x000fe400078e0013 */
[----:B-1----:R-:W-:-:S07]  /*1000*/  FMUL R5, RZ, UR4 ;  /* 0x00000004ff057c20 */ /* 0x002fce0008400000 */
.L_x_133:
[----:B------:R-:W-:Y:S01]  /*1010*/  IMAD R6, R7, 0x4, R20 ;  /* 0x0000000407067824 */ /* 0x000fe200078e0214 */
[----:B0-----:R-:W-:Y:S02]  /*1020*/  IADD3 R7, PT, PT, R4, R7, RZ ;  /* 0x0000000704077210 */ /* 0x001fe40007ffe0ff */
[----:B------:R-:W-:Y:S02]  /*1030*/  FMNMX R18, R5, R18, !PT ;  /* 0x0000001205127209 */ /* 0x000fe40007800000 */
[----:B------:R1:W-:Y:S01]  /*1040*/  STS [R6], R5 ;  /* 0x0000000506007388 */ /* 0x0003e20000000800 */
[----:B------:R-:W-:-:S13]  /*1050*/  ISETP.GE.AND P0, PT, R7, R10, PT ;  /* 0x0000000a0700720c */ /* 0x000fda0003f06270 */
[----:B-1----:R-:W-:Y:S05]  /*1060*/  @!P0 BRA `(.L_x_133) ;  /* 0xfffffffc00e88947 */ /* 0x002fea000383ffff */
.L_x_124:
[----:B------:R-:W-:Y:S05]  /*1070*/  BSYNC.RECONVERGENT B0 ;  /* 0x0000000000007941 */ /* 0x000fea0003800200 */
.L_x_123:
[----:B------:R-:W-:Y:S01]  /*1080*/  IMAD R4, R10, 0x4, R20 ;  /* 0x000000040a047824 */ /* 0x000fe200078e0214 */
[----:B------:R-:W0:Y:S01]  /*1090*/  LDCU UR7, c[0x0][0x360] ;  /* 0x00006c00ff0777ac */ /* 0x000e220008000800 */
[----:B------:R-:W-:Y:S02]  /*10a0*/  HFMA2 R12, -RZ, RZ, 0, 0 ;  /* 0x00000000ff0c7431 */ /* 0x000fe400000001ff */
        /* <DEDUP_REMOVED lines=8> */
.L_x_135:
[----:B------:R-:W-:-:S04]  /*1130*/  SHF.R.U32.HI R14, RZ, 0x1, R6 ;  /* 0x00000001ff0e7819 */ /* 0x000fc80000011606 */
[----:B------:R-:W-:-:S13]  /*1140*/  ISETP.GE.U32.AND P0, PT, R19, R14, PT ;  /* 0x0000000e1300720c */ /* 0x000fda0003f06070 */
[----:B------:R-:W-:Y:S01]  /*1150*/  @!P0 IMAD R8, R14, 0x4, R5 ;  /* 0x000000040e088824 */ /* 0x000fe200078e0205 */
[----:B------:R-:W-:Y:S05]  /*1160*/  @!P0 LDS R7, [R5] ;  /* 0x0000000005078984 */ /* 0x000fea0000000800 */
[----:B------:R-:W0:Y:S02]  /*1170*/  @!P0 LDS R8, [R8] ;  /* 0x0000000008088984 */ /* 0x000e240000000800 */
[----:B0-----:R-:W-:-:S05]  /*1180*/  @!P0 FMNMX R10, R7, R8, !PT ;  /* 0x00000008070a8209 */ /* 0x001fca0007800000 */
[----:B------:R0:W-:Y:S01]  /*1190*/  @!P0 STS [R5], R10 ;  /* 0x0000000a05008388 */ /* 0x0001e20000000800 */
[----:B------:R-:W-:Y:S01]  /*11a0*/  BAR.SYNC.DEFER_BLOCKING 0x0 ;  /* 0x0000000000007b1d */ /* 0x000fe20000010000 */
[----:B------:R-:W-:Y:S02]  /*11b0*/  ISETP.GT.U32.AND P0, PT, R6, 0x3, PT ;  /* 0x000000030600780c */ /* 0x000fe40003f04070 */
[----:B------:R-:W-:-:S11]  /*11c0*/  MOV R6, R14 ;  /* 0x0000000e00067202 */ /* 0x000fd60000000f00 */
[----:B0-----:R-:W-:Y:S05]  /*11d0*/  @P0 BRA `(.L_x_135) ;  /* 0xfffffffc00d40947 */ /* 0x001fea000383ffff */
.L_x_134:
        /* <DEDUP_REMOVED lines=8> */
.L_x_138:
[C---:B0-----:R-:W-:Y:S02]  /*1260*/  IMAD R8, R7.reuse, 0x4, R20 ;  /* 0x0000000407087824 */ /* 0x041fe400078e0214 */
[----:B------:R-:W-:-:S03]  /*1270*/  VIADD R7, R7, UR7 ;  /* 0x0000000707077c36 */ /* 0x000fc60008000000 */
[----:B------:R-:W1:Y:S02]  /*1280*/  LDS R9, [R8] ;  /* 0x0000000008097984 */ /* 0x000e640000000800 */
[----:B------:R-:W-:Y:S01]  /*1290*/  ISETP.GE.AND P0, PT, R7, UR4, PT ;  /* 0x0000000407007c0c */ /* 0x000fe2000bf06270 */
[----:B-1----:R-:W-:-:S04]  /*12a0*/  FADD R9, -R6, R9 ;  /* 0x0000000906097221 */ /* 0x002fc80000000100 */
[----:B------:R-:W-:-:S04]  /*12b0*/  FFMA.SAT R10, R9, R16, 0.5 ;  /* 0x3f000000090a7423 */ /* 0x000fc80000002010 */
[----:B------:R-:W-:-:S04]  /*12c0*/  FFMA.RM R10, R10, R11, 12582913 ;  /* 0x4b4000010a0a7423 */ /* 0x000fc8000000400b */
[C---:B------:R-:W-:Y:S01]  /*12d0*/  FADD R14, R10.reuse, -12583039 ;  /* 0xcb40007f0a0e7421 */ /* 0x040fe20000000000 */
[----:B------:R-:W-:-:S03]  /*12e0*/  SHF.L.U32 R10, R10, 0x17, RZ ;  /* 0x000000170a0a7819 */ /* 0x000fc600000006ff */
[----:B------:R-:W-:-:S04]  /*12f0*/  FFMA R14, R9, 1.4426950216293334961, -R14 ;  /* 0x3fb8aa3b090e7823 */ /* 0x000fc8000000080e */
[----:B------:R-:W-:-:S04]  /*1300*/  FFMA R14, R9, 1.925963033500011079e-08, R14 ;  /* 0x32a57060090e7823 */ /* 0x000fc8000000000e */
[----:B------:R-:W0:Y:S02]  /*1310*/  MUFU.EX2 R9, R14 ;  /* 0x0000000e00097308 */ /* 0x000e240000000800 */
[----:B0-----:R-:W-:-:S04]  /*1320*/  FMUL R9, R10, R9 ;  /* 0x000000090a097220 */ /* 0x001fc80000400000 */
[----:B------:R-:W-:Y:S01]  /*1330*/  FADD R12, R9, R12 ;  /* 0x0000000c090c7221 */ /* 0x000fe20000000000 */
[----:B------:R0:W-:Y:S01]  /*1340*/  STS [R8], R9 ;  /* 0x0000000908007388 */ /* 0x0001e20000000800 */
[----:B------:R-:W-:Y:S05]  /*1350*/  @!P0 BRA `(.L_x_138) ;  /* 0xfffffffc00c08947 */ /* 0x000fea000383ffff */
.L_x_137:
[----:B------:R-:W-:Y:S05]  /*1360*/  BSYNC.RECONVERGENT B0 ;  /* 0x0000000000007941 */ /* 0x000fea0003800200 */
.L_x_136:
[----:B------:R2:W-:Y:S01]  /*1370*/  STS [R5], R12 ;  /* 0x0000000c05007388 */ /* 0x0005e20000000800 */
[----:B------:R-:W-:Y:S01]  /*1380*/  UISETP.GE.U32.AND UP0, UPT, UR7, 0x2, UPT ;  /* 0x000000020700788c */ /* 0x000fe2000bf06070 */
[----:B------:R-:W-:Y:S08]  /*1390*/  BAR.SYNC.DEFER_BLOCKING 0x0 ;  /* 0x0000000000007b1d */ /* 0x000ff00000010000 */
[----:B--2---:R-:W-:Y:S05]  /*13a0*/  BRA.U !UP0, `(.L_x_139) ;  /* 0x0000000108307547 */ /* 0x004fea000b800000 */
[----:B-1----:R-:W-:-:S07]  /*13b0*/  IMAD.U32 R6, RZ, RZ, UR7 ;  /* 0x00000007ff067e24 */ /* 0x002fce000f8e00ff */
.L_x_140:
[----:B------:R-:W-:-:S04]  /*13c0*/  SHF.R.U32.HI R10, RZ, 0x1, R6 ;  /* 0x00000001ff0a7819 */ /* 0x000fc80000011606 */
[----:B------:R-:W-:-:S13]  /*13d0*/  ISETP.GE.U32.AND P0, PT, R19, R10, PT ;  /* 0x0000000a1300720c */ /* 0x000fda0003f06070 */
[----:B------:R-:W-:Y:S01]  /*13e0*/  @!P0 LEA R7, R10, R5, 0x2 ;  /* 0x000000050a078211 */ /* 0x000fe200078e10ff */
        /* <DEDUP_REMOVED lines=8> */
.L_x_139:
[----:B------:R-:W1:Y:S01]  /*1470*/  LDCU UR4, c[0x0][0x3a4] ;  /* 0x00007480ff0477ac */ /* 0x000e620008000800 */
[----:B------:R-:W2:Y:S01]  /*1480*/  LDS R4, [R4] ;  /* 0x0000000004047984 */ /* 0x000ea20000000800 */
[----:B------:R-:W-:Y:S01]  /*1490*/  BSSY.RECONVERGENT B0, `(.L_x_141) ;  /* 0x000001c000007945 */ /* 0x000fe20003800200 */
[----:B-1----:R-:W-:Y:S01]  /*14a0*/  IMAD.U32 R6, RZ, RZ, UR4 ;  /* 0x00000004ff067e24 */ /* 0x002fe2000f8e00ff */
[----:B------:R-:W-:Y:S04]  /*14b0*/  BAR.SYNC.DEFER_BLOCKING 0x0 ;  /* 0x0000000000007b1d */ /* 0x000fe80000010000 */
[----:B------:R-:W-:-:S13]  /*14c0*/  ISETP.GE.AND P0, PT, R19, R6, PT ;  /* 0x000000061300720c */ /* 0x000fda0003f06270 */
[----:B------:R-:W-:Y:S05]  /*14d0*/  @P0 BRA `(.L_x_142) ;  /* 0x00000000005c0947 */ /* 0x000fea0003800000 */
[----:B--2---:R-:W-:Y:S01]  /*14e0*/  IADD3 R5, PT, PT, R4, 0x1800000, RZ ;  /* 0x0180000004057810 */ /* 0x004fe20007ffe0ff */
[----:B------:R-:W-:Y:S03]  /*14f0*/  BSSY.RECONVERGENT B1, `(.L_x_143) ;  /* 0x000000b000017945 */ /* 0x000fe60003800200 */
[----:B------:R-:W-:-:S04]  /*1500*/  LOP3.LUT R5, R5, 0x7f800000, RZ, 0xc0, !PT ;  /* 0x7f80000005057812 */ /* 0x000fc800078ec0ff */
[----:B------:R-:W-:-:S13]  /*1510*/  ISETP.GT.U32.AND P0, PT, R5, 0x1ffffff, PT ;  /* 0x01ffffff0500780c */ /* 0x000fda0003f04070 */
[----:B------:R-:W-:Y:S05]  /*1520*/  @P0 BRA `(.L_x_144) ;  /* 0x00000000000c0947 */ /* 0x000fea0003800000 */
[----:B------:R-:W-:-:S07]  /*1530*/  MOV R6, 0x1550 ;  /* 0x0000155000067802 */ /* 0x000fce0000000f00 */
[----:B0-----:R-:W-:Y:S05]  /*1540*/  CALL.REL.NOINC `($__internal_3_$__cuda_sm20_rcp_rn_f32_slowpath) ;  /* 0x0000000c00a47944 */ /* 0x001fea0003c00000 */
[----:B------:R-:W-:Y:S05]  /*1550*/  BRA `(.L_x_145) ;  /* 0x0000000000107947 */ /* 0x000fea0003800000 */
.L_x_144:
[----:B------:R-:W1:Y:S02]  /*1560*/  MUFU.RCP R5, R4 ;  /* 0x0000000400057308 */ /* 0x000e640000001000 */
[----:B-1----:R-:W-:-:S04]  /*1570*/  FFMA R6, R4, R5, -1 ;  /* 0xbf80000004067423 */ /* 0x002fc80000000005 */
[----:B------:R-:W-:-:S04]  /*1580*/  FADD.FTZ R6, -R6, -RZ ;  /* 0x800000ff06067221 */ /* 0x000fc80000010100 */
[----:B------:R-:W-:-:S07]  /*1590*/  FFMA R5, R5, R6, R5 ;  /* 0x0000000605057223 */ /* 0x000fce0000000005 */
.L_x_145:
[----:B------:R-:W-:Y:S05]  /*15a0*/  BSYNC.RECONVERGENT B1 ;  /* 0x0000000000017941 */ /* 0x000fea0003800200 */
.L_x_143:
[----:B0-----:R-:W0:Y:S01]  /*15b0*/  LDC R8, c[0x0][0x3a4] ;  /* 0x0000e900ff087b82 */ /* 0x001e220000000800 */
[----:B------:R-:W-:-:S07]  /*15c0*/  IMAD.MOV.U32 R7, RZ, RZ, R19 ;  /* 0x000000ffff077224 */ /* 0x000fce00078e0013 */
.L_x_146:
        /* <DEDUP_REMOVED lines=8> */
.L_x_142:
[----:B------:R-:W-:Y:S05]  /*1650*/  BSYNC.RECONVERGENT B0 ;  /* 0x0000000000007941 */ /* 0x000fea0003800200 */
.L_x_141:
        /* <DEDUP_REMOVED lines=8> */
.L_x_148:
[----:B------:R-:W-:Y:S02]  /*16e0*/  IMAD R3, R8, UR6, R19 ;  /* 0x0000000608037c24 */ /* 0x000fe4000f8e0213 */
[----:B------:R-:W-:Y:S02]  /*16f0*/  VIADD R19, R19, UR7 ;  /* 0x0000000713137c36 */ /* 0x000fe40008000000 */
[----:B-1----:R-:W-:-:S03]  /*1700*/  IMAD.WIDE R2, R3, 0x2, R4 ;  /* 0x0000000203027825 */ /* 0x002fc600078e0204 */
[----:B------:R-:W-:Y:S02]  /*1710*/  ISETP.GE.AND P0, PT, R19, R8, PT ;  /* 0x000000081300720c */ /* 0x000fe40003f06270 */
[----:B------:R2:W-:Y:S11]  /*1720*/  STG.E.U16 desc[UR8][R2.64], RZ ;  /* 0x000000ff02007986 */ /* 0x0005f6000c101508 */
[----:B--2---:R-:W-:Y:S05]  /*1730*/  @!P0 BRA `(.L_x_148) ;  /* 0xfffffffc00e88947 */ /* 0x004fea000383ffff */
[----:B0-----:R-:W-:Y:S05]  /*1740*/  EXIT ;  /* 0x000000000000794d */ /* 0x001fea0003800000 */
.L_x_147:
[----:B------:R-:W1:Y:S01]  /*1750*/  S2UR UR5, SR_CgaCtaId ;  /* 0x00000000000579c3 */ /* 0x000e620000008800 */
[----:B--2---:R-:W-:Y:S01]  /*1760*/  LOP3.LUT R4, R6, 0x7, RZ, 0xc0, !PT ;  /* 0x0000000706047812 */ /* 0x004fe200078ec0ff */
[----:B------:R-:W-:-:S03]  /*1770*/  UMOV UR4, 0x400 ;  /* 0x0000040000047882 */ /* 0x000fc60000000000 */
[----:B------:R-:W-:-:S04]  /*1780*/  IADD3 R5, PT, PT, R4, -0x1, RZ ;  /* 0xffffffff04057810 */ /* 0x000fc80007ffe0ff */
[----:B------:R-:W-:Y:S02]  /*1790*/  ISETP.GE.U32.AND P0, PT, R5, 0x3, PT ;  /* 0x000000030500780c */ /* 0x000fe40003f06070 */
[C---:B------:R-:W-:Y:S02]  /*17a0*/  LOP3.LUT R5, R6.reuse, 0x3, RZ, 0xc0, !PT ;  /* 0x0000000306057812 */ /* 0x040fe400078ec0ff */
[----:B------:R-:W-:Y:S01]  /*17b0*/  LOP3.LUT R6, R6, 0x7ffffff8, RZ, 0xc0, !PT ;  /* 0x7ffffff806067812 */ /* 0x000fe200078ec0ff */
[----:B-1----:R-:W-:-:S06]  /*17c0*/  ULEA UR4, UR5, UR4, 0x18 ;  /* 0x0000000405047291 */ /* 0x002fcc000f8ec0ff */
[----:B------:R-:W-:-:S07]  /*17d0*/  LEA R7, R8, UR4, 0x2 ;  /* 0x0000000408077c11 */ /* 0x000fce000f8e10ff */
.L_x_158:
[----:B-1----:R-:W1:Y:S01]  /*17e0*/  LDCU UR4, c[0x0][0x3a4] ;  /* 0x00007480ff0477ac */ /* 0x002e620008000800 */
[----:B------:R-:W-:Y:S02]  /*17f0*/  IMAD.MOV.U32 R18, RZ, RZ, RZ ;  /* 0x000000ffff127224 */ /* 0x000fe400078e00ff */
[----:B------:R-:W-:Y:S01]  /*1800*/  IMAD.MOV.U32 R12, RZ, RZ, RZ ;  /* 0x000000ffff0c7224 */ /* 0x000fe200078e00ff */
[----:B-1----:R-:W-:-:S09]  /*1810*/  UISETP.GE.U32.AND UP0, UPT, UR4, 0x8, UPT ;  /* 0x000000080400788c */ /* 0x002fd2000bf06070 */
[----:B------:R-:W-:Y:S05]  /*1820*/  BRA.U !UP0, `(.L_x_149) ;  /* 0x0000000508687547 */ /* 0x000fea000b800000 */
[----:B------:R-:W-:Y:S01]  /*1830*/  BSSY.RECONVERGENT B0, `(.L_x_150) ;  /* 0x0000058000007945 */ /* 0x000fe20003800200 */
[----:B------:R-:W-:Y:S01]  /*1840*/  IADD3 R12, PT, PT, -R6, RZ, RZ ;  /* 0x000000ff060c7210 */ /* 0x000fe20007ffe1ff */
[----:B------:R-:W-:Y:S01]  /*1850*/  VIADD R8, R7, 0x10 ;  /* 0x0000001007087836 */ /* 0x000fe20000000000 */
[----:B------:R-:W-:Y:S01]  /*1860*/  IADD3 R9, PT, PT, R19, R2, RZ ;  /* 0x0000000213097210 */ /* 0x000fe20007ffe0ff */
[C-C-:B------:R-:W-:Y:S01]  /*1870*/  IMAD R11, R2.reuse, 0x2, R19.reuse ;  /* 0x00000002020b7824 */ /* 0x140fe200078e0213 */
[CC--:B------:R-:W-:Y:S01]  /*1880*/  LEA R21, R2.reuse, R19.reuse, 0x2 ;  /* 0x0000001302157211 */ /* 0x0c0fe200078e10ff */
[C-C-:B------:R-:W-:Y:S01]  /*1890*/  IMAD R13, R2.reuse, 0x3, R19.reuse ;  /* 0x00000003020d7824 */ /* 0x140fe200078e0213 */
[----:B------:R-:W-:Y:S01]  /*18a0*/  MOV R10, R19 ;  /* 0x00000013000a7202 */ /* 0x000fe20000000f00 */
[C-C-:B------:R-:W-:Y:S02]  /*18b0*/  IMAD R25, R2.reuse, 0x5, R19.reuse ;  /* 0x0000000502197824 */ /* 0x140fe400078e0213 */
[----:B------:R-:W-:-:S02]  /*18c0*/  IMAD R27, R2, 0x6, R19 ;  /* 0x00000006021b7824 */ /* 0x000fc400078e0213 */
[----:B------:R-:W-:Y:S02]  /*18d0*/  IMAD R29, R2, 0x7, R19 ;  /* 0x00000007021d7824 */ /* 0x000fe400078e0213 */
[----:B------:R-:W-:-:S07]  /*18e0*/  IMAD.MOV.U32 R18, RZ, RZ, RZ ;  /* 0x000000ffff127224 */ /* 0x000fce00078e00ff */
.L_x_151:
        /* <DEDUP_REMOVED lines=62> */
[C---:B------:R-:W-:Y:S01]  /*1cd0*/  IMAD R29, R2.reuse, 0x8, R29 ;  /* 0x00000008021d7824 */ /* 0x040fe200078e021d */
[----:B------:R-:W-:Y:S01]  /*1ce0*/  LEA R10, R2, R10, 0x3 ;  /* 0x0000000a020a7211 */ /* 0x000fe200078e18ff */
        /* <DEDUP_REMOVED lines=12> */
[----:B------:R-:W-:Y:S05]  /*1db0*/  BSYNC.RECONVERGENT B0 ;  /* 0x0000000000007941 */ /* 0x000fea0003800200 */
.L_x_150:
[----:B------:R-:W-:-:S07]  /*1dc0*/  IMAD.MOV.U32 R12, RZ, RZ, R6 ;  /* 0x000000ffff0c7224 */ /* 0x000fce00078e0006 */
.L_x_149:
[----:B------:R-:W-:Y:S01]  /*1dd0*/  ISETP.NE.AND P1, PT, R4, RZ, PT ;  /* 0x000000ff0400720c */ /* 0x000fe20003f25270 */
[----:B------:R-:W-:-:S12]  /*1de0*/  BSSY.RECONVERGENT B0, `(.L_x_152) ;  /* 0x0000055000007945 */ /* 0x000fd80003800200 */
[----:B------:R-:W-:Y:S05]  /*1df0*/  @!P1 BRA `(.L_x_153) ;  /* 0x00000004004c9947 */ /* 0x000fea0003800000 */
[----:B------:R-:W-:Y:S01]  /*1e00*/  BSSY.RECONVERGENT B1, `(.L_x_154) ;  /* 0x000002a000017945 */ /* 0x000fe20003800200 */
[----:B------:R-:W-:-:S03]  /*1e10*/  ISETP.NE.AND P1, PT, R5, RZ, PT ;  /* 0x000000ff0500720c */ /* 0x000fc60003f25270 */
[----:B------:R-:W-:Y:S10]  /*1e20*/  @!P0 BRA `(.L_x_155) ;  /* 0x00000000009c8947 */ /* 0x000ff40003800000 */
[----:B------:R-:W1:Y:S01]  /*1e30*/  LDCU.64 UR4, c[0x0][0x398] ;  /* 0x00007300ff0477ac */ /* 0x000e620008000a00 */
[----:B------:R-:W-:-:S05]  /*1e40*/  IMAD R9, R12, R2, R19 ;  /* 0x000000020c097224 */ /* 0x000fca00078e0213 */
[C---:B------:R-:W-:Y:S02]  /*1e50*/  IADD3 R11, PT, PT, R9.reuse, R2, RZ ;  /* 0x00000002090b7210 */ /* 0x040fe40007ffe0ff */
[C---:B------:R-:W-:Y:S02]  /*1e60*/  IADD3 R13, P2, PT, R0.reuse, R9, RZ ;  /* 0x00000009000d7210 */ /* 0x040fe40007f5e0ff */
[----:B------:R-:W-:Y:S02]  /*1e70*/  IADD3 R8, P3, PT, R0, R11, RZ ;  /* 0x0000000b00087210 */ /* 0x000fe40007f7e0ff */
[-C--:B------:R-:W-:Y:S01]  /*1e80*/  LEA.HI.X.SX32 R20, R9, R3.reuse, 0x1, P2 ;  /* 0x0000000309147211 */ /* 0x080fe200010f0eff */
[C---:B------:R-:W-:Y:S01]  /*1e90*/  IMAD.IADD R9, R11.reuse, 0x1, R2 ;  /* 0x000000010b097824 */ /* 0x040fe200078e0202 */
[----:B------:R-:W-:Y:S02]  /*1ea0*/  LEA.HI.X.SX32 R11, R11, R3, 0x1, P3 ;  /* 0x000000030b0b7211 */ /* 0x000fe400018f0eff */
[----:B-1----:R-:W-:-:S02]  /*1eb0*/  LEA R16, P2, R13, UR4, 0x1 ;  /* 0x000000040d107c11 */ /* 0x002fc4000f8408ff */
[----:B------:R-:W-:Y:S02]  /*1ec0*/  LEA R10, P3, R8, UR4, 0x1 ;  /* 0x00000004080a7c11 */ /* 0x000fe4000f8608ff */
[----:B------:R-:W-:Y:S02]  /*1ed0*/  IADD3 R14, P4, PT, R0, R9, RZ ;  /* 0x00000009000e7210 */ /* 0x000fe40007f9e0ff */
[----:B------:R-:W-:Y:S02]  /*1ee0*/  LEA.HI.X R17, R13, UR5, R20, 0x1, P2 ;  /* 0x000000050d117c11 */ /* 0x000fe400090f0c14 */
[C---:B------:R-:W-:Y:S02]  /*1ef0*/  IADD3 R13, PT, PT, R9.reuse, R2, RZ ;  /* 0x00000002090d7210 */ /* 0x040fe40007ffe0ff */
[----:B------:R-:W-:Y:S01]  /*1f00*/  LEA.HI.X R11, R8, UR5, R11, 0x1, P3 ;  /* 0x00000005080b7c11 */ /* 0x000fe200098f0c0b */
[----:B------:R-:W2:Y:S01]  /*1f10*/  LDG.E.U16.CONSTANT R16, desc[UR8][R16.64] ;  /* 0x0000000810107981 */ /* 0x000ea2000c1e9500 */
[----:B------:R-:W-:-:S02]  /*1f20*/  LEA.HI.X.SX32 R9, R9, R3, 0x1, P4 ;  /* 0x0000000309097211 */ /* 0x000fc400020f0eff */
[----:B------:R-:W-:Y:S01]  /*1f30*/  LEA R8, P2, R14, UR4, 0x1 ;  /* 0x000000040e087c11 */ /* 0x000fe2000f8408ff */
[----:B------:R-:W3:Y:S01]  /*1f40*/  LDG.E.U16.CONSTANT R10, desc[UR8][R10.64] ;  /* 0x000000080a0a7981 */ /* 0x000ee2000c1e9500 */
[----:B------:R-:W-:Y:S02]  /*1f50*/  IADD3 R15, P3, PT, R0, R13, RZ ;  /* 0x0000000d000f7210 */ /* 0x000fe40007f7e0ff */
        /* <DEDUP_REMOVED lines=12> */
[----:B--2---:R-:W-:-:S02]  /*2020*/  HADD2.F32 R16, -RZ, R16.H0_H0 ;  /* 0x20000010ff107230 */ /* 0x004fc40000004100 */
[----:B---3--:R-:W-:-:S03]  /*2030*/  HADD2.F32 R17, -RZ, R10.H0_H0 ;  /* 0x2000000aff117230 */ /* 0x008fc60000004100 */
[----:B-1----:R-:W-:-:S04]  /*2040*/  FFMA R16, R21, R16, R18 ;  /* 0x0000001015107223 */ /* 0x002fc80000000012 */
[----:B0-----:R-:W-:Y:S01]  /*2050*/  FFMA R16, R23, R17, R16 ;  /* 0x0000001117107223 */ /* 0x001fe20000000010 */
[----:B----4-:R-:W-:-:S05]  /*2060*/  HADD2.F32 R10, -RZ, R8.H0_H0 ;  /* 0x20000008ff0a7230 */ /* 0x010fca0000004100 */
[----:B------:R-:W-:Y:S01]  /*2070*/  FFMA R10, R25, R10, R16 ;  /* 0x0000000a190a7223 */ /* 0x000fe20000000010 */
[----:B-----5:R-:W-:-:S05]  /*2080*/  HADD2.F32 R14, -RZ, R14.H0_H0 ;  /* 0x2000000eff0e7230 */ /* 0x020fca0000004100 */
[----:B------:R-:W-:-:S07]  /*2090*/  FFMA R18, R27, R14, R10 ;  /* 0x0000000e1b127223 */ /* 0x000fce000000000a */
.L_x_155:
[----:B0-----:R-:W-:Y:S05]  /*20a0*/  BSYNC.RECONVERGENT B1 ;  /* 0x0000000000017941 */ /* 0x001fea0003800200 */
.L_x_154:
        /* <DEDUP_REMOVED lines=20> */
[----:B------:R-:W-:Y:S02]  /*21f0*/  VIADD R12, R12, 0x2 ;  /* 0x000000020c0c7836 */ /* 0x000fe40000000000 */
[----:B--2---:R-:W-:-:S05]  /*2200*/  HADD2.F32 R14, -RZ, R8.H0_H0 ;  /* 0x20000008ff0e7230 */ /* 0x004fca0000004100 */
[----:B0-----:R-:W-:Y:S01]  /*2210*/  FFMA R14, R15, R14, R18 ;  /* 0x0000000e0f0e7223 */ /* 0x001fe20000000012 */
[----:B---3--:R-:W-:-:S05]  /*2220*/  HADD2.F32 R16, -RZ, R10.H0_H0 ;  /* 0x2000000aff107230 */ /* 0x008fca0000004100 */
[----:B-1----:R-:W-:-:S07]  /*2230*/  FFMA R18, R17, R16, R14 ;  /* 0x0000001011127223 */ /* 0x002fce000000000e */
.L_x_157:
[----:B------:R-:W-:Y:S05]  /*2240*/  BSYNC.RECONVERGENT B1 ;  /* 0x0000000000017941 */ /* 0x000fea0003800200 */
.L_x_156:
        /* <DEDUP_REMOVED lines=12> */
[----:B--2---:R-:W-:-:S05]  /*2310*/  HADD2.F32 R12, -RZ, R8.H0_H0 ;  /* 0x20000008ff0c7230 */ /* 0x004fca0000004100 */
[----:B0-----:R-:W-:-:S07]  /*2320*/  FFMA R18, R11, R12, R18 ;  /* 0x0000000c0b127223 */ /* 0x001fce0000000012 */
.L_x_153:
[----:B0-----:R-:W-:Y:S05]  /*2330*/  BSYNC.RECONVERGENT B0 ;  /* 0x0000000000007941 */ /* 0x001fea0003800200 */
.L_x_152:
[----:B------:R-:W0:Y:S01]  /*2340*/  LDC R10, c[0x0][0x3b0] ;  /* 0x0000ec00ff0a7b82 */ /* 0x000e220000000800 */
[----:B------:R-:W-:-:S07]  /*2350*/  F2FP.F16.F32.PACK_AB R18, RZ, R18 ;  /* 0x00000012ff12723e */ /* 0x000fce00000000ff */
        /* <DEDUP_REMOVED lines=8> */
        .weak           $__internal_3_$__cuda_sm20_rcp_rn_f32_slowpath
        .type           $__internal_3_$__cuda_sm20_rcp_rn_f32_slowpath,@function
        .size           $__internal_3_$__cuda_sm20_rcp_rn_f32_slowpath,(.L_x_249 - $__internal_3_$__cuda_sm20_rcp_rn_f32_slowpath)
$__internal_3_$__cuda_sm20_rcp_rn_f32_slowpath:
        /* <DEDUP_REMOVED lines=15> */
.L_x_160:
[----:B------:R-:W-:-:S04]  /*24d0*/  IADD3 R7, PT, PT, R5, -0xfd, RZ ;  /* 0xffffff0305077810 */ /* 0x000fc80007ffe0ff */
[----:B------:R-:W-:-:S13]  /*24e0*/  ISETP.GT.U32.AND P0, PT, R7, 0x1, PT ;  /* 0x000000010700780c */ /* 0x000fda0003f04070 */
[----:B------:R-:W-:Y:S05]  /*24f0*/  @P0 BRA `(.L_x_162) ;  /* 0x0000000000780947 */ /* 0x000fea0003800000 */
[----:B------:R-:W-:Y:S01]  /*2500*/  LOP3.LUT R8, R4, 0x7fffff, RZ, 0xc0, !PT ;  /* 0x007fffff04087812 */ /* 0x000fe200078ec0ff */
[----:B------:R-:W-:Y:S01]  /*2510*/  IMAD.MOV.U32 R12, RZ, RZ, 0x3 ;  /* 0x00000003ff0c7424 */ /* 0x000fe200078e00ff */
[----:B------:R-:W-:Y:S02]  /*2520*/  IADD3 R5, PT, PT, R5, -0xfc, RZ ;  /* 0xffffff0405057810 */ /* 0x000fe40007ffe0ff */
        /* <DEDUP_REMOVED lines=12> */
[----:B------:R-:W-:-:S02]  /*25f0*/  IADD3 R9, PT, PT, -R9, RZ, RZ ;  /* 0x000000ff09097210 */ /* 0x000fc40007ffe1ff */
[-C--:B------:R-:W-:Y:S02]  /*2600*/  SHF.R.U32.HI R8, RZ, R7.reuse, R8 ;  /* 0x00000007ff087219 */ /* 0x080fe40000011608 */
[--C-:B------:R-:W-:Y:S02]  /*2610*/  LOP3.LUT P1, RZ, R9, R7, R10.reuse, 0xf8, !PT ;  /* 0x0000000709ff7212 */ /* 0x100fe4000782f80a */
[C---:B------:R-:W-:Y:S02]  /*2620*/  LOP3.LUT P0, RZ, R8.reuse, 0x1, RZ, 0xc0, !PT ;  /* 0x0000000108ff7812 */ /* 0x040fe4000780c0ff */
[----:B------:R-:W-:Y:S02]  /*2630*/  LOP3.LUT P2, RZ, R8, 0x2, RZ, 0xc0, !PT ;  /* 0x0000000208ff7812 */ /* 0x000fe4000784c0ff */
[----:B------:R-:W-:Y:S02]  /*2640*/  SHF.R.U32.HI R5, RZ, R5, R10 ;  /* 0x00000005ff057219 */ /* 0x000fe4000001160a */
[----:B------:R-:W-:-:S02]  /*2650*/  PLOP3.LUT P0, PT, P0, P1, P2, 0xe0, 0x0 ;  /* 0x000000000000781c */ /* 0x000fc40000703c20 */
[----:B------:R-:W-:Y:S02]  /*2660*/  LOP3.LUT P1, RZ, R4, 0x7fffff, RZ, 0xc0, !PT ;  /* 0x007fffff04ff7812 */ /* 0x000fe4000782c0ff */
[----:B------:R-:W-:-:S05]  /*2670*/  SEL R7, RZ, 0x1, !P0 ;  /* 0x00000001ff077807 */ /* 0x000fca0004000000 */
[----:B------:R-:W-:-:S05]  /*2680*/  IMAD.MOV R7, RZ, RZ, -R7 ;  /* 0x000000ffff077224 */ /* 0x000fca00078e0a07 */
[----:B------:R-:W-:-:S13]  /*2690*/  ISETP.GE.AND P0, PT, R7, RZ, PT ;  /* 0x000000ff0700720c */ /* 0x000fda0003f06270 */
[----:B------:R-:W-:-:S05]  /*26a0*/  @!P0 VIADD R5, R5, 0x1 ;  /* 0x0000000105058836 */ /* 0x000fca0000000000 */
[----:B------:R-:W-:-:S04]  /*26b0*/  @!P1 SHF.L.U32 R5, R5, 0x1, RZ ;  /* 0x0000000105059819 */ /* 0x000fc800000006ff */
[----:B------:R-:W-:Y:S01]  /*26c0*/  LOP3.LUT R7, R5, 0x80000000, R4, 0xf8, !PT ;  /* 0x8000000005077812 */ /* 0x000fe200078ef804 */
[----:B------:R-:W-:Y:S06]  /*26d0*/  BRA `(.L_x_161) ;  /* 0x0000000000047947 */ /* 0x000fec0003800000 */
.L_x_162:
[----:B------:R0:W1:Y:S02]  /*26e0*/  MUFU.RCP R7, R4 ;  /* 0x0000000400077308 */ /* 0x0000640000001000 */
.L_x_161:
[----:B------:R-:W-:Y:S05]  /*26f0*/  BSYNC.RECONVERGENT B2 ;  /* 0x0000000000027941 */ /* 0x000fea0003800200 */
.L_x_159:
[----:B-1----:R-:W-:Y:S02]  /*2700*/  IMAD.MOV.U32 R5, RZ, RZ, R7 ;  /* 0x000000ffff057224 */ /* 0x002fe400078e0007 */
[----:B------:R-:W-:-:S04]  /*2710*/  HFMA2 R7, -RZ, RZ, 0, 0 ;  /* 0x00000000ff077431 */ /* 0x000fc800000001ff */
[----:B0-----:R-:W-:Y:S05]  /*2720*/  RET.REL.NODEC R6 `(fused_decode_attention_f16) ;  /* 0xffffffd806347950 */ /* 0x001fea0003c3ffff */
.L_x_163:
        /* <DEDUP_REMOVED lines=13> */
.L_x_249:


//--------------------- .text.fused_decode_attention_indirect_f32 --------------------------
	.section	.text.fused_decode_attention_indirect_f32,"ax",@progbits
	.align	128
        .global         fused_decode_attention_indirect_f32
        .type           fused_decode_attention_indirect_f32,@function
        .size           fused_decode_attention_indirect_f32,(.L_x_250 - fused_decode_attention_indirect_f32)
        .other          fused_decode_attention_indirect_f32,@"STO_CUDA_ENTRY STV_DEFAULT"
fused_decode_attention_indirect_f32:
.text.fused_decode_attention_indirect_f32:
        /* <DEDUP_REMOVED lines=28> */
[----:B------:R-:W-:Y:S02]  /*01c0*/  @!P3 IMAD.IADD R4, R4, 0x1, -R9 ;  /* 0x000000010404b824 */ /* 0x000fe400078e0a09 */
[----:B------:R-:W-:-:S03]  /*01d0*/  @!P3 VIADD R0, R0, 0x1 ;  /* 0x000000010000b836 */ /* 0x000fc60000000000 */
[----:B------:R-:W-:Y:S02]  /*01e0*/  ISETP.GE.U32.AND P2, PT, R4, R9, PT ;  /* 0x000000090400720c */ /* 0x000fe40003f46070 */
[----:B---3--:R-:W-:-:S11]  /*01f0*/  ISETP.GE.AND P4, PT, R19, R6, PT ;  /* 0x000000061300720c */ /* 0x008fd60003f86270 */
[----:B------:R-:W-:Y:S02]  /*0200*/  @P2 IADD3 R0, PT, PT, R0, 0x1, RZ ;  /* 0x0000000100002810 */ /* 0x000fe40007ffe0ff */
[----:B01----:R-:W-:Y:S05]  /*0210*/  @P4 BRA `(.L_x_165) ;  /* 0x0000000000384947 */ /* 0x003fea0003800000 */
[----:B------:R-:W0:Y:S01]  /*0220*/  S2R R10, SR_CgaCtaId ;  /* 0x00000000000a7919 */ /* 0x000e220000008800 */
[----:B------:R-:W1:Y:S01]  /*0230*/  LDC R12, c[0x0][0x360] ;  /* 0x0000d800ff0c7b82 */ /* 0x000e620000000800 */
[----:B------:R-:W-:-:S07]  /*0240*/  MOV R7, 0x400 ;  /* 0x0000040000077802 */ /* 0x000fce0000000f00 */
[----:B------:R-:W2:Y:S01]  /*0250*/  LDC.64 R4, c[0x0][0x388] ;  /* 0x0000e200ff047b82 */ /* 0x000ea20000000a00 */
[----:B0-----:R-:W-:Y:S01]  /*0260*/  LEA R10, R10, R7, 0x18 ;  /* 0x000000070a0a7211 */ /* 0x001fe200078ec0ff */
[----:B------:R-:W-:-:S07]  /*0270*/  IMAD.MOV.U32 R7, RZ, RZ, R19 ;  /* 0x000000ffff077224 */ /* 0x000fce00078e0013 */
.L_x_166:
[----:B------:R-:W-:-:S04]  /*0280*/  IMAD R9, R6, UR8, R7 ;  /* 0x0000000806097c24 */ /* 0x000fc8000f8e0207 */
[----:B0-2---:R-:W-:-:S06]  /*0290*/  IMAD.WIDE R8, R9, 0x4, R4 ;  /* 0x0000000409087825 */ /* 0x005fcc00078e0204 */
[----:B------:R-:W2:Y:S01]  /*02a0*/  LDG.E.CONSTANT R8, desc[UR6][R8.64] ;  /* 0x0000000608087981 */ /* 0x000ea2000c1e9900 */
[----:B------:R-:W-:Y:S02]  /*02b0*/  IMAD R11, R7, 0x4, R10 ;  /* 0x00000004070b7824 */ /* 0x000fe400078e020a */
[----:B-1----:R-:W-:-:S05]  /*02c0*/  IMAD.IADD R7, R12, 0x1, R7 ;  /* 0x000000010c077824 */ /* 0x002fca00078e0207 */
[----:B------:R-:W-:Y:S01]  /*02d0*/  ISETP.GE.AND P2, PT, R7, R6, PT ;  /* 0x000000060700720c */ /* 0x000fe20003f46270 */
[----:B--2---:R0:W-:-:S12]  /*02e0*/  STS [R11], R8 ;  /* 0x000000080b007388 */ /* 0x0041d80000000800 */
[----:B------:R-:W-:Y:S05]  /*02f0*/  @!P2 BRA `(.L_x_166) ;  /* 0xfffffffc00e0a947 */ /* 0x000fea000383ffff */
.L_x_165:
[----:B------:R-:W-:Y:S05]  /*0300*/  BSYNC.RECONVERGENT B0 ;  /* 0x0000000000007941 */ /* 0x000fea0003800200 */
.L_x_164:
[----:B------:R-:W-:Y:S01]  /*0310*/  @!P0 IMAD.MOV R0, RZ, RZ, -R0 ;  /* 0x000000ffff008224 */ /* 0x000fe200078e0a00 */
        /* <DEDUP_REMOVED lines=27> */
.L_x_176:
[----:B---3--:R-:W3:Y:S01]  /*04d0*/  LDCU UR4, c[0x0][0x3b8] ;  /* 0x00007700ff0477ac */ /* 0x008ee20008000800 */
[----:B------:R-:W-:Y:S02]  /*04e0*/  IMAD R21, R5, R2, RZ ;  /* 0x0000000205157224 */ /* 0x000fe400078e02ff */
[----:B------:R-:W-:Y:S02]  /*04f0*/  IMAD.MOV.U32 R15, RZ, RZ, RZ ;  /* 0x000000ffff0f7224 */ /* 0x000fe400078e00ff */
[----:B------:R-:W-:Y:S01]  /*0500*/  IMAD.MOV.U32 R23, RZ, RZ, RZ ;  /* 0x000000ffff177224 */ /* 0x000fe200078e00ff */
[----:B------:R-:W-:-:S04]  /*0510*/  IADD3 R22, P2, PT, R0, R21, RZ ;  /* 0x0000001500167210 */ /* 0x000fc80007f5e0ff */
[----:B------:R-:W-:Y:S01]  /*0520*/  LEA.HI.X.SX32 R21, R21, R3, 0x1, P2 ;  /* 0x0000000315157211 */ /* 0x000fe200010f0eff */
[----:B---3--:R-:W-:-:S09]  /*0530*/  UISETP.GE.U32.AND UP0, UPT, UR4, 0x10, UPT ;  /* 0x000000100400788c */ /* 0x008fd2000bf06070 */
[----:B------:R-:W-:Y:S05]  /*0540*/  BRA.U !UP0, `(.L_x_171) ;  /* 0x0000000108cc7547 */ /* 0x000fea000b800000 */
[----:B------:R-:W3:Y:S01]  /*0550*/  S2R R9, SR_CgaCtaId ;  /* 0x0000000000097919 */ /* 0x000ee20000008800 */
[----:B------:R-:W-:Y:S01]  /*0560*/  MOV R12, 0x400 ;  /* 0x00000400000c7802 */ /* 0x000fe20000000f00 */
[----:B------:R-:W-:Y:S02]  /*0570*/  HFMA2 R13, -RZ, RZ, 0, 0 ;  /* 0x00000000ff0d7431 */ /* 0x000fe400000001ff */
[----:B------:R-:W-:Y:S01]  /*0580*/  IMAD.MOV.U32 R15, RZ, RZ, RZ ;  /* 0x000000ffff0f7224 */ /* 0x000fe200078e00ff */
[----:B---3--:R-:W-:-:S07]  /*0590*/  LEA R12, R9, R12, 0x18 ;  /* 0x0000000c090c7211 */ /* 0x008fce00078ec0ff */
.L_x_172:
[----:B0-----:R-:W-:-:S05]  /*05a0*/  IADD3 R8, P2, PT, R13, R22, RZ ;  /* 0x000000160d087210 */ /* 0x001fca0007f5e0ff */
[----:B------:R-:W-:Y:S01]  /*05b0*/  IMAD.X R9, RZ, RZ, R21, P2 ;  /* 0x000000ffff097224 */ /* 0x000fe200010e0615 */
[----:B-1----:R-:W-:-:S04]  /*05c0*/  LEA R24, P2, R8, UR10, 0x2 ;  /* 0x0000000a08187c11 */ /* 0x002fc8000f8410ff */
[----:B------:R-:W-:-:S05]  /*05d0*/  LEA.HI.X R25, R8, UR11, R9, 0x2, P2 ;  /* 0x0000000b08197c11 */ /* 0x000fca00090f1409 */
[----:B------:R-:W3:Y:S04]  /*05e0*/  LDG.E.CONSTANT R23, desc[UR6][R24.64] ;  /* 0x0000000618177981 */ /* 0x000ee8000c1e9900 */
[----:B------:R-:W4:Y:S01]  /*05f0*/  LDG.E.CONSTANT R14, desc[UR6][R24.64+0x4] ;  /* 0x00000406180e7981 */ /* 0x000f22000c1e9900 */
[----:B------:R-:W-:-:S03]  /*0600*/  IMAD R9, R13, 0x4, R12 ;  /* 0x000000040d097824 */ /* 0x000fc600078e020c */
[----:B------:R-:W5:Y:S04]  /*0610*/  LDG.E.CONSTANT R27, desc[UR6][R24.64+0x8] ;  /* 0x00000806181b7981 */ /* 0x000f68000c1e9900 */
[----:B------:R-:W3:Y:S02]  /*0620*/  LDS.128 R8, [R9] ;  /* 0x0000000009087984 */ /* 0x000ee40000000c00 */
[----:B---3--:R-:W-:Y:S02]  /*0630*/  FFMA R26, R8, R23, R15 ;  /* 0x00000017081a7223 */ /* 0x008fe4000000000f */
[----:B------:R-:W3:Y:S04]  /*0640*/  LDG.E.CONSTANT R8, desc[UR6][R24.64+0xc] ;  /* 0x00000c0618087981 */ /* 0x000ee8000c1e9900 */
[----:B------:R-:W2:Y:S01]  /*0650*/  LDG.E.CONSTANT R15, desc[UR6][R24.64+0x10] ;  /* 0x00001006180f7981 */ /* 0x000ea2000c1e9900 */
[----:B----4-:R-:W-:-:S03]  /*0660*/  FFMA R29, R9, R14, R26 ;  /* 0x0000000e091d7223 */ /* 0x010fc6000000001a */
[----:B------:R-:W4:Y:S04]  /*0670*/  LDG.E.CONSTANT R26, desc[UR6][R24.64+0x14] ;  /* 0x00001406181a7981 */ /* 0x000f28000c1e9900 */
[----:B------:R-:W4:Y:S01]  /*0680*/  LDG.E.CONSTANT R23, desc[UR6][R24.64+0x18] ;  /* 0x0000180618177981 */ /* 0x000f22000c1e9900 */
[----:B-----5:R-:W-:Y:S01]  /*0690*/  FFMA R10, R10, R27, R29 ;  /* 0x0000001b0a0a7223 */ /* 0x020fe2000000001d */
[----:B------:R-:W-:-:S03]  /*06a0*/  IMAD R14, R13, 0x4, R12 ;  /* 0x000000040d0e7824 */ /* 0x000fc600078e020c */
[----:B---3--:R-:W-:Y:S02]  /*06b0*/  FFMA R27, R11, R8, R10 ;  /* 0x000000080b1b7223 */ /* 0x008fe4000000000a */
[----:B------:R-:W2:Y:S02]  /*06c0*/  LDS.128 R8, [R14+0x10] ;  /* 0x000010000e087984 */ /* 0x000ea40000000c00 */
[----:B--2---:R-:W-:Y:S02]  /*06d0*/  FFMA R28, R8, R15, R27 ;  /* 0x0000000f081c7223 */ /* 0x004fe4000000001b */
[----:B------:R-:W2:Y:S04]  /*06e0*/  LDG.E.CONSTANT R8, desc[UR6][R24.64+0x1c] ;  /* 0x00001c0618087981 */ /* 0x000ea8000c1e9900 */
[----:B------:R-:W3:Y:S01]  /*06f0*/  LDG.E.CONSTANT R15, desc[UR6][R24.64+0x20] ;  /* 0x00002006180f7981 */ /* 0x000ee2000c1e9900 */
[----:B----4-:R-:W-:-:S03]  /*0700*/  FFMA R9, R9, R26, R28 ;  /* 0x0000001a09097223 */ /* 0x010fc6000000001c */
[----:B------:R-:W4:Y:S01]  /*0710*/  LDG.E.CONSTANT R26, desc[UR6][R24.64+0x24] ;  /* 0x00002406181a7981 */ /* 0x000f22000c1e9900 */
[----:B------:R-:W-:-:S03]  /*0720*/  FFMA R10, R10, R23, R9 ;  /* 0x000000170a0a7223 */ /* 0x000fc60000000009 */
[----:B------:R-:W5:Y:S01]  /*0730*/  LDG.E.CONSTANT R23, desc[UR6][R24.64+0x28] ;  /* 0x0000280618177981 */ /* 0x000f62000c1e9900 */
[----:B--2---:R-:W-:-:S03]  /*0740*/  FFMA R27, R11, R8, R10 ;  /* 0x000000080b1b7223 */ /* 0x004fc6000000000a */
[----:B------:R-:W3:Y:S02]  /*0750*/  LDS.128 R8, [R14+0x20] ;  /* 0x000020000e087984 */ /* 0x000ee40000000c00 */
[----:B---3--:R-:W-:Y:S02]  /*0760*/  FFMA R28, R8, R15, R27 ;  /* 0x0000000f081c7223 */ /* 0x008fe4000000001b */
[----:B------:R-:W2:Y:S04]  /*0770*/  LDG.E.CONSTANT R8, desc[UR6][R24.64+0x2c] ;  /* 0x00002c0618087981 */ /* 0x000ea8000c1e9900 */
[----:B------:R-:W3:Y:S01]  /*0780*/  LDG.E.CONSTANT R15, desc[UR6][R24.64+0x30] ;  /* 0x00003006180f7981 */ /* 0x000ee2000c1e9900 */
[----:B----4-:R-:W-:-:S03]  /*0790*/  FFMA R9, R9, R26, R28 ;  /* 0x0000001a09097223 */ /* 0x010fc6000000001c */
[----:B------:R-:W4:Y:S01]  /*07a0*/  LDG.E.CONSTANT R26, desc[UR6][R24.64+0x34] ;  /* 0x00003406181a7981 */ /* 0x000f22000c1e9900 */
[----:B-----5:R-:W-:-:S03]  /*07b0*/  FFMA R10, R10, R23, R9 ;  /* 0x000000170a0a7223 */ /* 0x020fc60000000009 */
[----:B------:R-:W5:Y:S04]  /*07c0*/  LDG.E.CONSTANT R23, desc[UR6][R24.64+0x38] ;  /* 0x0000380618177981 */ /* 0x000f68000c1e9900 */
[----:B------:R-:W5:Y:S01]  /*07d0*/  LDG.E.CONSTANT R28, desc[UR6][R24.64+0x3c] ;  /* 0x00003c06181c7981 */ /* 0x000f62000c1e9900 */
[----:B------:R-:W-:-:S05]  /*07e0*/  VIADD R13, R13, 0x10 ;  /* 0x000000100d0d7836 */ /* 0x000fca0000000000 */
[----:B------:R-:W-:Y:S01]  /*07f0*/  ISETP.NE.AND P2, PT, R13, R7, PT ;  /* 0x000000070d00720c */ /* 0x000fe20003f45270 */
[----:B--2---:R-:W-:Y:S02]  /*0800*/  FFMA R27, R11, R8, R10 ;  /* 0x000000080b1b7223 */ /* 0x004fe4000000000a */
[----:B------:R-:W3:Y:S02]  /*0810*/  LDS.128 R8, [R14+0x30] ;  /* 0x000030000e087984 */ /* 0x000ee40000000c00 */
[----:B---3--:R-:W-:-:S04]  /*0820*/  FFMA R8, R8, R15, R27 ;  /* 0x0000000f08087223 */ /* 0x008fc8000000001b */
[----:B----4-:R-:W-:-:S04]  /*0830*/  FFMA R9, R9, R26, R8 ;  /* 0x0000001a09097223 */ /* 0x010fc80000000008 */
[----:B-----5:R-:W-:-:S04]  /*0840*/  FFMA R10, R10, R23, R9 ;  /* 0x000000170a0a7223 */ /* 0x020fc80000000009 */
[----:B------:R-:W-:Y:S01]  /*0850*/  FFMA R15, R11, R28, R10 ;  /* 0x0000001c0b0f7223 */ /* 0x000fe2000000000a */
[----:B------:R-:W-:Y:S06]  /*0860*/  @P2 BRA `(.L_x_172) ;  /* 0xfffffffc004c2947 */ /* 0x000fec000383ffff */
[----:B------:R-:W-:-:S07]  /*0870*/  IMAD.MOV.U32 R23, RZ, RZ, R7 ;  /* 0x000000ffff177224 */ /* 0x000fce00078e0007 */
.L_x_171:
[----:B------:R-:W3:Y:S02]  /*0880*/  LDCU UR4, c[0x0][0x3b8] ;  /* 0x00007700ff0477ac */ /* 0x000ee40008000800 */
[----:B---3--:R-:W-:-:S04]  /*0890*/  ULOP3.LUT UR4, UR4, 0xf, URZ, 0xc0, !UPT ;  /* 0x0000000f04047892 */ /* 0x008fc8000f8ec0ff */
[----:B------:R-:W-:-:S09]  /*08a0*/  UISETP.NE.AND UP0, UPT, UR4, URZ, UPT ;  /* 0x000000ff0400728c */ /* 0x000fd2000bf05270 */
[----:B------:R-:W-:Y:S05]  /*08b0*/  BRA.U !UP0, `(.L_x_173) ;  /* 0x0000000508207547 */ /* 0x000fea000b800000 */
[----:B------:R-:W-:Y:S01]  /*08c0*/  ISETP.NE.AND P2, PT, R16, RZ, PT ;  /* 0x000000ff1000720c */ /* 0x000fe20003f45270 */
[----:B------:R-:W-:-:S12]  /*08d0*/  @!P0 BRA `(.L_x_174) ;  /* 0x0000000000708947 */ /* 0x000fd80003800000 */
[----:B------:R-:W3:Y:S01]  /*08e0*/  LDCU.64 UR4, c[0x0][0x390] ;  /* 0x00007200ff0477ac */ /* 0x000ee20008000a00 */
[----:B0-----:R-:W-:-:S05]  /*08f0*/  IADD3 R8, P3, PT, R23, R22, RZ ;  /* 0x0000001617087210 */ /* 0x001fca0007f7e0ff */
[----:B------:R-:W-:Y:S01]  /*0900*/  IMAD.X R9, RZ, RZ, R21, P3 ;  /* 0x000000ffff097224 */ /* 0x000fe200018e0615 */
[----:B---3--:R-:W-:-:S04]  /*0910*/  LEA R24, P3, R8, UR4, 0x2 ;  /* 0x0000000408187c11 */ /* 0x008fc8000f8610ff */
[----:B------:R-:W-:-:S05]  /*0920*/  LEA.HI.X R25, R8, UR5, R9, 0x2, P3 ;  /* 0x0000000508197c11 */ /* 0x000fca00098f1409 */
[----:B------:R-:W3:Y:S04]  /*0930*/  LDG.E.CONSTANT R12, desc[UR6][R24.64] ;  /* 0x00000006180c7981 */ /* 0x000ee8000c1e9900 */
[----:B------:R-:W4:Y:S01]  /*0940*/  LDG.E.CONSTANT R27, desc[UR6][R24.64+0x4] ;  /* 0x00000406181b7981 */ /* 0x000f22000c1e9900 */
[----:B------:R-:W0:Y:S01]  /*0950*/  S2UR UR5, SR_CgaCtaId ;  /* 0x00000000000579c3 */ /* 0x000e220000008800 */
[----:B------:R-:W-:Y:S02]  /*0960*/  UMOV UR4, 0x400 ;  /* 0x0000040000047882 */ /* 0x000fe40000000000 */
[----:B------:R-:W5:Y:S04]  /*0970*/  LDG.E.CONSTANT R13, desc[UR6][R24.64+0x8] ;  /* 0x00000806180d7981 */ /* 0x000f68000c1e9900 */
[----:B------:R-:W2:Y:S04]  /*0980*/  LDG.E.CONSTANT R26, desc[UR6][R24.64+0x14] ;  /* 0x00001406181a7981 */ /* 0x000ea8000c1e9900 */
[----:B------:R-:W2:Y:S01]  /*0990*/  LDG.E.CONSTANT R29, desc[UR6][R24.64+0x1c] ;  /* 0x00001c06181d7981 */ /* 0x000ea2000c1e9900 */
[----:B0-----:R-:W-:-:S06]  /*09a0*/  ULEA UR4, UR5, UR4, 0x18 ;  /* 0x0000000405047291 */ /* 0x001fcc000f8ec0ff */
[----:B------:R-:W-:-:S05]  /*09b0*/  LEA R28, R23, UR4, 0x2 ;  /* 0x00000004171c7c11 */ /* 0x000fca000f8e10ff */
[----:B------:R-:W3:Y:S02]  /*09c0*/  LDS.128 R8, [R28] ;  /* 0x000000001c087984 */ /* 0x000ee40000000c00 */
[----:B---3--:R-:W-:Y:S02]  /*09d0*/  FFMA R12, R8, R12, R15 ;  /* 0x0000000c080c7223 */ /* 0x008fe4000000000f */
[----:B------:R-:W3:Y:S02]  /*09e0*/  LDG.E.CONSTANT R8, desc[UR6][R24.64+0xc] ;  /* 0x00000c0618087981 */ /* 0x000ee4000c1e9900 */
[----:B----4-:R-:W-:Y:S02]  /*09f0*/  FFMA R12, R27, R9, R12 ;  /* 0x000000091b0c7223 */ /* 0x010fe4000000000c */
[----:B------:R-:W4:Y:S04]  /*0a00*/  LDG.E.CONSTANT R9, desc[UR6][R24.64+0x10] ;  /* 0x0000100618097981 */ /* 0x000f28000c1e9900 */
[----:B------:R-:W2:Y:S01]  /*0a10*/  LDG.E.CONSTANT R27, desc[UR6][R24.64+0x18] ;  /* 0x00001806181b7981 */ /* 0x000ea2000c1e9900 */
[----:B-----5:R-:W-:-:S03]  /*0a20*/  FFMA R10, R13, R10, R12 ;  /* 0x0000000a0d0a7223 */ /* 0x020fc6000000000c */
[----:B------:R-:W4:Y:S01]  /*0a30*/  LDS.128 R12, [R28+0x10] ;  /* 0x000010001c0c7984 */ /* 0x000f220000000c00 */
[----:B------:R-:W-:Y:S01]  /*0a40*/  IADD3 R23, PT, PT, R23, 0x8, RZ ;  /* 0x0000000817177810 */ /* 0x000fe20007ffe0ff */
[----:B---3--:R-:W-:-:S04]  /*0a50*/  FFMA R11, R8, R11, R10 ;  /* 0x0000000b080b7223 */ /* 0x008fc8000000000a */
[----:B----4-:R-:W-:-:S04]  /*0a60*/  FFMA R9, R12, R9, R11 ;  /* 0x000000090c097223 */ /* 0x010fc8000000000b */
[----:B--2---:R-:W-:-:S04]  /*0a70*/  FFMA R26, R26, R13, R9 ;  /* 0x0000000d1a1a7223 */ /* 0x004fc80000000009 */
[----:B------:R-:W-:-:S04]  /*0a80*/  FFMA R14, R27, R14, R26 ;  /* 0x0000000e1b0e7223 */ /* 0x000fc8000000001a */
[----:B------:R-:W-:-:S07]  /*0a90*/  FFMA R15, R29, R15, R14 ;  /* 0x0000000f1d0f7223 */ /* 0x000fce000000000e */
.L_x_174:
[----:B------:R-:W-:Y:S05]  /*0aa0*/  @!P2 BRA `(.L_x_173) ;  /* 0x0000000000a4a947 */ /* 0x000fea0003800000 */
        /* <DEDUP_REMOVED lines=8> */
[----:B------:R-:W4:Y:S04]  /*0b30*/  LDG.E.CONSTANT R25, desc[UR6][R12.64+0x4] ;  /* 0x000004060c197981 */ /* 0x000f28000c1e9900 */
[----:B------:R-:W5:Y:S04]  /*0b40*/  LDG.E.CONSTANT R24, desc[UR6][R12.64+0x8] ;  /* 0x000008060c187981 */ /* 0x000f68000c1e9900 */
[----:B------:R-:W2:Y:S01]  /*0b50*/  LDG.E.CONSTANT R27, desc[UR6][R12.64+0xc] ;  /* 0x00000c060c1b7981 */ /* 0x000ea2000c1e9900 */
[----:B------:R-:W0:Y:S01]  /*0b60*/  S2UR UR5, SR_CgaCtaId ;  /* 0x00000000000579c3 */ /* 0x000e220000008800 */
[----:B------:R-:W-:-:S02]  /*0b70*/  UMOV UR4, 0x400 ;  /* 0x0000040000047882 */ /* 0x000fc40000000000 */
[----:B0-----:R-:W-:-:S06]  /*0b80*/  ULEA UR4, UR5, UR4, 0x18 ;  /* 0x0000000405047291 */ /* 0x001fcc000f8ec0ff */
[C---:B------:R-:W-:Y:S01]  /*0b90*/  LEA R8, R23.reuse, UR4, 0x2 ;  /* 0x0000000417087c11 */ /* 0x040fe2000f8e10ff */
[----:B------:R-:W-:-:S05]  /*0ba0*/  VIADD R23, R23, 0x4 ;  /* 0x0000000417177836 */ /* 0x000fca0000000000 */
[----:B------:R-:W3:Y:S02]  /*0bb0*/  LDS.128 R8, [R8] ;  /* 0x0000000008087984 */ /* 0x000ee40000000c00 */
[----:B---3--:R-:W-:-:S04]  /*0bc0*/  FFMA R14, R8, R14, R15 ;  /* 0x0000000e080e7223 */ /* 0x008fc8000000000f */
[----:B----4-:R-:W-:-:S04]  /*0bd0*/  FFMA R9, R25, R9, R14 ;  /* 0x0000000919097223 */ /* 0x010fc8000000000e */
[----:B-----5:R-:W-:-:S04]  /*0be0*/  FFMA R10, R24, R10, R9 ;  /* 0x0000000a180a7223 */ /* 0x020fc80000000009 */
[----:B--2---:R-:W-:-:S07]  /*0bf0*/  FFMA R15, R27, R11, R10 ;  /* 0x0000000b1b0f7223 */ /* 0x004fce000000000a */
.L_x_175:
[----:B------:R-:W-:Y:S05]  /*0c00*/  @!P2 BRA `(.L_x_173) ;  /* 0x00000000004ca947 */ /* 0x000fea0003800000 */
[----:B------:R-:W3:Y:S01]  /*0c10*/  LDCU.64 UR4, c[0x0][0x390] ;  /* 0x00007200ff0477ac */ /* 0x000ee20008000a00 */
[----:B------:R-:W-:-:S05]  /*0c20*/  IADD3 R22, P2, PT, R23, R22, RZ ;  /* 0x0000001617167210 */ /* 0x000fca0007f5e0ff */
[----:B------:R-:W-:Y:S01]  /*0c30*/  IMAD.X R21, RZ, RZ, R21, P2 ;  /* 0x000000ffff157224 */ /* 0x000fe200010e0615 */
[----:B---3--:R-:W-:-:S04]  /*0c40*/  LEA R12, P2, R22, UR4, 0x2 ;  /* 0x00000004160c7c11 */ /* 0x008fc8000f8410ff */
[----:B------:R-:W-:-:S05]  /*0c50*/  LEA.HI.X R13, R22, UR5, R21, 0x2, P2 ;  /* 0x00000005160d7c11 */ /* 0x000fca00090f1415 */
[----:B------:R-:W3:Y:S01]  /*0c60*/  LDG.E.CONSTANT R14, desc[UR6][R12.64] ;  /* 0x000000060c0e7981 */ /* 0x000ee2000c1e9900 */
[----:B------:R-:W4:Y:S01]  /*0c70*/  S2UR UR5, SR_CgaCtaId ;  /* 0x00000000000579c3 */ /* 0x000f220000008800 */
[----:B------:R-:W-:Y:S01]  /*0c80*/  UMOV UR4, 0x400 ;  /* 0x0000040000047882 */ /* 0x000fe20000000000 */
[----:B------:R-:W-:Y:S01]  /*0c90*/  ISETP.NE.AND P2, PT, R6, 0x1, PT ;  /* 0x000000010600780c */ /* 0x000fe20003f45270 */
[----:B----4-:R-:W-:-:S06]  /*0ca0*/  ULEA UR4, UR5, UR4, 0x18 ;  /* 0x0000000405047291 */ /* 0x010fcc000f8ec0ff */
[----:B0-----:R-:W-:-:S06]  /*0cb0*/  LEA R8, R23, UR4, 0x2 ;  /* 0x0000000417087c11 */ /* 0x001fcc000f8e10ff */
[----:B------:R-:W3:Y:S02]  /*0cc0*/  LDS.128 R8, [R8] ;  /* 0x0000000008087984 */ /* 0x000ee40000000c00 */
[----:B---3--:R-:W-:Y:S01]  /*0cd0*/  FFMA R15, R8, R14, R15 ;  /* 0x0000000e080f7223 */ /* 0x008fe2000000000f */
[----:B------:R-:W-:Y:S06]  /*0ce0*/  @!P2 BRA `(.L_x_173) ;  /* 0x000000000014a947 */ /* 0x000fec0003800000 */
[----:B------:R-:W-:Y:S01]  /*0cf0*/  ISETP.NE.AND P2, PT, R6, 0x2, PT ;  /* 0x000000020600780c */ /* 0x000fe20003f45270 */
[----:B------:R-:W3:-:S12]  /*0d00*/  LDG.E.CONSTANT R8, desc[UR6][R12.64+0x4] ;  /* 0x000004060c087981 */ /* 0x000ed8000c1e9900 */
[----:B------:R-:W4:Y:S01]  /*0d10*/  @P2 LDG.E.CONSTANT R14, desc[UR6][R12.64+0x8] ;  /* 0x000008060c0e2981 */ /* 0x000f22000c1e9900 */
[----:B---3--:R-:W-:-:S04]  /*0d20*/  FFMA R15, R8, R9, R15 ;  /* 0x00000009080f7223 */ /* 0x008fc8000000000f */
[----:B----4-:R-:W-:-:S07]  /*0d30*/  @P2 FFMA R15, R14, R10, R15 ;  /* 0x0000000a0e0f2223 */ /* 0x010fce000000000f */
.L_x_173:
[----:B------:R-:W0:Y:S01]  /*0d40*/  LDCU UR4, c[0x0][0x3a0] ;  /* 0x00007400ff0477ac */ /* 0x000e220008000800 */
[----:B------:R-:W-:Y:S02]  /*0d50*/  IMAD R9, R5, 0x4, R18 ;  /* 0x0000000405097824 */ /* 0x000fe400078e0212 */
[----:B--2---:R-:W-:-:S05]  /*0d60*/  IMAD.IADD R5, R4, 0x1, R5 ;  /* 0x0000000104057824 */ /* 0x004fca00078e0205 */
[----:B------:R-:W-:Y:S01]  /*0d70*/  ISETP.GE.AND P2, PT, R5, R20, PT ;  /* 0x000000140500720c */ /* 0x000fe20003f46270 */
[----:B0-----:R-:W-:-:S05]  /*0d80*/  FMUL R8, R15, UR4 ;  /* 0x000000040f087c20 */ /* 0x001fca0008400000 */
[----:B------:R3:W-:Y:S01]  /*0d90*/  STS [R9], R8 ;  /* 0x0000000809007388 */ /* 0x0007e20000000800 */
[----:B------:R-:W-:-:S06]  /*0da0*/  FMNMX R17, R8, R17, !PT ;  /* 0x0000001108117209 */ /* 0x000fcc0007800000 */
[----:B------:R-:W-:Y:S05]  /*0db0*/  @!P2 BRA `(.L_x_176) ;  /* 0xfffffff400c4a947 */ /* 0x000fea000383ffff */
[----:B-1----:R-:W-:Y:S05]  /*0dc0*/  BSYNC.RECONVERGENT B1 ;  /* 0x0000000000017941 */ /* 0x002fea0003800200 */
.L_x_170:
[----:B------:R-:W-:Y:S05]  /*0dd0*/  BRA `(.L_x_168) ;  /* 0x0000000000287947 */ /* 0x000fea0003800000 */
.L_x_169:
[----:B------:R-:W3:Y:S01]  /*0de0*/  LDCU UR4, c[0x0][0x3a0] ;  /* 0x00007400ff0477ac */ /* 0x000ee20008000800 */
[----:B------:R-:W-:Y:S01]  /*0df0*/  IMAD.MOV.U32 R17, RZ, RZ, -0x800000 ;  /* 0xff800000ff117424 */ /* 0x000fe200078e00ff */
[----:B------:R-:W-:Y:S01]  /*0e00*/  MOV R5, R19 ;  /* 0x0000001300057202 */ /* 0x000fe20000000f00 */
[----:B---3--:R-:W-:-:S07]  /*0e10*/  FMUL R6, RZ, UR4 ;  /* 0x00000004ff067c20 */ /* 0x008fce0008400000 */
.L_x_177:
[----:B------:R-:W-:Y:S01]  /*0e20*/  IMAD R7, R5, 0x4, R18 ;  /* 0x0000000405077824 */ /* 0x000fe200078e0212 */
[----:B------:R-:W-:Y:S01]  /*0e30*/  FMNMX R17, R6, R17, !PT ;  /* 0x0000001106117209 */ /* 0x000fe20007800000 */
[----:B--2---:R-:W-:-:S03]  /*0e40*/  IMAD.IADD R5, R4, 0x1, R5 ;  /* 0x0000000104057824 */ /* 0x004fc600078e0205 */
[----:B------:R4:W-:Y:S02]  /*0e50*/  STS [R7], R6 ;  /* 0x0000000607007388 */ /* 0x0009e40000000800 */
[----:B------:R-:W-:-:S13]  /*0e60*/  ISETP.GE.AND P0, PT, R5, R20, PT ;  /* 0x000000140500720c */ /* 0x000fda0003f06270 */
[----:B----4-:R-:W-:Y:S05]  /*0e70*/  @!P0 BRA `(.L_x_177) ;  /* 0xfffffffc00e88947 */ /* 0x010fea000383ffff */
.L_x_168:
[----:B-1----:R-:W-:Y:S05]  /*0e80*/  BSYNC.RECONVERGENT B0 ;  /* 0x0000000000007941 */ /* 0x002fea0003800200 */
.L_x_167:
[----:B------:R-:W-:Y:S01]  /*0e90*/  IMAD R4, R20, 0x4, R18 ;  /* 0x0000000414047824 */ /* 0x000fe200078e0212 */
[----:B------:R-:W1:Y:S01]  /*0ea0*/  LDCU UR4, c[0x0][0x360] ;  /* 0x00006c00ff0477ac */ /* 0x000e620008000800 */
[C---:B------:R-:W-:Y:S01]  /*0eb0*/  ISETP.GE.AND P1, PT, R19.reuse, R20, PT ;  /* 0x000000141300720c */ /* 0x040fe20003f26270 */
[----:B------:R-:W-:Y:S02]  /*0ec0*/  IMAD.MOV.U32 R5, RZ, RZ, RZ ;  /* 0x000000ffff057224 */ /* 0x000fe400078e00ff */
[----:B------:R-:W-:-:S05]  /*0ed0*/  IMAD R6, R19, 0x4, R4 ;  /* 0x0000000413067824 */ /* 0x000fca00078e0204 */
[----:B------:R2:W-:Y:S01]  /*0ee0*/  STS [R6], R17 ;  /* 0x0000001106007388 */ /* 0x0005e20000000800 */
[----:B-1----:R-:W-:Y:S01]  /*0ef0*/  UISETP.GE.U32.AND UP0, UPT, UR4, 0x2, UPT ;  /* 0x000000020400788c */ /* 0x002fe2000bf06070 */
[----:B------:R-:W-:Y:S08]  /*0f00*/  BAR.SYNC.DEFER_BLOCKING 0x0 ;  /* 0x0000000000007b1d */ /* 0x000ff00000010000 */
[----:B--2---:R-:W-:Y:S05]  /*0f10*/  BRA.U !UP0, `(.L_x_178) ;  /* 0x0000000108307547 */ /* 0x004fea000b800000 */
[----:B------:R-:W-:-:S07]  /*0f20*/  IMAD.U32 R7, RZ, RZ, UR4 ;  /* 0x00000004ff077e24 */ /* 0x000fce000f8e00ff */
.L_x_179:
[----:B------:R-:W-:-:S04]  /*0f30*/  SHF.R.U32.HI R10, RZ, 0x1, R7 ;  /* 0x00000001ff0a7819 */ /* 0x000fc80000011607 */
[----:B------:R-:W-:-:S13]  /*0f40*/  ISETP.GE.U32.AND P0, PT, R19, R10, PT ;  /* 0x0000000a1300720c */ /* 0x000fda0003f06070 */
[----:B---3--:R-:W-:Y:S01]  /*0f50*/  @!P0 LEA R9, R10, R6, 0x2 ;  /* 0x000000060a098211 */ /* 0x008fe200078e10ff */
[----:B0-----:R-:W-:Y:S05]  /*0f60*/  @!P0 LDS R8, [R6] ;  /* 0x0000000006088984 */ /* 0x001fea0000000800 */
[----:B------:R-:W0:Y:S02]  /*0f70*/  @!P0 LDS R9, [R9] ;  /* 0x0000000009098984 */ /* 0x000e240000000800 */
[----:B0-----:R-:W-:-:S05]  /*0f80*/  @!P0 FMNMX R11, R8, R9, !PT ;  /* 0x00000009080b8209 */ /* 0x001fca0007800000 */
[----:B------:R1:W-:Y:S01]  /*0f90*/  @!P0 STS [R6], R11 ;  /* 0x0000000b06008388 */ /* 0x0003e20000000800 */
[----:B------:R-:W-:Y:S01]  /*0fa0*/  BAR.SYNC.DEFER_BLOCKING 0x0 ;  /* 0x0000000000007b1d */ /* 0x000fe20000010000 */
[----:B------:R-:W-:Y:S01]  /*0fb0*/  ISETP.GT.U32.AND P0, PT, R7, 0x3, PT ;  /* 0x000000030700780c */ /* 0x000fe20003f04070 */
[----:B------:R-:W-:-:S12]  /*0fc0*/  IMAD.MOV.U32 R7, RZ, RZ, R10 ;  /* 0x000000ffff077224 */ /* 0x000fd800078e000a */
[----:B-1----:R-:W-:Y:S05]  /*0fd0*/  @P0 BRA `(.L_x_179) ;  /* 0xfffffffc00d40947 */ /* 0x002fea000383ffff */
.L_x_178:
[----:B------:R1:W2:Y:S01]  /*0fe0*/  LDS R7, [R4] ;  /* 0x0000000004077984 */ /* 0x0002a20000000800 */
[----:B------:R-:W-:Y:S01]  /*0ff0*/  BSSY.RECONVERGENT B0, `(.L_x_180) ;  /* 0x0000017000007945 */ /* 0x000fe20003800200 */
[----:B------:R-:W-:Y:S06]  /*1000*/  BAR.SYNC.DEFER_BLOCKING 0x0 ;  /* 0x0000000000007b1d */ /* 0x000fec0000010000 */
[----:B-1----:R-:W-:Y:S05]  /*1010*/  @P1 BRA `(.L_x_181) ;  /* 0x0000000000501947 */ /* 0x002fea0003800000 */
[----:B------:R-:W-:Y:S02]  /*1020*/  IMAD.MOV.U32 R5, RZ, RZ, RZ ;  /* 0x000000ffff057224 */ /* 0x000fe400078e00ff */
[----:B---3--:R-:W-:Y:S02]  /*1030*/  IMAD.MOV.U32 R9, RZ, RZ, R19 ;  /* 0x000000ffff097224 */ /* 0x008fe400078e0013 */
[----:B------:R-:W-:Y:S02]  /*1040*/  IMAD.MOV.U32 R15, RZ, RZ, 0x3bbb989d ;  /* 0x3bbb989dff0f7424 */ /* 0x000fe400078e00ff */
[----:B------:R-:W-:-:S07]  /*1050*/  IMAD.MOV.U32 R12, RZ, RZ, 0x437c0000 ;  /* 0x437c0000ff0c7424 */ /* 0x000fce00078e00ff */
.L_x_182:
[C---:B01----:R-:W-:Y:S02]  /*1060*/  IMAD R8, R9.reuse, 0x4, R18 ;  /* 0x0000000409087824 */ /* 0x043fe400078e0212 */
[----:B------:R-:W-:-:S03]  /*1070*/  VIADD R9, R9, UR4 ;  /* 0x0000000409097c36 */ /* 0x000fc60008000000 */
[----:B------:R-:W2:Y:S02]  /*1080*/  LDS R10, [R8] ;  /* 0x00000000080a7984 */ /* 0x000ea40000000800 */
[----:B------:R-:W-:Y:S01]  /*1090*/  ISETP.GE.AND P0, PT, R9, R20, PT ;  /* 0x000000140900720c */ /* 0x000fe20003f06270 */
[----:B--2---:R-:W-:-:S04]  /*10a0*/  FADD R10, -R7, R10 ;  /* 0x0000000a070a7221 */ /* 0x004fc80000000100 */
        /* <DEDUP_REMOVED lines=11> */
.L_x_181:
[----:B------:R-:W-:Y:S05]  /*1160*/  BSYNC.RECONVERGENT B0 ;  /* 0x0000000000007941 */ /* 0x000fea0003800200 */
.L_x_180:
[----:B------:R4:W-:Y:S01]  /*1170*/  STS [R6], R5 ;  /* 0x0000000506007388 */ /* 0x0009e20000000800 */
[----:B------:R-:W-:Y:S01]  /*1180*/  UISETP.GE.U32.AND UP0, UPT, UR4, 0x2, UPT ;  /* 0x000000020400788c */ /* 0x000fe2000bf06070 */
[----:B------:R-:W-:Y:S08]  /*1190*/  BAR.SYNC.DEFER_BLOCKING 0x0 ;  /* 0x0000000000007b1d */ /* 0x000ff00000010000 */
[----:B----4-:R-:W-:Y:S05]  /*11a0*/  BRA.U !UP0, `(.L_x_183) ;  /* 0x0000000108307547 */ /* 0x010fea000b800000 */
[----:B------:R-:W-:-:S07]  /*11b0*/  IMAD.U32 R5, RZ, RZ, UR4 ;  /* 0x00000004ff057e24 */ /* 0x000fce000f8e00ff */
.L_x_184:
[----:B-1----:R-:W-:-:S04]  /*11c0*/  SHF.R.U32.HI R10, RZ, 0x1, R5 ;  /* 0x00000001ff0a7819 */ /* 0x002fc80000011605 */
[----:B------:R-:W-:-:S13]  /*11d0*/  ISETP.GE.U32.AND P0, PT, R19, R10, PT ;  /* 0x0000000a1300720c */ /* 0x000fda0003f06070 */
[----:B--2---:R-:W-:Y:S01]  /*11e0*/  @!P0 IMAD R7, R10, 0x4, R6 ;  /* 0x000000040a078824 */ /* 0x004fe200078e0206 */
[----:B0--3--:R-:W-:Y:S05]  /*11f0*/  @!P0 LDS R8, [R6] ;  /* 0x0000000006088984 */ /* 0x009fea0000000800 */
[----:B------:R-:W0:Y:S02]  /*1200*/  @!P0 LDS R7, [R7] ;  /* 0x0000000007078984 */ /* 0x000e240000000800 */
[----:B0-----:R-:W-:-:S05]  /*1210*/  @!P0 FADD R9, R7, R8 ;  /* 0x0000000807098221 */ /* 0x001fca0000000000 */
[----:B------:R4:W-:Y:S01]  /*1220*/  @!P0 STS [R6], R9 ;  /* 0x0000000906008388 */ /* 0x0009e20000000800 */
[----:B------:R-:W-:Y:S01]  /*1230*/  BAR.SYNC.DEFER_BLOCKING 0x0 ;  /* 0x0000000000007b1d */ /* 0x000fe20000010000 */
[----:B------:R-:W-:Y:S01]  /*1240*/  ISETP.GT.U32.AND P0, PT, R5, 0x3, PT ;  /* 0x000000030500780c */ /* 0x000fe20003f04070 */
[----:B------:R-:W-:-:S12]  /*1250*/  IMAD.MOV.U32 R5, RZ, RZ, R10 ;  /* 0x000000ffff057224 */ /* 0x000fd800078e000a */
[----:B----4-:R-:W-:Y:S05]  /*1260*/  @P0 BRA `(.L_x_184) ;  /* 0xfffffffc00d40947 */ /* 0x010fea000383ffff */
.L_x_183:
        /* <DEDUP_REMOVED lines=10> */
[----:B0123--:R-:W-:Y:S05]  /*1310*/  CALL.REL.NOINC `($__internal_4_$__cuda_sm20_rcp_rn_f32_slowpath) ;  /* 0x0000000c00387944 */ /* 0x00ffea0003c00000 */
[----:B------:R-:W-:Y:S05]  /*1320*/  BRA `(.L_x_188) ;  /* 0x0000000000107947 */ /* 0x000fea0003800000 */
.L_x_187:
[----:B------:R-:W4:Y:S02]  /*1330*/  MUFU.RCP R5, R4 ;  /* 0x0000000400057308 */ /* 0x000f240000001000 */
[----:B----4-:R-:W-:-:S04]  /*1340*/  FFMA R6, R4, R5, -1 ;  /* 0xbf80000004067423 */ /* 0x010fc80000000005 */
[----:B------:R-:W-:-:S04]  /*1350*/  FADD.FTZ R6, -R6, -RZ ;  /* 0x800000ff06067221 */ /* 0x000fc80000010100 */
[----:B------:R-:W-:-:S07]  /*1360*/  FFMA R5, R5, R6, R5 ;  /* 0x0000000605057223 */ /* 0x000fce0000000005 */
.L_x_188:
[----:B--2---:R-:W-:-:S07]  /*1370*/  MOV R7, R19 ;  /* 0x0000001300077202 */ /* 0x004fce0000000f00 */
.L_x_189:
[C---:B--2---:R-:W-:Y:S02]  /*1380*/  IMAD R4, R7.reuse, 0x4, R18 ;  /* 0x0000000407047824 */ /* 0x044fe400078e0212 */
[----:B------:R-:W-:-:S03]  /*1390*/  VIADD R7, R7, UR4 ;  /* 0x0000000407077c36 */ /* 0x000fc60008000000 */
[----:B------:R-:W3:Y:S02]  /*13a0*/  LDS R6, [R4] ;  /* 0x0000000004067984 */ /* 0x000ee40000000800 */
[----:B------:R-:W-:Y:S01]  /*13b0*/  ISETP.GE.AND P0, PT, R7, R20, PT ;  /* 0x000000140700720c */ /* 0x000fe20003f06270 */
[----:B---3--:R-:W-:-:S05]  /*13c0*/  FMUL R9, R6, R5 ;  /* 0x0000000506097220 */ /* 0x008fca0000400000 */
[----:B------:R2:W-:Y:S07]  /*13d0*/  STS [R4], R9 ;  /* 0x0000000904007388 */ /* 0x0005ee0000000800 */
[----:B------:R-:W-:Y:S05]  /*13e0*/  @!P0 BRA `(.L_x_189) ;  /* 0xfffffffc00e48947 */ /* 0x000fea000383ffff */
.L_x_186:
[----:B------:R-:W-:Y:S05]  /*13f0*/  BSYNC.RECONVERGENT B0 ;  /* 0x0000000000007941 */ /* 0x000fea0003800200 */
.L_x_185:
[----:B------:R-:W5:Y:S08]  /*1400*/  LDC R6, c[0x0][0x3b8] ;  /* 0x0000ee00ff067b82 */ /* 0x000f700000000800 */
[----:B------:R-:W-:Y:S01]  /*1410*/  BAR.SYNC.DEFER_BLOCKING 0x0 ;  /* 0x0000000000007b1d */ /* 0x000fe20000010000 */
[----:B-----5:R-:W-:-:S13]  /*1420*/  ISETP.GE.AND P0, PT, R19, R6, PT ;  /* 0x000000061300720c */ /* 0x020fda0003f06270 */
[----:B------:R-:W-:Y:S05]  /*1430*/  @P0 EXIT ;  /* 0x000000000000094d */ /* 0x000fea0003800000 */
[----:B------:R-:W-:-:S13]  /*1440*/  ISETP.GT.AND P0, PT, R20, RZ, PT ;  /* 0x000000ff1400720c */ /* 0x000fda0003f04270 */
[----:B------:R-:W-:Y:S05]  /*1450*/  @P0 BRA `(.L_x_190) ;  /* 0x0000000000200947 */ /* 0x000fea0003800000 */
[----:B--2-4-:R-:W2:Y:S02]  /*1460*/  LDC.64 R4, c[0x0][0x380] ;  /* 0x0000e000ff047b82 */ /* 0x014ea40000000a00 */
.L_x_191:
[----:B------:R-:W-:Y:S02]  /*1470*/  IMAD R3, R6, UR8, R19 ;  /* 0x0000000806037c24 */ /* 0x000fe4000f8e0213 */
[----:B------:R-:W-:Y:S02]  /*1480*/  VIADD R19, R19, UR4 ;  /* 0x0000000413137c36 */ /* 0x000fe40008000000 */
[----:B--2---:R-:W-:-:S03]  /*1490*/  IMAD.WIDE R2, R3, 0x4, R4 ;  /* 0x0000000403027825 */ /* 0x004fc600078e0204 */
[----:B------:R-:W-:Y:S02]  /*14a0*/  ISETP.GE.AND P0, PT, R19, R6, PT ;  /* 0x000000061300720c */ /* 0x000fe40003f06270 */
[----:B------:R4:W-:Y:S11]  /*14b0*/  STG.E desc[UR6][R2.64], RZ ;  /* 0x000000ff02007986 */ /* 0x0009f6000c101906 */
[----:B----4-:R-:W-:Y:S05]  /*14c0*/  @!P0 BRA `(.L_x_191) ;  /* 0xfffffffc00e88947 */ /* 0x010fea000383ffff */
[----:B------:R-:W-:Y:S05]  /*14d0*/  EXIT ;  /* 0x000000000000794d */ /* 0x000fea0003800000 */
.L_x_190:
[----:B01-3--:R-:W0:Y:S01]  /*14e0*/  S2R R8, SR_CgaCtaId ;  /* 0x0000000000087919 */ /* 0x00be220000008800 */
[----:B--2-4-:R-:W-:Y:S01]  /*14f0*/  LOP3.LUT R4, R20, 0x7, RZ, 0xc0, !PT ;  /* 0x0000000714047812 */ /* 0x014fe200078ec0ff */
[----:B------:R-:W1:Y:S01]  /*1500*/  LDCU.64 UR10, c[0x0][0x398] ;  /* 0x00007300ff0a77ac */ /* 0x000e620008000a00 */
[----:B------:R-:W-:-:S03]  /*1510*/  MOV R5, 0x400 ;  /* 0x0000040000057802 */ /* 0x000fc60000000f00 */
[----:B------:R-:W-:-:S05]  /*1520*/  VIADD R4, R4, 0xffffffff ;  /* 0xffffffff04047836 */ /* 0x000fca0000000000 */
[----:B------:R-:W-:Y:S02]  /*1530*/  ISETP.GE.U32.AND P0, PT, R4, 0x3, PT ;  /* 0x000000030400780c */ /* 0x000fe40003f06070 */
[----:B------:R-:W-:Y:S02]  /*1540*/  LOP3.LUT R4, R20, 0x7ffffff8, RZ, 0xc0, !PT ;  /* 0x7ffffff814047812 */ /* 0x000fe400078ec0ff */
[----:B0-----:R-:W-:-:S05]  /*1550*/  LEA R5, R8, R5, 0x18 ;  /* 0x0000000508057211 */ /* 0x001fca00078ec0ff */
[----:B------:R-:W-:Y:S01]  /*1560*/  IMAD R5, R6, 0x4, R5 ;  /* 0x0000000406057824 */ /* 0x000fe200078e0205 */
[----:B-1----:R-:W-:-:S07]  /*1570*/  IADD3 R6, PT, PT, -R4, RZ, RZ ;  /* 0x000000ff04067210 */ /* 0x002fce0007ffe1ff */
.L_x_197:
[----:B------:R-:W-:Y:S01]  /*1580*/  ISETP.GE.U32.AND P1, PT, R20, 0x8, PT ;  /* 0x000000081400780c */ /* 0x000fe20003f26070 */
[----:B0-----:R-:W-:Y:S02]  /*1590*/  IMAD.MOV.U32 R16, RZ, RZ, RZ ;  /* 0x000000ffff107224 */ /* 0x001fe400078e00ff */
[----:B------:R-:W-:-:S10]  /*15a0*/  IMAD.MOV.U32 R12, RZ, RZ, RZ ;  /* 0x000000ffff0c7224 */ /* 0x000fd400078e00ff */
[----:B------:R-:W-:Y:S05]  /*15b0*/  @!P1 BRA `(.L_x_192) ;  /* 0x0000000400409947 */ /* 0x000fea0003800000 */
[----:B------:R-:W-:Y:S01]  /*15c0*/  VIADD R8, R5, 0x10 ;  /* 0x0000001005087836 */ /* 0x000fe20000000000 */
[C---:B------:R-:W-:Y:S01]  /*15d0*/  LEA R17, R2.reuse, R19, 0x2 ;  /* 0x0000001302117211 */ /* 0x040fe200078e10ff */
[----:B------:R-:W-:Y:S02]  /*15e0*/  IMAD.IADD R7, R19, 0x1, R2 ;  /* 0x0000000113077824 */ /* 0x000fe400078e0202 */
[C-C-:B------:R-:W-:Y:S02]  /*15f0*/  IMAD R9, R2.reuse, 0x2, R19.reuse ;  /* 0x0000000202097824 */ /* 0x140fe400078e0213 */
[C-C-:B------:R-:W-:Y:S02]  /*1600*/  IMAD R11, R2.reuse, 0x3, R19.reuse ;  /* 0x00000003020b7824 */ /* 0x140fe400078e0213 */
[C-C-:B------:R-:W-:Y:S02]  /*1610*/  IMAD R21, R2.reuse, 0x5, R19.reuse ;  /* 0x0000000502157824 */ /* 0x140fe400078e0213 */
[----:B------:R-:W-:-:S02]  /*1620*/  IMAD R25, R2, 0x6, R19 ;  /* 0x0000000602197824 */ /* 0x000fc400078e0213 */
[--C-:B------:R-:W-:Y:S02]  /*1630*/  IMAD R27, R2, 0x7, R19.reuse ;  /* 0x00000007021b7824 */ /* 0x100fe400078e0213 */
[----:B------:R-:W-:Y:S02]  /*1640*/  IMAD.MOV.U32 R16, RZ, RZ, RZ ;  /* 0x000000ffff107224 */ /* 0x000fe400078e00ff */
[----:B------:R-:W-:Y:S02]  /*1650*/  IMAD.MOV.U32 R29, RZ, RZ, R19 ;  /* 0x000000ffff1d7224 */ /* 0x000fe400078e0013 */
[----:B------:R-:W-:-:S07]  /*1660*/  IMAD.MOV.U32 R10, RZ, RZ, R6 ;  /* 0x000000ffff0a7224 */ /* 0x000fce00078e0006 */
.L_x_193:
[----:B------:R-:W-:-:S04]  /*1670*/  IADD3 R13, P1, PT, R0, R29, RZ ;  /* 0x0000001d000d7210 */ /* 0x000fc80007f3e0ff */
[----:B------:R-:W-:Y:S02]  /*1680*/  LEA.HI.X.SX32 R14, R29, R3, 0x1, P1 ;  /* 0x000000031d0e7211 */ /* 0x000fe400008f0eff */
[----:B------:R-:W-:-:S04]  /*1690*/  LEA R12, P1, R13, UR10, 0x2 ;  /* 0x0000000a0d0c7c11 */ /* 0x000fc8000f8210ff */
[----:B------:R-:W-:Y:S02]  /*16a0*/  LEA.HI.X R13, R13, UR11, R14, 0x2, P1 ;  /* 0x0000000b0d0d7c11 */ /* 0x000fe400088f140e */
[----:B------:R-:W-:-:S03]  /*16b0*/  IADD3 R14, P1, PT, R0, R7, RZ ;  /* 0x00000007000e7210 */ /* 0x000fc60007f3e0ff */
[----:B------:R-:W2:Y:S01]  /*16c0*/  LDG.E.CONSTANT R24, desc[UR6][R12.64] ;  /* 0x000000060c187981 */ /* 0x000ea2000c1e9900 */
[----:B------:R-:W-:Y:S02]  /*16d0*/  LEA.HI.X.SX32 R15, R7, R3, 0x1, P1 ;  /* 0x00000003070f7211 */ /* 0x000fe400008f0eff */
[----:B------:R-:W-:-:S04]  /*16e0*/  LEA R22, P1, R14, UR10, 0x2 ;  /* 0x0000000a0e167c11 */ /* 0x000fc8000f8210ff */
[----:B------:R-:W-:-:S05]  /*16f0*/  LEA.HI.X R23, R14, UR11, R15, 0x2, P1 ;  /* 0x0000000b0e177c11 */ /* 0x000fca00088f140f */
[----:B------:R0:W3:Y:S01]  /*1700*/  LDG.E.CONSTANT R22, desc[UR6][R22.64] ;  /* 0x0000000616167981 */ /* 0x0000e2000c1e9900 */
[----:B------:R-:W-:-:S04]  /*1710*/  IADD3 R15, P1, PT, R0, R9, RZ ;  /* 0x00000009000f7210 */ /* 0x000fc80007f3e0ff */
[----:B------:R-:W-:Y:S02]  /*1720*/  LEA.HI.X.SX32 R18, R9, R3, 0x1, P1 ;  /* 0x0000000309127211 */ /* 0x000fe400008f0eff */
[C---:B------:R-:W-:Y:S01]  /*1730*/  LEA R14, P1, R15.reuse, UR10, 0x2 ;  /* 0x0000000a0f0e7c11 */ /* 0x040fe2000f8210ff */
[----:B0-----:R-:W2:Y:S03]  /*1740*/  LDS R23, [R8+-0x10] ;  /* 0xfffff00008177984 */ /* 0x001ea60000000800 */
[----:B------:R-:W-:Y:S02]  /*1750*/  LEA.HI.X R15, R15, UR11, R18, 0x2, P1 ;  /* 0x0000000b0f0f7c11 */ /* 0x000fe400088f1412 */
[----:B------:R-:W-:-:S03]  /*1760*/  IADD3 R26, P1, PT, R0, R11, RZ ;  /* 0x0000000b001a7210 */ /* 0x000fc60007f3e0ff */
[----:B------:R0:W4:Y:S01]  /*1770*/  LDG.E.CONSTANT R18, desc[UR6][R14.64] ;  /* 0x000000060e127981 */ /* 0x000122000c1e9900 */
[----:B------:R-:W-:Y:S02]  /*1780*/  LEA.HI.X.SX32 R13, R11, R3, 0x1, P1 ;  /* 0x000000030b0d7211 */ /* 0x000fe400008f0eff */
[----:B------:R-:W-:-:S04]  /*1790*/  LEA R12, P1, R26, UR10, 0x2 ;  /* 0x0000000a1a0c7c11 */ /* 0x000fc8000f8210ff */
[----:B------:R-:W-:Y:S02]  /*17a0*/  LEA.HI.X R13, R26, UR11, R13, 0x2, P1 ;  /* 0x0000000b1a0d7c11 */ /* 0x000fe400088f140d */
[----:B------:R-:W3:Y:S04]  /*17b0*/  LDS R26, [R8+-0xc] ;  /* 0xfffff400081a7984 */ /* 0x000ee80000000800 */
[----:B------:R1:W5:Y:S01]  /*17c0*/  LDG.E.CONSTANT R12, desc[UR6][R12.64] ;  /* 0x000000060c0c7981 */ /* 0x000362000c1e9900 */
[----:B--2---:R-:W-:Y:S01]  /*17d0*/  FFMA R24, R23, R24, R16 ;  /* 0x0000001817187223 */ /* 0x004fe20000000010 */
[----:B------:R-:W-:Y:S02]  /*17e0*/  IADD3 R16, P1, PT, R0, R17, RZ ;  /* 0x0000001100107210 */ /* 0x000fe40007f3e0ff */
[----:B------:R-:W4:Y:S02]  /*17f0*/  LDS R23, [R8+-0x8] ;  /* 0xfffff80008177984 */ /* 0x000f240000000800 */
[----:B0-----:R-:W-:-:S02]  /*1800*/  LEA.HI.X.SX32 R15, R17, R3, 0x1, P1 ;  /* 0x00000003110f7211 */ /* 0x001fc400008f0eff */
[----:B------:R-:W-:-:S04]  /*1810*/  LEA R14, P1, R16, UR10, 0x2 ;  /* 0x0000000a100e7c11 */ /* 0x000fc8000f8210ff */
[----:B------:R-:W-:Y:S01]  /*1820*/  LEA.HI.X R15, R16, UR11, R15, 0x2, P1 ;  /* 0x0000000b100f7c11 */ /* 0x000fe200088f140f */
[----:B---3--:R-:W-:Y:S02]  /*1830*/  FFMA R22, R26, R22, R24 ;  /* 0x000000161a167223 */ /* 0x008fe40000000018 */
[----:B------:R-:W5:Y:S04]  /*1840*/  LDS R24, [R8+-0x4] ;  /* 0xfffffc0008187984 */ /* 0x000f680000000800 */
[----:B------:R0:W2:Y:S01]  /*1850*/  LDG.E.CONSTANT R16, desc[UR6][R14.64] ;  /* 0x000000060e107981 */ /* 0x0000a2000c1e9900 */
[----:B-1----:R-:W-:-:S04]  /*1860*/  IADD3 R13, P1, PT, R0, R21, RZ ;  /* 0x00000015000d7210 */ /* 0x002fc80007f3e0ff */
[----:B------:R-:W-:Y:S02]  /*1870*/  LEA.HI.X.SX32 R26, R21, R3, 0x1, P1 ;  /* 0x00000003151a7211 */ /* 0x000fe400008f0eff */
[----:B0-----:R-:W-:Y:S01]  /*1880*/  IADD3 R15, P2, PT, R0, R27, RZ ;  /* 0x0000001b000f7210 */ /* 0x001fe20007f5e0ff */
[----:B----4-:R-:W-:Y:S01]  /*1890*/  FFMA R18, R23, R18, R22 ;  /* 0x0000001217127223 */ /* 0x010fe20000000016 */
[----:B------:R-:W-:-:S04]  /*18a0*/  LEA R22, P1, R13, UR10, 0x2 ;  /* 0x0000000a0d167c11 */ /* 0x000fc8000f8210ff */
[----:B------:R-:W-:Y:S02]  /*18b0*/  LEA.HI.X R23, R13, UR11, R26, 0x2, P1 ;  /* 0x0000000b0d177c11 */ /* 0x000fe400088f141a */
[----:B------:R-:W-:-:S03]  /*18c0*/  IADD3 R13, P1, PT, R0, R25, RZ ;  /* 0x00000019000d7210 */ /* 0x000fc60007f3e0ff */
[----:B------:R0:W3:Y:S01]  /*18d0*/  LDG.E.CONSTANT R22, desc[UR6][R22.64] ;  /* 0x0000000616167981 */ /* 0x0000e2000c1e9900 */
[----:B-----5:R-:W-:Y:S01]  /*18e0*/  FFMA R24, R24, R12, R18 ;  /* 0x0000000c18187223 */ /* 0x020fe20000000012 */
[----:B------:R-:W-:Y:S02]  /*18f0*/  LEA.HI.X.SX32 R18, R25, R3, 0x1, P1 ;  /* 0x0000000319127211 */ /* 0x000fe400008f0eff */
[----:B------:R-:W-:-:S04]  /*1900*/  LEA R12, P1, R13, UR10, 0x2 ;  /* 0x0000000a0d0c7c11 */ /* 0x000fc8000f8210ff */
[----:B------:R-:W-:Y:S01]  /*1910*/  LEA.HI.X R13, R13, UR11, R18, 0x2, P1 ;  /* 0x0000000b0d0d7c11 */ /* 0x000fe200088f1412 */
[----:B0-----:R-:W2:Y:S01]  /*1920*/  LDS R23, [R8] ;  /* 0x0000000008177984 */ /* 0x001ea20000000800 */
[----:B------:R-:W-:Y:S02]  /*1930*/  LEA.HI.X.SX32 R18, R27, R3, 0x1, P2 ;  /* 0x000000031b127211 */ /* 0x000fe400010f0eff */
[C---:B------:R-:W-:Y:S01]  /*1940*/  LEA R14, P1, R15.reuse, UR10, 0x2 ;  /* 0x0000000a0f0e7c11 */ /* 0x040fe2000f8210ff */
[----:B------:R-:W4:Y:S03]  /*1950*/  LDG.E.CONSTANT R12, desc[UR6][R12.64] ;  /* 0x000000060c0c7981 */ /* 0x000f26000c1e9900 */
[----:B------:R-:W-:Y:S02]  /*1960*/  LEA.HI.X R15, R15, UR11, R18, 0x2, P1 ;  /* 0x0000000b0f0f7c11 */ /* 0x000fe400088f1412 */
[----:B------:R-:W-:Y:S04]  /*1970*/  LDS R18, [R8+0x8] ;  /* 0x0000080008127984 */ /* 0x000fe80000000800 */
[----:B------:R-:W5:Y:S01]  /*1980*/  LDG.E.CONSTANT R14, desc[UR6][R14.64] ;  /* 0x000000060e0e7981 */ /* 0x000f62000c1e9900 */
        /* <DEDUP_REMOVED lines=10> */
[----:B--2---:R-:W-:Y:S02]  /*1a30*/  FFMA R23, R23, R16, R24 ;  /* 0x0000001017177223 */ /* 0x004fe40000000018 */
[----:B------:R-:W3:Y:S04]  /*1a40*/  LDS R16, [R8+0x4] ;  /* 0x0000040008107984 */ /* 0x000ee80000000800 */
[----:B------:R0:W5:Y:S02]  /*1a50*/  LDS R24, [R8+0xc] ;  /* 0x00000c0008187984 */ /* 0x0001640000000800 */
[----:B0-----:R-:W-:Y:S02]  /*1a60*/  VIADD R8, R8, 0x20 ;  /* 0x0000002008087836 */ /* 0x001fe40000000000 */
[----:B---3--:R-:W-:-:S04]  /*1a70*/  FFMA R23, R16, R22, R23 ;  /* 0x0000001610177223 */ /* 0x008fc80000000017 */
[----:B----4-:R-:W-:-:S04]  /*1a80*/  FFMA R23, R18, R12, R23 ;  /* 0x0000000c12177223 */ /* 0x010fc80000000017 */
[----:B-----5:R-:W-:Y:S01]  /*1a90*/  FFMA R16, R24, R14, R23 ;  /* 0x0000000e18107223 */ /* 0x020fe20000000017 */
[----:B------:R-:W-:Y:S06]  /*1aa0*/  @P1 BRA `(.L_x_193) ;  /* 0xfffffff800f01947 */ /* 0x000fec000383ffff */
[----:B------:R-:W-:-:S07]  /*1ab0*/  IMAD.MOV.U32 R12, RZ, RZ, R4 ;  /* 0x000000ffff0c7224 */ /* 0x000fce00078e0004 */
.L_x_192:
[----:B------:R-:W-:-:S04]  /*1ac0*/  LOP3.LUT R7, R20, 0x7, RZ, 0xc0, !PT ;  /* 0x0000000714077812 */ /* 0x000fc800078ec0ff */
[----:B------:R-:W-:-:S13]  /*1ad0*/  ISETP.NE.AND P1, PT, R7, RZ, PT ;  /* 0x000000ff0700720c */ /* 0x000fda0003f25270 */
[----:B------:R-:W-:Y:S05]  /*1ae0*/  @!P1 BRA `(.L_x_194) ;  /* 0x0000000400209947 */ /* 0x000fea0003800000 */
[----:B------:R-:W-:-:S04]  /*1af0*/  LOP3.LUT R17, R20, 0x3, RZ, 0xc0, !PT ;  /* 0x0000000314117812 */ /* 0x000fc800078ec0ff */
[----:B------:R-:W-:Y:S01]  /*1b00*/  ISETP.NE.AND P1, PT, R17, RZ, PT ;  /* 0x000000ff1100720c */ /* 0x000fe20003f25270 */
[----:B------:R-:W-:-:S12]  /*1b10*/  @!P0 BRA `(.L_x_195) ;  /* 0x00000000008c8947 */ /* 0x000fd80003800000 */
[----:B------:R-:W0:Y:S01]  /*1b20*/  LDCU.64 UR12, c[0x0][0x398] ;  /* 0x00007300ff0c77ac */ /* 0x000e220008000a00 */
[----:B------:R-:W-:-:S04]  /*1b30*/  IMAD R7, R12, R2, R19 ;  /* 0x000000020c077224 */ /* 0x000fc800078e0213 */
[----:B------:R-:W-:Y:S01]  /*1b40*/  IMAD.IADD R9, R7, 0x1, R2 ;  /* 0x0000000107097824 */ /* 0x000fe200078e0202 */
[----:B------:R-:W-:-:S04]  /*1b50*/  IADD3 R13, P2, PT, R0, R7, RZ ;  /* 0x00000007000d7210 */ /* 0x000fc80007f5e0ff */
[----:B------:R-:W-:Y:S02]  /*1b60*/  IADD3 R8, P3, PT, R0, R9, RZ ;  /* 0x0000000900087210 */ /* 0x000fe40007f7e0ff */
[-C--:B------:R-:W-:Y:S01]  /*1b70*/  LEA.HI.X.SX32 R14, R7, R3.reuse, 0x1, P2 ;  /* 0x00000003070e7211 */ /* 0x080fe200010f0eff */
[C---:B------:R-:W-:Y:S01]  /*1b80*/  IMAD.IADD R7, R9.reuse, 0x1, R2 ;  /* 0x0000000109077824 */ /* 0x040fe200078e0202 */
[----:B------:R-:W-:Y:S02]  /*1b90*/  LEA.HI.X.SX32 R11, R9, R3, 0x1, P3 ;  /* 0x00000003090b7211 */ /* 0x000fe400018f0eff */
[C---:B0-----:R-:W-:Y:S02]  /*1ba0*/  LEA R22, P2, R13.reuse, UR12, 0x2 ;  /* 0x0000000c0d167c11 */ /* 0x041fe4000f8410ff */
[----:B------:R-:W-:Y:S02]  /*1bb0*/  LEA R10, P3, R8, UR12, 0x2 ;  /* 0x0000000c080a7c11 */ /* 0x000fe4000f8610ff */
[----:B------:R-:W-:Y:S01]  /*1bc0*/  LEA.HI.X R23, R13, UR13, R14, 0x2, P2 ;  /* 0x0000000d0d177c11 */ /* 0x000fe200090f140e */
[----:B------:R-:W-:Y:S01]  /*1bd0*/  IMAD.IADD R13, R7, 0x1, R2 ;  /* 0x00000001070d7824 */ /* 0x000fe200078e0202 */
[----:B------:R-:W-:-:S02]  /*1be0*/  IADD3 R9, P4, PT, R0, R7, RZ ;  /* 0x0000000700097210 */ /* 0x000fc40007f9e0ff */
[----:B------:R-:W-:Y:S02]  /*1bf0*/  LEA.HI.X R11, R8, UR13, R11, 0x2, P3 ;  /* 0x0000000d080b7c11 */ /* 0x000fe400098f140b */
[----:B------:R-:W-:Y:S01]  /*1c00*/  LEA.HI.X.SX32 R14, R7, R3, 0x1, P4 ;  /* 0x00000003070e7211 */ /* 0x000fe200020f0eff */
[----:B------:R0:W2:Y:S01]  /*1c10*/  LDG.E.CONSTANT R23, desc[UR6][R22.64] ;  /* 0x0000000616177981 */ /* 0x0000a2000c1e9900 */
[C---:B------:R-:W-:Y:S02]  /*1c20*/  LEA R8, P2, R9.reuse, UR12, 0x2 ;  /* 0x0000000c09087c11 */ /* 0x040fe4000f8410ff */
[----:B------:R-:W-:Y:S01]  /*1c30*/  IADD3 R7, P3, PT, R0, R13, RZ ;  /* 0x0000000d00077210 */ /* 0x000fe20007f7e0ff */
[----:B------:R-:W3:Y:S01]  /*1c40*/  LDG.E.CONSTANT R10, desc[UR6][R10.64] ;  /* 0x000000060a0a7981 */ /* 0x000ee2000c1e9900 */
[----:B------:R-:W-:Y:S02]  /*1c50*/  LEA.HI.X R9, R9, UR13, R14, 0x2, P2 ;  /* 0x0000000d09097c11 */ /* 0x000fe400090f140e */
[----:B------:R-:W-:-:S02]  /*1c60*/  LEA.HI.X.SX32 R18, R13, R3, 0x1, P3 ;  /* 0x000000030d127211 */ /* 0x000fc400018f0eff */
[C---:B------:R-:W-:Y:S01]  /*1c70*/  LEA R14, P2, R7.reuse, UR12, 0x2 ;  /* 0x0000000c070e7c11 */ /* 0x040fe2000f8410ff */
[----:B------:R-:W4:Y:S03]  /*1c80*/  LDG.E.CONSTANT R8, desc[UR6][R8.64] ;  /* 0x0000000608087981 */ /* 0x000f26000c1e9900 */
[----:B------:R-:W-:-:S05]  /*1c90*/  LEA.HI.X R15, R7, UR13, R18, 0x2, P2 ;  /* 0x0000000d070f7c11 */ /* 0x000fca00090f1412 */
[----:B------:R-:W5:Y:S01]  /*1ca0*/  LDG.E.CONSTANT R14, desc[UR6][R14.64] ;  /* 0x000000060e0e7981 */ /* 0x000f62000c1e9900 */
[----:B------:R-:W-:-:S05]  /*1cb0*/  LEA R7, R12, R5, 0x2 ;  /* 0x000000050c077211 */ /* 0x000fca00078e10ff */
[----:B------:R-:W2:Y:S04]  /*1cc0*/  LDS R13, [R7] ;  /* 0x00000000070d7984 */ /* 0x000ea80000000800 */
[----:B------:R-:W3:Y:S04]  /*1cd0*/  LDS R18, [R7+0x4] ;  /* 0x0000040007127984 */ /* 0x000ee80000000800 */
[----:B0-----:R-:W4:Y:S04]  /*1ce0*/  LDS R22, [R7+0x8] ;  /* 0x0000080007167984 */ /* 0x001f280000000800 */
[----:B------:R-:W5:Y:S01]  /*1cf0*/  LDS R24, [R7+0xc] ;  /* 0x00000c0007187984 */ /* 0x000f620000000800 */
[----:B------:R-:W-:-:S02]  /*1d00*/  VIADD R12, R12, 0x4 ;  /* 0x000000040c0c7836 */ /* 0x000fc40000000000 */
[----:B--2---:R-:W-:-:S04]  /*1d10*/  FFMA R13, R13, R23, R16 ;  /* 0x000000170d0d7223 */ /* 0x004fc80000000010 */
[----:B---3--:R-:W-:-:S04]  /*1d20*/  FFMA R13, R18, R10, R13 ;  /* 0x0000000a120d7223 */ /* 0x008fc8000000000d */
[----:B----4-:R-:W-:-:S04]  /*1d30*/  FFMA R13, R22, R8, R13 ;  /* 0x00000008160d7223 */ /* 0x010fc8000000000d */
[----:B-----5:R-:W-:-:S07]  /*1d40*/  FFMA R16, R24, R14, R13 ;  /* 0x0000000e18107223 */ /* 0x020fce000000000d */
.L_x_195:
[----:B------:R-:W-:Y:S05]  /*1d50*/  @!P1 BRA `(.L_x_194) ;  /* 0x0000000000849947 */ /* 0x000fea0003800000 */
[----:B------:R-:W-:Y:S02]  /*1d60*/  ISETP.NE.AND P2, PT, R17, 0x1, PT ;  /* 0x000000011100780c */ /* 0x000fe40003f45270 */
[----:B------:R-:W-:-:S11]  /*1d70*/  LOP3.LUT P1, RZ, R20, 0x1, RZ, 0xc0, !PT ;  /* 0x0000000114ff7812 */ /* 0x000fd6000782c0ff */
        /* <DEDUP_REMOVED lines=11> */
[----:B------:R-:W2:Y:S01]  /*1e30*/  LDG.E.CONSTANT R8, desc[UR6][R8.64] ;  /* 0x0000000608087981 */ /* 0x000ea2000c1e9900 */
[----:B------:R-:W-:-:S05]  /*1e40*/  LEA.HI.X R11, R7, UR13, R14, 0x2, P2 ;  /* 0x0000000d070b7c11 */ /* 0x000fca00090f140e */
[----:B------:R-:W3:Y:S01]  /*1e50*/  LDG.E.CONSTANT R10, desc[UR6][R10.64] ;  /* 0x000000060a0a7981 */ /* 0x000ee2000c1e9900 */
[----:B------:R-:W-:-:S05]  /*1e60*/  IMAD R7, R12, 0x4, R5 ;  /* 0x000000040c077824 */ /* 0x000fca00078e0205 */
[----:B------:R-:W2:Y:S04]  /*1e70*/  LDS R13, [R7] ;  /* 0x00000000070d7984 */ /* 0x000ea80000000800 */
[----:B------:R-:W3:Y:S01]  /*1e80*/  LDS R14, [R7+0x4] ;  /* 0x00000400070e7984 */ /* 0x000ee20000000800 */
[----:B------:R-:W-:Y:S02]  /*1e90*/  VIADD R12, R12, 0x2 ;  /* 0x000000020c0c7836 */ /* 0x000fe40000000000 */
[----:B--2---:R-:W-:-:S04]  /*1ea0*/  FFMA R13, R13, R8, R16 ;  /* 0x000000080d0d7223 */ /* 0x004fc80000000010 */
[----:B---3--:R-:W-:-:S07]  /*1eb0*/  FFMA R16, R14, R10, R13 ;  /* 0x0000000a0e107223 */ /* 0x008fce000000000d */
.L_x_196:
[----:B------:R-:W-:Y:S05]  /*1ec0*/  @!P1 BRA `(.L_x_194) ;  /* 0x0000000000289947 */ /* 0x000fea0003800000 */
[----:B------:R-:W0:Y:S01]  /*1ed0*/  LDCU.64 UR12, c[0x0][0x398] ;  /* 0x00007300ff0c77ac */ /* 0x000e220008000a00 */
[----:B------:R-:W-:-:S05]  /*1ee0*/  IMAD R7, R12, R2, R19 ;  /* 0x000000020c077224 */ /* 0x000fca00078e0213 */
[----:B------:R-:W-:-:S04]  /*1ef0*/  IADD3 R9, P1, PT, R0, R7, RZ ;  /* 0x0000000700097210 */ /* 0x000fc80007f3e0ff */
[----:B------:R-:W-:Y:S02]  /*1f00*/  LEA.HI.X.SX32 R10, R7, R3, 0x1, P1 ;  /* 0x00000003070a7211 */ /* 0x000fe400008f0eff */
[----:B0-----:R-:W-:-:S04]  /*1f10*/  LEA R8, P1, R9, UR12, 0x2 ;  /* 0x0000000c09087c11 */ /* 0x001fc8000f8210ff */
[----:B------:R-:W-:-:S05]  /*1f20*/  LEA.HI.X R9, R9, UR13, R10, 0x2, P1 ;  /* 0x0000000d09097c11 */ /* 0x000fca00088f140a */
[----:B------:R-:W2:Y:S01]  /*1f30*/  LDG.E.CONSTANT R8, desc[UR6][R8.64] ;  /* 0x0000000608087981 */ /* 0x000ea2000c1e9900 */
[----:B------:R-:W-:-:S06]  /*1f40*/  IMAD R7, R12, 0x4, R5 ;  /* 0x000000040c077824 */ /* 0x000fcc00078e0205 */
[----:B------:R-:W2:Y:S02]  /*1f50*/  LDS R7, [R7] ;  /* 0x0000000007077984 */ /* 0x000ea40000000800 */
[----:B--2---:R-:W-:-:S07]  /*1f60*/  FFMA R16, R7, R8, R16 ;  /* 0x0000000807107223 */ /* 0x004fce0000000010 */
.L_x_194:
[----:B------:R-:W0:Y:S08]  /*1f70*/  LDC R10, c[0x0][0x3b8] ;  /* 0x0000ee00ff0a7b82 */ /* 0x000e300000000800 */
[----:B------:R-:W1:Y:S01]  /*1f80*/  LDC.64 R8, c[0x0][0x380] ;  /* 0x0000e000ff087b82 */ /* 0x000e620000000a00 */
[----:B0-----:R-:W-:Y:S01]  /*1f90*/  IMAD R7, R10, UR8, R19 ;  /* 0x000000080a077c24 */ /* 0x001fe2000f8e0213 */
[----:B------:R-:W-:-:S04]  /*1fa0*/  IADD3 R19, PT, PT, R19, UR4, RZ ;  /* 0x0000000413137c10 */ /* 0x000fc8000fffe0ff */
[----:B------:R-:W-:Y:S01]  /*1fb0*/  ISETP.GE.AND P1, PT, R19, R10, PT ;  /* 0x0000000a1300720c */ /* 0x000fe20003f26270 */
[----:B-1----:R-:W-:-:S05]  /*1fc0*/  IMAD.WIDE R8, R7, 0x4, R8 ;  /* 0x0000000407087825 */ /* 0x002fca00078e0208 */
[----:B------:R0:W-:Y:S07]  /*1fd0*/  STG.E desc[UR6][R8.64], R16 ;  /* 0x0000001008007986 */ /* 0x0001ee000c101906 */
[----:B------:R-:W-:Y:S05]  /*1fe0*/  @!P1 BRA `(.L_x_197) ;  /* 0xfffffff400649947 */ /* 0x000fea000383ffff */
[----:B------:R-:W-:Y:S05]  /*1ff0*/  EXIT ;  /* 0x000000000000794d */ /* 0x000fea0003800000 */
        .weak           $__internal_4_$__cuda_sm20_rcp_rn_f32_slowpath
        .type           $__internal_4_$__cuda_sm20_rcp_rn_f32_slowpath,@function
        .size           $__internal_4_$__cuda_sm20_rcp_rn_f32_slowpath,(.L_x_250 - $__internal_4_$__cuda_sm20_rcp_rn_f32_slowpath)
$__internal_4_$__cuda_sm20_rcp_rn_f32_slowpath:
        /* <DEDUP_REMOVED lines=15> */
.L_x_198:
[----:B------:R-:W-:-:S05]  /*20f0*/  VIADD R7, R5, 0xffffff03 ;  /* 0xffffff0305077836 */ /* 0x000fca0000000000 */
        /* <DEDUP_REMOVED lines=28> */
[----:B------:R-:W-:-:S04]  /*22c0*/  @!P0 VIADD R5, R5, 0x1 ;  /* 0x0000000105058836 */ /* 0x000fc80000000000 */
[----:B------:R-:W-:-:S05]  /*22d0*/  @!P1 IMAD.SHL.U32 R5, R5, 0x2, RZ ;  /* 0x0000000205059824 */ /* 0x000fca00078e00ff */
[----:B------:R-:W-:Y:S01]  /*22e0*/  LOP3.LUT R5, R5, 0x80000000, R4, 0xf8, !PT ;  /* 0x8000000005057812 */ /* 0x000fe200078ef804 */
[----:B------:R-:W-:Y:S06]  /*22f0*/  BRA `(.L_x_199) ;  /* 0x0000000000047947 */ /* 0x000fec0003800000 */
.L_x_200:
[----:B------:R2:W3:Y:S02]  /*2300*/  MUFU.RCP R5, R4 ;  /* 0x0000000400057308 */ /* 0x0004e40000001000 */
.L_x_199:
[----:B------:R-:W-:-:S04]  /*2310*/  IMAD.MOV.U32 R7, RZ, RZ, 0x0 ;  /* 0x00000000ff077424 */ /* 0x000fc800078e00ff */
[----:B0123--:R-:W-:Y:S05]  /*2320*/  RET.REL.NODEC R6 `(fused_decode_attention_indirect_f32) ;  /* 0xffffffdc06347950 */ /* 0x00ffea0003c3ffff */
.L_x_201:
        /* <DEDUP_REMOVED lines=13> */
.L_x_250:


//--------------------- .text.fused_decode_attention_f32 --------------------------
	.section	.text.fused_decode_attention_f32,"ax",@progbits
	.align	128
        .global         fused_decode_attention_f32
        .type           fused_decode_attention_f32,@function
        .size           fused_decode_attention_f32,(.L_x_251 - fused_decode_attention_f32)
        .other          fused_decode_attention_f32,@"STO_CUDA_ENTRY STV_DEFAULT"
fused_decode_attention_f32:
.text.fused_decode_attention_f32:
        /* <DEDUP_REMOVED lines=35> */
.L_x_204:
        /* <DEDUP_REMOVED lines=8> */
.L_x_203:
[----:B------:R-:W-:Y:S05]  /*02b0*/  BSYNC.RECONVERGENT B0 ;  /* 0x0000000000007941 */ /* 0x000fea0003800200 */
.L_x_202:
[----:B------:R-:W1:Y:S01]  /*02c0*/  LDCU UR4, c[0x0][0x3a4] ;  /* 0x00007480ff0477ac */ /* 0x000e620008000800 */
[----:B------:R-:W-:Y:S01]  /*02d0*/  @!P2 VIADD R0, R0, 0x1 ;  /* 0x000000010000a836 */ /* 0x000fe20000000000 */
[----:B------:R-:W-:Y:S01]  /*02e0*/  BAR.SYNC.DEFER_BLOCKING 0x0 ;  /* 0x0000000000007b1d */ /* 0x000fe20000010000 */
[----:B------:R-:W-:Y:S01]  /*02f0*/  ISETP.NE.AND P2, PT, R2, RZ, PT ;  /* 0x000000ff0200720c */ /* 0x000fe20003f45270 */
[----:B------:R-:W-:Y:S02]  /*0300*/  IMAD.MOV.U32 R18, RZ, RZ, -0x800000 ;  /* 0xff800000ff127424 */ /* 0x000fe400078e00ff */
[----:B------:R-:W-:Y:S02]  /*0310*/  @P1 VIADD R0, R0, 0x1 ;  /* 0x0000000100001836 */ /* 0x000fe40000000000 */
[----:B------:R-:W2:Y:S01]  /*0320*/  LDCU.64 UR10, c[0x0][0x390] ;  /* 0x00007200ff0a77ac */ /* 0x000ea20008000a00 */
[----:B------:R-:W-:Y:S01]  /*0330*/  BSSY.RECONVERGENT B0, `(.L_x_205) ;  /* 0x00000b4000007945 */ /* 0x000fe20003800200 */
[----:B------:R-:W-:-:S06]  /*0340*/  @!P0 IMAD.MOV R0, RZ, RZ, -R0 ;  /* 0x000000ffff008224 */ /* 0x000fcc00078e0a00 */
[----:B------:R-:W-:Y:S02]  /*0350*/  @!P2 LOP3.LUT R0, RZ, R2, RZ, 0x33, !PT ;  /* 0x00000002ff00a212 */ /* 0x000fe400078e33ff */
[----:B-1----:R-:W-:Y:S02]  /*0360*/  MOV R10, UR4 ;  /* 0x00000004000a7c02 */ /* 0x002fe40008000f00 */
[----:B------:R-:W-:Y:S01]  /*0370*/  MOV R2, 0x400 ;  /* 0x0000040000027802 */ /* 0x000fe20000000f00 */
[----:B------:R-:W-:Y:S01]  /*0380*/  IMAD R0, R0, R6, RZ ;  /* 0x0000000600007224 */ /* 0x000fe200078e02ff */
[----:B------:R-:W-:Y:S02]  /*0390*/  ISETP.GE.AND P0, PT, R19, R10, PT ;  /* 0x0000000a1300720c */ /* 0x000fe40003f06270 */
[----:B------:R-:W-:Y:S01]  /*03a0*/  LEA R13, R13, R2, 0x18 ;  /* 0x000000020d0d7211 */ /* 0x000fe200078ec0ff */
[----:B------:R-:W-:Y:S01]  /*03b0*/  IMAD R2, R3, R6, RZ ;  /* 0x0000000603027224 */ /* 0x000fe200078e02ff */
[----:B------:R-:W-:-:S03]  /*03c0*/  SHF.R.S32.HI R3, RZ, 0x1f, R0 ;  /* 0x0000001fff037819 */ /* 0x000fc60000011400 */
[----:B------:R-:W-:-:S06]  /*03d0*/  IMAD R20, R6, 0x4, R13 ;  /* 0x0000000406147824 */ /* 0x000fcc00078e020d */
[----:B--2---:R-:W-:Y:S05]  /*03e0*/  @P0 BRA `(.L_x_206) ;  /* 0x0000000800a00947 */ /* 0x004fea0003800000 */
[----:B------:R-:W1:Y:S01]  /*03f0*/  LDC R4, c[0x0][0x360] ;  /* 0x0000d800ff047b82 */ /* 0x000e620000000800 */
[----:B------:R-:W-:-:S13]  /*0400*/  ISETP.GE.AND P0, PT, R6, 0x1, PT ;  /* 0x000000010600780c */ /* 0x000fda0003f06270 */
[----:B------:R-:W-:Y:S05]  /*0410*/  @!P0 BRA `(.L_x_207) ;  /* 0x00000008006c8947 */ /* 0x000fea0003800000 */
[C---:B------:R-:W-:Y:S01]  /*0420*/  LOP3.LUT R16, R6.reuse, 0x7, RZ, 0xc0, !PT ;  /* 0x0000000706107812 */ /* 0x040fe200078ec0ff */
[----:B------:R-:W-:Y:S01]  /*0430*/  BSSY.RECONVERGENT B1, `(.L_x_208) ;  /* 0x0000098000017945 */ /* 0x000fe20003800200 */
[----:B------:R-:W-:Y:S01]  /*0440*/  LOP3.LUT R17, R6, 0xf, RZ, 0xc0, !PT ;  /* 0x0000000f06117812 */ /* 0x000fe200078ec0ff */
[----:B------:R-:W-:Y:S02]  /*0450*/  IMAD.MOV.U32 R18, RZ, RZ, -0x800000 ;  /* 0xff800000ff127424 */ /* 0x000fe400078e00ff */
[----:B------:R-:W-:Y:S02]  /*0460*/  VIADD R7, R16, 0xffffffff ;  /* 0xffffffff10077836 */ /* 0x000fe40000000000 */
[----:B------:R-:W-:-:S03]  /*0470*/  VIADD R5, R17, 0xffffffff ;  /* 0xffffffff11057836 */ /* 0x000fc60000000000 */
[----:B------:R-:W-:Y:S02]  /*0480*/  ISETP.GE.U32.AND P0, PT, R7, 0x3, PT ;  /* 0x000000030700780c */ /* 0x000fe40003f06070 */
[----:B------:R-:W-:Y:S02]  /*0490*/  ISETP.GE.U32.AND P1, PT, R5, 0x7, PT ;  /* 0x000000070500780c */ /* 0x000fe40003f26070 */
[C---:B------:R-:W-:Y:S02]  /*04a0*/  LOP3.LUT R7, R6.reuse, 0x7ffffff0, RZ, 0xc0, !PT ;  /* 0x7ffffff006077812 */ /* 0x040fe400078ec0ff */
[----:B------:R-:W-:Y:S02]  /*04b0*/  LOP3.LUT R6, R6, 0x3, RZ, 0xc0, !PT ;  /* 0x0000000306067812 */ /* 0x000fe400078ec0ff */
[----:B------:R-:W-:-:S07]  /*04c0*/  MOV R5, R19 ;  /* 0x0000001300057202 */ /* 0x000fce0000000f00 */
.L_x_214:
[----:B------:R-:W2:Y:S01]  /*04d0*/  LDCU UR4, c[0x0][0x3b0] ;  /* 0x00007600ff0477ac */ /* 0x000ea20008000800 */
[----:B------:R-:W-:Y:S02]  /*04e0*/  IMAD R21, R5, R2, RZ ;  /* 0x0000000205157224 */ /* 0x000fe400078e02ff */
[----:B------:R-:W-:Y:S02]  /*04f0*/  IMAD.MOV.U32 R15, RZ, RZ, RZ ;  /* 0x000000ffff0f7224 */ /* 0x000fe400078e00ff */
[----:B------:R-:W-:Y:S01]  /*0500*/  IMAD.MOV.U32 R23, RZ, RZ, RZ ;  /* 0x000000ffff177224 */ /* 0x000fe200078e00ff */
[----:B------:R-:W-:-:S04]  /*0510*/  IADD3 R22, P2, PT, R0, R21, RZ ;  /* 0x0000001500167210 */ /* 0x000fc80007f5e0ff */
[----:B------:R-:W-:Y:S01]  /*0520*/  LEA.HI.X.SX32 R21, R21, R3, 0x1, P2 ;  /* 0x0000000315157211 */ /* 0x000fe200010f0eff */
[----:B--2---:R-:W-:-:S09]  /*0530*/  UISETP.GE.U32.AND UP0, UPT, UR4, 0x10, UPT ;  /* 0x000000100400788c */ /* 0x004fd2000bf06070 */
[----:B------:R-:W-:Y:S05]  /*0540*/  BRA.U !UP0, `(.L_x_209) ;  /* 0x0000000108cc7547 */ /* 0x000fea000b800000 */
[----:B------:R-:W2:Y:S01]  /*0550*/  S2R R9, SR_CgaCtaId ;  /* 0x0000000000097919 */ /* 0x000ea20000008800 */
[----:B------:R-:W-:Y:S01]  /*0560*/  MOV R12, 0x400 ;  /* 0x00000400000c7802 */ /* 0x000fe20000000f00 */
[----:B------:R-:W-:Y:S02]  /*0570*/  IMAD.MOV.U32 R15, RZ, RZ, RZ ;  /* 0x000000ffff0f7224 */ /* 0x000fe400078e00ff */
[----:B------:R-:W-:Y:S01]  /*0580*/  IMAD.MOV.U32 R13, RZ, RZ, RZ ;  /* 0x000000ffff0d7224 */ /* 0x000fe200078e00ff */
[----:B--2---:R-:W-:-:S07]  /*0590*/  LEA R12, R9, R12, 0x18 ;  /* 0x0000000c090c7211 */ /* 0x004fce00078ec0ff */
.L_x_210:
[----:B0-----:R-:W-:-:S05]  /*05a0*/  IADD3 R8, P2, PT, R13, R22, RZ ;  /* 0x000000160d087210 */ /* 0x001fca0007f5e0ff */
[----:B------:R-:W-:Y:S01]  /*05b0*/  IMAD.X R9, RZ, RZ, R21, P2 ;  /* 0x000000ffff097224 */ /* 0x000fe200010e0615 */
[----:B------:R-:W-:-:S04]  /*05c0*/  LEA R24, P2, R8, UR10, 0x2 ;  /* 0x0000000a08187c11 */ /* 0x000fc8000f8410ff */
[----:B------:R-:W-:-:S05]  /*05d0*/  LEA.HI.X R25, R8, UR11, R9, 0x2, P2 ;  /* 0x0000000b08197c11 */ /* 0x000fca00090f1409 */
[----:B------:R-:W2:Y:S04]  /*05e0*/  LDG.E.CONSTANT R23, desc[UR8][R24.64] ;  /* 0x0000000818177981 */ /* 0x000ea8000c1e9900 */
[----:B------:R-:W3:Y:S01]  /*05f0*/  LDG.E.CONSTANT R14, desc[UR8][R24.64+0x4] ;  /* 0x00000408180e7981 */ /* 0x000ee2000c1e9900 */
[----:B------:R-:W-:-:S03]  /*0600*/  LEA R9, R13, R12, 0x2 ;  /* 0x0000000c0d097211 */ /* 0x000fc600078e10ff */
[----:B------:R-:W4:Y:S04]  /*0610*/  LDG.E.CONSTANT R27, desc[UR8][R24.64+0x8] ;  /* 0x00000808181b7981 */ /* 0x000f28000c1e9900 */
[----:B------:R-:W2:Y:S02]  /*0620*/  LDS.128 R8, [R9] ;  /* 0x0000000009087984 */ /* 0x000ea40000000c00 */
[----:B--2---:R-:W-:Y:S02]  /*0630*/  FFMA R26, R8, R23, R15 ;  /* 0x00000017081a7223 */ /* 0x004fe4000000000f */
[----:B------:R-:W2:Y:S04]  /*0640*/  LDG.E.CONSTANT R8, desc[UR8][R24.64+0xc] ;  /* 0x00000c0818087981 */ /* 0x000ea8000c1e9900 */
[----:B------:R-:W5:Y:S01]  /*0650*/  LDG.E.CONSTANT R15, desc[UR8][R24.64+0x10] ;  /* 0x00001008180f7981 */ /* 0x000f62000c1e9900 */
[----:B---3--:R-:W-:-:S03]  /*0660*/  FFMA R29, R9, R14, R26 ;  /* 0x0000000e091d7223 */ /* 0x008fc6000000001a */
[----:B------:R-:W3:Y:S04]  /*0670*/  LDG.E.CONSTANT R26, desc[UR8][R24.64+0x14] ;  /* 0x00001408181a7981 */ /* 0x000ee8000c1e9900 */
[----:B------:R-:W3:Y:S01]  /*0680*/  LDG.E.CONSTANT R23, desc[UR8][R24.64+0x18] ;  /* 0x0000180818177981 */ /* 0x000ee2000c1e9900 */
[----:B----4-:R-:W-:Y:S01]  /*0690*/  FFMA R10, R10, R27, R29 ;  /* 0x0000001b0a0a7223 */ /* 0x010fe2000000001d */
[----:B------:R-:W-:-:S03]  /*06a0*/  IMAD R14, R13, 0x4, R12 ;  /* 0x000000040d0e7824 */ /* 0x000fc600078e020c */
[----:B--2---:R-:W-:Y:S02]  /*06b0*/  FFMA R27, R11, R8, R10 ;  /* 0x000000080b1b7223 */ /* 0x004fe4000000000a */
[----:B------:R-:W5:Y:S02]  /*06c0*/  LDS.128 R8, [R14+0x10] ;  /* 0x000010000e087984 */ /* 0x000f640000000c00 */
[----:B-----5:R-:W-:Y:S02]  /*06d0*/  FFMA R28, R8, R15, R27 ;  /* 0x0000000f081c7223 */ /* 0x020fe4000000001b */
[----:B------:R-:W2:Y:S04]  /*06e0*/  LDG.E.CONSTANT R8, desc[UR8][R24.64+0x1c] ;  /* 0x00001c0818087981 */ /* 0x000ea8000c1e9900 */
[----:B------:R-:W4:Y:S01]  /*06f0*/  LDG.E.CONSTANT R15, desc[UR8][R24.64+0x20] ;  /* 0x00002008180f7981 */ /* 0x000f22000c1e9900 */
[----:B---3--:R-:W-:-:S03]  /*0700*/  FFMA R9, R9, R26, R28 ;  /* 0x0000001a09097223 */ /* 0x008fc6000000001c */
[----:B------:R-:W3:Y:S01]  /*0710*/  LDG.E.CONSTANT R26, desc[UR8][R24.64+0x24] ;  /* 0x00002408181a7981 */ /* 0x000ee2000c1e9900 */
[----:B------:R-:W-:-:S03]  /*0720*/  FFMA R10, R10, R23, R9 ;  /* 0x000000170a0a7223 */ /* 0x000fc60000000009 */
[----:B------:R-:W5:Y:S01]  /*0730*/  LDG.E.CONSTANT R23, desc[UR8][R24.64+0x28] ;  /* 0x0000280818177981 */ /* 0x000f62000c1e9900 */
[----:B--2---:R-:W-:-:S03]  /*0740*/  FFMA R27, R11, R8, R10 ;  /* 0x000000080b1b7223 */ /* 0x004fc6000000000a */
[----:B------:R-:W4:Y:S02]  /*0750*/  LDS.128 R8, [R14+0x20] ;  /* 0x000020000e087984 */ /* 0x000f240000000c00 */
[----:B----4-:R-:W-:Y:S02]  /*0760*/  FFMA R28, R8, R15, R27 ;  /* 0x0000000f081c7223 */ /* 0x010fe4000000001b */
[----:B------:R-:W2:Y:S04]  /*0770*/  LDG.E.CONSTANT R8, desc[UR8][R24.64+0x2c] ;  /* 0x00002c0818087981 */ /* 0x000ea8000c1e9900 */
[----:B------:R-:W4:Y:S01]  /*0780*/  LDG.E.CONSTANT R15, desc[UR8][R24.64+0x30] ;  /* 0x00003008180f7981 */ /* 0x000f22000c1e9900 */
[----:B---3--:R-:W-:-:S03]  /*0790*/  FFMA R9, R9, R26, R28 ;  /* 0x0000001a09097223 */ /* 0x008fc6000000001c */
[----:B------:R-:W3:Y:S01]  /*07a0*/  LDG.E.CONSTANT R26, desc[UR8][R24.64+0x34] ;  /* 0x00003408181a7981 */ /* 0x000ee2000c1e9900 */
[----:B-----5:R-:W-:-:S03]  /*07b0*/  FFMA R10, R10, R23, R9 ;  /* 0x000000170a0a7223 */ /* 0x020fc60000000009 */
[----:B------:R-:W5:Y:S04]  /*07c0*/  LDG.E.CONSTANT R23, desc[UR8][R24.64+0x38] ;  /* 0x0000380818177981 */ /* 0x000f68000c1e9900 */
[----:B------:R-:W5:Y:S01]  /*07d0*/  LDG.E.CONSTANT R28, desc[UR8][R24.64+0x3c] ;  /* 0x00003c08181c7981 */ /* 0x000f62000c1e9900 */
[----:B------:R-:W-:-:S05]  /*07e0*/  VIADD R13, R13, 0x10 ;  /* 0x000000100d0d7836 */ /* 0x000fca0000000000 */
[----:B------:R-:W-:Y:S01]  /*07f0*/  ISETP.NE.AND P2, PT, R13, R7, PT ;  /* 0x000000070d00720c */ /* 0x000fe20003f45270 */
[----:B--2---:R-:W-:Y:S02]  /*0800*/  FFMA R27, R11, R8, R10 ;  /* 0x000000080b1b7223 */ /* 0x004fe4000000000a */
[----:B------:R-:W4:Y:S02]  /*0810*/  LDS.128 R8, [R14+0x30] ;  /* 0x000030000e087984 */ /* 0x000f240000000c00 */
[----:B----4-:R-:W-:-:S04]  /*0820*/  FFMA R8, R8, R15, R27 ;  /* 0x0000000f08087223 */ /* 0x010fc8000000001b */
[----:B---3--:R-:W-:-:S04]  /*0830*/  FFMA R9, R9, R26, R8 ;  /* 0x0000001a09097223 */ /* 0x008fc80000000008 */
[----:B-----5:R-:W-:-:S04]  /*0840*/  FFMA R10, R10, R23, R9 ;  /* 0x000000170a0a7223 */ /* 0x020fc80000000009 */
[----:B------:R-:W-:Y:S01]  /*0850*/  FFMA R15, R11, R28, R10 ;  /* 0x0000001c0b0f7223 */ /* 0x000fe2000000000a */
[----:B------:R-:W-:Y:S06]  /*0860*/  @P2 BRA `(.L_x_210) ;  /* 0xfffffffc004c2947 */ /* 0x000fec000383ffff */
[----:B------:R-:W-:-:S07]  /*0870*/  IMAD.MOV.U32 R23, RZ, RZ, R7 ;  /* 0x000000ffff177224 */ /* 0x000fce00078e0007 */
.L_x_209:
[----:B------:R-:W-:-:S13]  /*0880*/  ISETP.NE.AND P2, PT, R17, RZ, PT ;  /* 0x000000ff1100720c */ /* 0x000fda0003f45270 */
[----:B------:R-:W-:Y:S05]  /*0890*/  @!P2 BRA `(.L_x_211) ;  /* 0x000000040020a947 */ /* 0x000fea0003800000 */
[----:B------:R-:W-:Y:S01]  /*08a0*/  ISETP.NE.AND P2, PT, R16, RZ, PT ;  /* 0x000000ff1000720c */ /* 0x000fe20003f45270 */
[----:B------:R-:W-:-:S12]  /*08b0*/  @!P1 BRA `(.L_x_212) ;  /* 0x0000000000709947 */ /* 0x000fd80003800000 */
[----:B------:R-:W2:Y:S01]  /*08c0*/  LDCU.64 UR4, c[0x0][0x390] ;  /* 0x00007200ff0477ac */ /* 0x000ea20008000a00 */
[----:B0-----:R-:W-:-:S05]  /*08d0*/  IADD3 R8, P3, PT, R23, R22, RZ ;  /* 0x0000001617087210 */ /* 0x001fca0007f7e0ff */
[----:B------:R-:W-:Y:S01]  /*08e0*/  IMAD.X R9, RZ, RZ, R21, P3 ;  /* 0x000000ffff097224 */ /* 0x000fe200018e0615 */
[----:B--2---:R-:W-:-:S04]  /*08f0*/  LEA R24, P3, R8, UR4, 0x2 ;  /* 0x0000000408187c11 */ /* 0x004fc8000f8610ff */
[----:B------:R-:W-:-:S05]  /*0900*/  LEA.HI.X R25, R8, UR5, R9, 0x2, P3 ;  /* 0x0000000508197c11 */ /* 0x000fca00098f1409 */
[----:B------:R-:W2:Y:S04]  /*0910*/  LDG.E.CONSTANT R12, desc[UR8][R24.64] ;  /* 0x00000008180c7981 */ /* 0x000ea8000c1e9900 */
[----:B------:R-:W3:Y:S01]  /*0920*/  LDG.E.CONSTANT R27, desc[UR8][R24.64+0x4] ;  /* 0x00000408181b7981 */ /* 0x000ee2000c1e9900 */
[----:B------:R-:W0:Y:S01]  /*0930*/  S2UR UR5, SR_CgaCtaId ;  /* 0x00000000000579c3 */ /* 0x000e220000008800 */
[----:B------:R-:W-:Y:S02]  /*0940*/  UMOV UR4, 0x400 ;  /* 0x0000040000047882 */ /* 0x000fe40000000000 */
[----:B------:R-:W4:Y:S04]  /*0950*/  LDG.E.CONSTANT R13, desc[UR8][R24.64+0x8] ;  /* 0x00000808180d7981 */ /* 0x000f28000c1e9900 */
[----:B------:R-:W5:Y:S04]  /*0960*/  LDG.E.CONSTANT R26, desc[UR8][R24.64+0x14] ;  /* 0x00001408181a7981 */ /* 0x000f68000c1e9900 */
[----:B------:R-:W5:Y:S01]  /*0970*/  LDG.E.CONSTANT R29, desc[UR8][R24.64+0x1c] ;  /* 0x00001c08181d7981 */ /* 0x000f62000c1e9900 */
[----:B0-----:R-:W-:-:S06]  /*0980*/  ULEA UR4, UR5, UR4, 0x18 ;  /* 0x0000000405047291 */ /* 0x001fcc000f8ec0ff */
[----:B------:R-:W-:-:S05]  /*0990*/  LEA R28, R23, UR4, 0x2 ;  /* 0x00000004171c7c11 */ /* 0x000fca000f8e10ff */
[----:B------:R-:W2:Y:S02]  /*09a0*/  LDS.128 R8, [R28] ;  /* 0x000000001c087984 */ /* 0x000ea40000000c00 */
[----:B--2---:R-:W-:Y:S02]  /*09b0*/  FFMA R12, R8, R12, R15 ;  /* 0x0000000c080c7223 */ /* 0x004fe4000000000f */
[----:B------:R-:W2:Y:S02]  /*09c0*/  LDG.E.CONSTANT R8, desc[UR8][R24.64+0xc] ;  /* 0x00000c0818087981 */ /* 0x000ea4000c1e9900 */
[----:B---3--:R-:W-:Y:S02]  /*09d0*/  FFMA R12, R27, R9, R12 ;  /* 0x000000091b0c7223 */ /* 0x008fe4000000000c */
[----:B------:R-:W3:Y:S04]  /*09e0*/  LDG.E.CONSTANT R9, desc[UR8][R24.64+0x10] ;  /* 0x0000100818097981 */ /* 0x000ee8000c1e9900 */
[----:B------:R-:W5:Y:S01]  /*09f0*/  LDG.E.CONSTANT R27, desc[UR8][R24.64+0x18] ;  /* 0x00001808181b7981 */ /* 0x000f62000c1e9900 */
[----:B----4-:R-:W-:-:S03]  /*0a00*/  FFMA R10, R13, R10, R12 ;  /* 0x0000000a0d0a7223 */ /* 0x010fc6000000000c */
[----:B------:R-:W3:Y:S01]  /*0a10*/  LDS.128 R12, [R28+0x10] ;  /* 0x000010001c0c7984 */ /* 0x000ee20000000c00 */
[----:B------:R-:W-:Y:S02]  /*0a20*/  VIADD R23, R23, 0x8 ;  /* 0x0000000817177836 */ /* 0x000fe40000000000 */
[----:B--2---:R-:W-:-:S04]  /*0a30*/  FFMA R11, R8, R11, R10 ;  /* 0x0000000b080b7223 */ /* 0x004fc8000000000a */
[----:B---3--:R-:W-:-:S04]  /*0a40*/  FFMA R9, R12, R9, R11 ;  /* 0x000000090c097223 */ /* 0x008fc8000000000b */
[----:B-----5:R-:W-:-:S04]  /*0a50*/  FFMA R26, R26, R13, R9 ;  /* 0x0000000d1a1a7223 */ /* 0x020fc80000000009 */
[----:B------:R-:W-:-:S04]  /*0a60*/  FFMA R14, R27, R14, R26 ;  /* 0x0000000e1b0e7223 */ /* 0x000fc8000000001a */
[----:B------:R-:W-:-:S07]  /*0a70*/  FFMA R15, R29, R15, R14 ;  /* 0x0000000f1d0f7223 */ /* 0x000fce000000000e */
.L_x_212:
[----:B------:R-:W-:Y:S05]  /*0a80*/  @!P2 BRA `(.L_x_211) ;  /* 0x0000000000a4a947 */ /* 0x000fea0003800000 */
[----:B------:R-:W-:Y:S01]  /*0a90*/  ISETP.NE.AND P2, PT, R6, RZ, PT ;  /* 0x000000ff0600720c */ /* 0x000fe20003f45270 */
[----:B------:R-:W-:-:S12]  /*0aa0*/  @!P0 BRA `(.L_x_213) ;  /* 0x00000000004c8947 */ /* 0x000fd80003800000 */
[----:B------:R-:W2:Y:S01]  /*0ab0*/  LDCU.64 UR4, c[0x0][0x390] ;  /* 0x00007200ff0477ac */ /* 0x000ea20008000a00 */
[----:B0-----:R-:W-:-:S04]  /*0ac0*/  IADD3 R8, P3, PT, R23, R22, RZ ;  /* 0x0000001617087210 */ /* 0x001fc80007f7e0ff */
[----:B------:R-:W-:Y:S02]  /*0ad0*/  IADD3.X R9, PT, PT, RZ, R21, RZ, P3, !PT ;  /* 0x00000015ff097210 */ /* 0x000fe40001ffe4ff */
[----:B--2---:R-:W-:-:S04]  /*0ae0*/  LEA R12, P3, R8, UR4, 0x2 ;  /* 0x00000004080c7c11 */ /* 0x004fc8000f8610ff */
[----:B------:R-:W-:-:S05]  /*0af0*/  LEA.HI.X R13, R8, UR5, R9, 0x2, P3 ;  /* 0x00000005080d7c11 */ /* 0x000fca00098f1409 */
[----:B------:R-:W2:Y:S04]  /*0b00*/  LDG.E.CONSTANT R14, desc[UR8][R12.64] ;  /* 0x000000080c0e7981 */ /* 0x000ea8000c1e9900 */
[----:B------:R-:W3:Y:S04]  /*0b10*/  LDG.E.CONSTANT R25, desc[UR8][R12.64+0x4] ;  /* 0x000004080c197981 */ /* 0x000ee8000c1e9900 */
[----:B------:R-:W4:Y:S04]  /*0b20*/  LDG.E.CONSTANT R24, desc[UR8][R12.64+0x8] ;  /* 0x000008080c187981 */ /* 0x000f28000c1e9900 */
[----:B------:R-:W5:Y:S01]  /*0b30*/  LDG.E.CONSTANT R27, desc[UR8][R12.64+0xc] ;  /* 0x00000c080c1b7981 */ /* 0x000f62000c1e9900 */
[----:B------:R-:W0:Y:S01]  /*0b40*/  S2UR UR5, SR_CgaCtaId ;  /* 0x00000000000579c3 */ /* 0x000e220000008800 */
[----:B------:R-:W-:-:S02]  /*0b50*/  UMOV UR4, 0x400 ;  /* 0x0000040000047882 */ /* 0x000fc40000000000 */
[----:B0-----:R-:W-:-:S06]  /*0b60*/  ULEA UR4, UR5, UR4, 0x18 ;  /* 0x0000000405047291 */ /* 0x001fcc000f8ec0ff */
[C---:B------:R-:W-:Y:S01]  /*0b70*/  LEA R8, R23.reuse, UR4, 0x2 ;  /* 0x0000000417087c11 */ /* 0x040fe2000f8e10ff */
[----:B------:R-:W-:-:S05]  /*0b80*/  VIADD R23, R23, 0x4 ;  /* 0x0000000417177836 */ /* 0x000fca0000000000 */
[----:B------:R-:W2:Y:S02]  /*0b90*/  LDS.128 R8, [R8] ;  /* 0x0000000008087984 */ /* 0x000ea40000000c00 */
[----:B--2---:R-:W-:-:S04]  /*0ba0*/  FFMA R14, R8, R14, R15 ;  /* 0x0000000e080e7223 */ /* 0x004fc8000000000f */
[----:B---3--:R-:W-:-:S04]  /*0bb0*/  FFMA R9, R25, R9, R14 ;  /* 0x0000000919097223 */ /* 0x008fc8000000000e */
[----:B----4-:R-:W-:-:S04]  /*0bc0*/  FFMA R10, R24, R10, R9 ;  /* 0x0000000a180a7223 */ /* 0x010fc80000000009 */
[----:B-----5:R-:W-:-:S07]  /*0bd0*/  FFMA R15, R27, R11, R10 ;  /* 0x0000000b1b0f7223 */ /* 0x020fce000000000a */
.L_x_213:
[----:B------:R-:W-:Y:S05]  /*0be0*/  @!P2 BRA `(.L_x_211) ;  /* 0x00000000004ca947 */ /* 0x000fea0003800000 */
[----:B------:R-:W2:Y:S01]  /*0bf0*/  LDCU.64 UR4, c[0x0][0x390] ;  /* 0x00007200ff0477ac */ /* 0x000ea20008000a00 */
[----:B------:R-:W-:-:S05]  /*0c00*/  IADD3 R22, P2, PT, R23, R22, RZ ;  /* 0x0000001617167210 */ /* 0x000fca0007f5e0ff */
[----:B------:R-:W-:Y:S01]  /*0c10*/  IMAD.X R21, RZ, RZ, R21, P2 ;  /* 0x000000ffff157224 */ /* 0x000fe200010e0615 */
[----:B--2---:R-:W-:-:S04]  /*0c20*/  LEA R12, P2, R22, UR4, 0x2 ;  /* 0x00000004160c7c11 */ /* 0x004fc8000f8410ff */
[----:B------:R-:W-:-:S05]  /*0c30*/  LEA.HI.X R13, R22, UR5, R21, 0x2, P2 ;  /* 0x00000005160d7c11 */ /* 0x000fca00090f1415 */
[----:B------:R-:W2:Y:S01]  /*0c40*/  LDG.E.CONSTANT R14, desc[UR8][R12.64] ;  /* 0x000000080c0e7981 */ /* 0x000ea2000c1e9900 */
[----:B------:R-:W3:Y:S01]  /*0c50*/  S2UR UR5, SR_CgaCtaId ;  /* 0x00000000000579c3 */ /* 0x000ee20000008800 */
[----:B------:R-:W-:Y:S01]  /*0c60*/  UMOV UR4, 0x400 ;  /* 0x0000040000047882 */ /* 0x000fe20000000000 */
[----:B------:R-:W-:Y:S01]  /*0c70*/  ISETP.NE.AND P2, PT, R6, 0x1, PT ;  /* 0x000000010600780c */ /* 0x000fe20003f45270 */
[----:B---3--:R-:W-:-:S06]  /*0c80*/  ULEA UR4, UR5, UR4, 0x18 ;  /* 0x0000000405047291 */ /* 0x008fcc000f8ec0ff */
[----:B0-----:R-:W-:-:S06]  /*0c90*/  LEA R8, R23, UR4, 0x2 ;  /* 0x0000000417087c11 */ /* 0x001fcc000f8e10ff */
[----:B------:R-:W2:Y:S02]  /*0ca0*/  LDS.128 R8, [R8] ;  /* 0x0000000008087984 */ /* 0x000ea40000000c00 */
[----:B--2---:R-:W-:Y:S01]  /*0cb0*/  FFMA R15, R8, R14, R15 ;  /* 0x0000000e080f7223 */ /* 0x004fe2000000000f */
[----:B------:R-:W-:Y:S06]  /*0cc0*/  @!P2 BRA `(.L_x_211) ;  /* 0x000000000014a947 */ /* 0x000fec0003800000 */
[----:B------:R-:W-:Y:S01]  /*0cd0*/  ISETP.NE.AND P2, PT, R6, 0x2, PT ;  /* 0x000000020600780c */ /* 0x000fe20003f45270 */
[----:B------:R-:W2:-:S12]  /*0ce0*/  LDG.E.CONSTANT R8, desc[UR8][R12.64+0x4] ;  /* 0x000004080c087981 */ /* 0x000e98000c1e9900 */
[----:B------:R-:W3:Y:S01]  /*0cf0*/  @P2 LDG.E.CONSTANT R14, desc[UR8][R12.64+0x8] ;  /* 0x000008080c0e2981 */ /* 0x000ee2000c1e9900 */
[----:B--2---:R-:W-:-:S04]  /*0d00*/  FFMA R15, R8, R9, R15 ;  /* 0x00000009080f7223 */ /* 0x004fc8000000000f */
[----:B---3--:R-:W-:-:S07]  /*0d10*/  @P2 FFMA R15, R14, R10, R15 ;  /* 0x0000000a0e0f2223 */ /* 0x008fce000000000f */
.L_x_211:
[----:B------:R-:W2:Y:S01]  /*0d20*/  LDCU.64 UR4, c[0x0][0x3a0] ;  /* 0x00007400ff0477ac */ /* 0x000ea20008000a00 */
[----:B0-----:R-:W-:Y:S02]  /*0d30*/  IMAD R8, R5, 0x4, R20 ;  /* 0x0000000405087824 */ /* 0x001fe400078e0214 */
[----:B-1----:R-:W-:Y:S02]  /*0d40*/  IMAD.IADD R5, R4, 0x1, R5 ;  /* 0x0000000104057824 */ /* 0x002fe400078e0205 */
[----:B--2---:R-:W-:Y:S01]  /*0d50*/  FMUL R15, R15, UR4 ;  /* 0x000000040f0f7c20 */ /* 0x004fe20008400000 */
[----:B------:R-:W-:-:S04]  /*0d60*/  IMAD.U32 R10, RZ, RZ, UR5 ;  /* 0x00000005ff0a7e24 */ /* 0x000fc8000f8e00ff */
[----:B------:R2:W-:Y:S01]  /*0d70*/  STS [R8], R15 ;  /* 0x0000000f08007388 */ /* 0x0005e20000000800 */
[----:B------:R-:W-:Y:S02]  /*0d80*/  ISETP.GE.AND P2, PT, R5, R10, PT ;  /* 0x0000000a0500720c */ /* 0x000fe40003f46270 */
[----:B------:R-:W-:-:S11]  /*0d90*/  FMNMX R18, R15, R18, !PT ;  /* 0x000000120f127209 */ /* 0x000fd60007800000 */
[----:B--2---:R-:W-:Y:S05]  /*0da0*/  @!P2 BRA `(.L_x_214) ;  /* 0xfffffff400c8a947 */ /* 0x004fea000383ffff */
[----:B------:R-:W-:Y:S05]  /*0db0*/  BSYNC.RECONVERGENT B1 ;  /* 0x0000000000017941 */ /* 0x000fea0003800200 */
.L_x_208:
[----:B------:R-:W-:Y:S05]  /*0dc0*/  BRA `(.L_x_206) ;  /* 0x0000000000287947 */ /* 0x000fea0003800000 */
.L_x_207:
[----:B------:R-:W2:Y:S01]  /*0dd0*/  LDCU UR4, c[0x0][0x3a0] ;  /* 0x00007400ff0477ac */ /* 0x000ea20008000800 */
[----:B------:R-:W-:Y:S01]  /*0de0*/  MOV R18, 0xff800000 ;  /* 0xff80000000127802 */ /* 0x000fe20000000f00 */
[----:B------:R-:W-:Y:S02]  /*0df0*/  IMAD.MOV.U32 R7, RZ, RZ, R19 ;  /* 0x000000ffff077224 */ /* 0x000fe400078e0013 */
[----:B--2---:R-:W-:-:S07]  /*0e00*/  FMUL R5, RZ, UR4 ;  /* 0x00000004ff057c20 */ /* 0x004fce0008400000 */
.L_x_215:
[----:B------:R-:W-:Y:S01]  /*0e10*/  IMAD R6, R7, 0x4, R20 ;  /* 0x0000000407067824 */ /* 0x000fe200078e0214 */
[----:B------:R-:W-:Y:S01]  /*0e20*/  FMNMX R18, R5, R18, !PT ;  /* 0x0000001205127209 */ /* 0x000fe20007800000 */
[----:B-1----:R-:W-:-:S03]  /*0e30*/  IMAD.IADD R7, R4, 0x1, R7 ;  /* 0x0000000104077824 */ /* 0x002fc600078e0207 */
[----:B------:R2:W-:Y:S02]  /*0e40*/  STS [R6], R5 ;  /* 0x0000000506007388 */ /* 0x0005e40000000800 */
[----:B------:R-:W-:-:S13]  /*0e50*/  ISETP.GE.AND P0, PT, R7, R10, PT ;  /* 0x0000000a0700720c */ /* 0x000fda0003f06270 */
[----:B--2---:R-:W-:Y:S05]  /*0e60*/  @!P0 BRA `(.L_x_215) ;  /* 0xfffffffc00e88947 */ /* 0x004fea000383ffff */
.L_x_206:
[----:B------:R-:W-:Y:S05]  /*0e70*/  BSYNC.RECONVERGENT B0 ;  /* 0x0000000000007941 */ /* 0x000fea0003800200 */
.L_x_205:
[----:B------:R-:W-:Y:S01]  /*0e80*/  IMAD R4, R10, 0x4, R20 ;  /* 0x000000040a047824 */ /* 0x000fe200078e0214 */
[----:B------:R-:W1:Y:S01]  /*0e90*/  LDCU UR7, c[0x0][0x360] ;  /* 0x00006c00ff0777ac */ /* 0x000e620008000800 */
[----:B------:R-:W-:Y:S02]  /*0ea0*/  HFMA2 R12, -RZ, RZ, 0, 0 ;  /* 0x00000000ff0c7431 */ /* 0x000fe400000001ff */
[C---:B------:R-:W-:Y:S01]  /*0eb0*/  IMAD R5, R19.reuse, 0x4, R4 ;  /* 0x0000000413057824 */ /* 0x040fe200078e0204 */
[----:B------:R-:W2:Y:S04]  /*0ec0*/  LDCU UR4, c[0x0][0x3a4] ;  /* 0x00007480ff0477ac */ /* 0x000ea80008000800 */
[----:B------:R3:W-:Y:S01]  /*0ed0*/  STS [R5], R18 ;  /* 0x0000001205007388 */ /* 0x0007e20000000800 */
[----:B-1----:R-:W-:Y:S01]  /*0ee0*/  UISETP.GE.U32.AND UP0, UPT, UR7, 0x2, UPT ;  /* 0x000000020700788c */ /* 0x002fe2000bf06070 */
[----:B------:R-:W-:Y:S01]  /*0ef0*/  BAR.SYNC.DEFER_BLOCKING 0x0 ;  /* 0x0000000000007b1d */ /* 0x000fe20000010000 */
[----:B--2---:R-:W-:-:S07]  /*0f00*/  ISETP.GE.AND P1, PT, R19, UR4, PT ;  /* 0x0000000413007c0c */ /* 0x004fce000bf26270 */
[----:B---3--:R-:W-:Y:S06]  /*0f10*/  BRA.U !UP0, `(.L_x_216) ;  /* 0x0000000108307547 */ /* 0x008fec000b800000 */
[----:B------:R-:W-:-:S07]  /*0f20*/  IMAD.U32 R6, RZ, RZ, UR7 ;  /* 0x00000007ff067e24 */ /* 0x000fce000f8e00ff */
.L_x_217:
[----:B------:R-:W-:-:S04]  /*0f30*/  SHF.R.U32.HI R14, RZ, 0x1, R6 ;  /* 0x00000001ff0e7819 */ /* 0x000fc80000011606 */
[----:B------:R-:W-:-:S13]  /*0f40*/  ISETP.GE.U32.AND P0, PT, R19, R14, PT ;  /* 0x0000000e1300720c */ /* 0x000fda0003f06070 */
[----:B0-----:R-:W-:Y:S01]  /*0f50*/  @!P0 IMAD R8, R14, 0x4, R5 ;  /* 0x000000040e088824 */ /* 0x001fe200078e0205 */
        /* <DEDUP_REMOVED lines=8> */
.L_x_216:
[----:B------:R1:W2:Y:S01]  /*0fe0*/  LDS R6, [R4] ;  /* 0x0000000004067984 */ /* 0x0002a20000000800 */
[----:B------:R-:W-:Y:S01]  /*0ff0*/  BSSY.RECONVERGENT B0, `(.L_x_218) ;  /* 0x0000017000007945 */ /* 0x000fe20003800200 */
[----:B------:R-:W-:Y:S06]  /*1000*/  BAR.SYNC.DEFER_BLOCKING 0x0 ;  /* 0x0000000000007b1d */ /* 0x000fec0000010000 */
[----:B-1----:R-:W-:Y:S05]  /*1010*/  @P1 BRA `(.L_x_219) ;  /* 0x0000000000501947 */ /* 0x002fea0003800000 */
[----:B------:R-:W-:Y:S01]  /*1020*/  IMAD.MOV.U32 R12, RZ, RZ, RZ ;  /* 0x000000ffff0c7224 */ /* 0x000fe200078e00ff */
[----:B------:R-:W-:Y:S01]  /*1030*/  MOV R16, 0x3bbb989d ;  /* 0x3bbb989d00107802 */ /* 0x000fe20000000f00 */
[----:B------:R-:W-:Y:S02]  /*1040*/  IMAD.MOV.U32 R7, RZ, RZ, R19 ;  /* 0x000000ffff077224 */ /* 0x000fe400078e0013 */
[----:B0-----:R-:W-:-:S07]  /*1050*/  IMAD.MOV.U32 R11, RZ, RZ, 0x437c0000 ;  /* 0x437c0000ff0b7424 */ /* 0x001fce00078e00ff */
.L_x_220:
[C---:B-1----:R-:W-:Y:S02]  /*1060*/  IMAD R8, R7.reuse, 0x4, R20 ;  /* 0x0000000407087824 */ /* 0x042fe400078e0214 */
[----:B------:R-:W-:-:S03]  /*1070*/  VIADD R7, R7, UR7 ;  /* 0x0000000707077c36 */ /* 0x000fc60008000000 */
[----:B------:R-:W2:Y:S02]  /*1080*/  LDS R9, [R8] ;  /* 0x0000000008097984 */ /* 0x000ea40000000800 */
[----:B------:R-:W-:Y:S01]  /*1090*/  ISETP.GE.AND P0, PT, R7, UR4, PT ;  /* 0x0000000407007c0c */ /* 0x000fe2000bf06270 */
        /* <DEDUP_REMOVED lines=12> */
.L_x_219:
[----:B------:R-:W-:Y:S05]  /*1160*/  BSYNC.RECONVERGENT B0 ;  /* 0x0000000000007941 */ /* 0x000fea0003800200 */
.L_x_218:
[----:B------:R3:W-:Y:S01]  /*1170*/  STS [R5], R12 ;  /* 0x0000000c05007388 */ /* 0x0007e20000000800 */
[----:B------:R-:W-:Y:S01]  /*1180*/  UISETP.GE.U32.AND UP0, UPT, UR7, 0x2, UPT ;  /* 0x000000020700788c */ /* 0x000fe2000bf06070 */
[----:B------:R-:W-:Y:S08]  /*1190*/  BAR.SYNC.DEFER_BLOCKING 0x0 ;  /* 0x0000000000007b1d */ /* 0x000ff00000010000 */
[----:B---3--:R-:W-:Y:S05]  /*11a0*/  BRA.U !UP0, `(.L_x_221) ;  /* 0x0000000108307547 */ /* 0x008fea000b800000 */
[----:B--2---:R-:W-:-:S07]  /*11b0*/  IMAD.U32 R6, RZ, RZ, UR7 ;  /* 0x00000007ff067e24 */ /* 0x004fce000f8e00ff */
.L_x_222:
[----:B------:R-:W-:-:S04]  /*11c0*/  SHF.R.U32.HI R10, RZ, 0x1, R6 ;  /* 0x00000001ff0a7819 */ /* 0x000fc80000011606 */
[----:B------:R-:W-:-:S13]  /*11d0*/  ISETP.GE.U32.AND P0, PT, R19, R10, PT ;  /* 0x0000000a1300720c */ /* 0x000fda0003f06070 */
[----:B------:R-:W-:Y:S01]  /*11e0*/  @!P0 LEA R7, R10, R5, 0x2 ;  /* 0x000000050a078211 */ /* 0x000fe200078e10ff */
[----:B01----:R-:W-:Y:S05]  /*11f0*/  @!P0 LDS R8, [R5] ;  /* 0x0000000005088984 */ /* 0x003fea0000000800 */
[----:B------:R-:W0:Y:S02]  /*1200*/  @!P0 LDS R7, [R7] ;  /* 0x0000000007078984 */ /* 0x000e240000000800 */
[----:B0-----:R-:W-:-:S05]  /*1210*/  @!P0 FADD R8, R7, R8 ;  /* 0x0000000807088221 */ /* 0x001fca0000000000 */
[----:B------:R3:W-:Y:S01]  /*1220*/  @!P0 STS [R5], R8 ;  /* 0x0000000805008388 */ /* 0x0007e20000000800 */
[----:B------:R-:W-:Y:S01]  /*1230*/  BAR.SYNC.DEFER_BLOCKING 0x0 ;  /* 0x0000000000007b1d */ /* 0x000fe20000010000 */
[----:B------:R-:W-:Y:S01]  /*1240*/  ISETP.GT.U32.AND P0, PT, R6, 0x3, PT ;  /* 0x000000030600780c */ /* 0x000fe20003f04070 */
[----:B------:R-:W-:-:S12]  /*1250*/  IMAD.MOV.U32 R6, RZ, RZ, R10 ;  /* 0x000000ffff067224 */ /* 0x000fd800078e000a */
[----:B---3--:R-:W-:Y:S05]  /*1260*/  @P0 BRA `(.L_x_222) ;  /* 0xfffffffc00d40947 */ /* 0x008fea000383ffff */
.L_x_221:
[----:B------:R-:W2:Y:S01]  /*1270*/  LDCU UR4, c[0x0][0x3a4] ;  /* 0x00007480ff0477ac */ /* 0x000ea20008000800 */
[----:B------:R-:W3:Y:S01]  /*1280*/  LDS R4, [R4] ;  /* 0x0000000004047984 */ /* 0x000ee20000000800 */
[----:B------:R-:W-:Y:S01]  /*1290*/  BSSY.RECONVERGENT B0, `(.L_x_223) ;  /* 0x000001c000007945 */ /* 0x000fe20003800200 */
[----:B--2---:R-:W-:Y:S01]  /*12a0*/  IMAD.U32 R6, RZ, RZ, UR4 ;  /* 0x00000004ff067e24 */ /* 0x004fe2000f8e00ff */
[----:B------:R-:W-:Y:S04]  /*12b0*/  BAR.SYNC.DEFER_BLOCKING 0x0 ;  /* 0x0000000000007b1d */ /* 0x000fe80000010000 */
[----:B------:R-:W-:-:S13]  /*12c0*/  ISETP.GE.AND P0, PT, R19, R6, PT ;  /* 0x000000061300720c */ /* 0x000fda0003f06270 */
[----:B------:R-:W-:Y:S05]  /*12d0*/  @P0 BRA `(.L_x_224) ;  /* 0x00000000005c0947 */ /* 0x000fea0003800000 */
[----:B---3--:R-:W-:Y:S01]  /*12e0*/  VIADD R5, R4, 0x1800000 ;  /* 0x0180000004057836 */ /* 0x008fe20000000000 */
[----:B------:R-:W-:Y:S04]  /*12f0*/  BSSY.RECONVERGENT B1, `(.L_x_225) ;  /* 0x000000b000017945 */ /* 0x000fe80003800200 */
[----:B------:R-:W-:-:S04]  /*1300*/  LOP3.LUT R5, R5, 0x7f800000, RZ, 0xc0, !PT ;  /* 0x7f80000005057812 */ /* 0x000fc800078ec0ff */
[----:B------:R-:W-:-:S13]  /*1310*/  ISETP.GT.U32.AND P0, PT, R5, 0x1ffffff, PT ;  /* 0x01ffffff0500780c */ /* 0x000fda0003f04070 */
[----:B------:R-:W-:Y:S05]  /*1320*/  @P0 BRA `(.L_x_226) ;  /* 0x00000000000c0947 */ /* 0x000fea0003800000 */
[----:B------:R-:W-:-:S07]  /*1330*/  MOV R6, 0x1350 ;  /* 0x0000135000067802 */ /* 0x000fce0000000f00 */
[----:B01----:R-:W-:Y:S05]  /*1340*/  CALL.REL.NOINC `($__internal_5_$__cuda_sm20_rcp_rn_f32_slowpath) ;  /* 0x0000000c00647944 */ /* 0x003fea0003c00000 */
[----:B------:R-:W-:Y:S05]  /*1350*/  BRA `(.L_x_227) ;  /* 0x0000000000107947 */ /* 0x000fea0003800000 */
.L_x_226:
[----:B------:R-:W2:Y:S02]  /*1360*/  MUFU.RCP R5, R4 ;  /* 0x0000000400057308 */ /* 0x000ea40000001000 */
[----:B--2---:R-:W-:-:S04]  /*1370*/  FFMA R6, R4, R5, -1 ;  /* 0xbf80000004067423 */ /* 0x004fc80000000005 */
[----:B------:R-:W-:-:S04]  /*1380*/  FADD.FTZ R6, -R6, -RZ ;  /* 0x800000ff06067221 */ /* 0x000fc80000010100 */
[----:B------:R-:W-:-:S07]  /*1390*/  FFMA R5, R5, R6, R5 ;  /* 0x0000000605057223 */ /* 0x000fce0000000005 */
.L_x_227:
[----:B------:R-:W-:Y:S05]  /*13a0*/  BSYNC.RECONVERGENT B1 ;  /* 0x0000000000017941 */ /* 0x000fea0003800200 */
.L_x_225:
[----:B01----:R-:W0:Y:S01]  /*13b0*/  LDC R8, c[0x0][0x3a4] ;  /* 0x0000e900ff087b82 */ /* 0x003e220000000800 */
[----:B------:R-:W-:-:S07]  /*13c0*/  IMAD.MOV.U32 R7, RZ, RZ, R19 ;  /* 0x000000ffff077224 */ /* 0x000fce00078e0013 */
.L_x_228:
[C---:B------:R-:W-:Y:S02]  /*13d0*/  IMAD R4, R7.reuse, 0x4, R20 ;  /* 0x0000000407047824 */ /* 0x040fe400078e0214 */
[----:B------:R-:W-:-:S03]  /*13e0*/  VIADD R7, R7, UR7 ;  /* 0x0000000707077c36 */ /* 0x000fc60008000000 */
[----:B------:R-:W1:Y:S02]  /*13f0*/  LDS R6, [R4] ;  /* 0x0000000004067984 */ /* 0x000e640000000800 */
[----:B-1----:R-:W-:Y:S01]  /*1400*/  FMUL R9, R6, R5 ;  /* 0x0000000506097220 */ /* 0x002fe20000400000 */
[----:B0-----:R-:W-:-:S04]  /*1410*/  MOV R6, R8 ;  /* 0x0000000800067202 */ /* 0x001fc80000000f00 */
[----:B------:R2:W-:Y:S01]  /*1420*/  STS [R4], R9 ;  /* 0x0000000904007388 */ /* 0x0005e20000000800 */
[----:B------:R-:W-:-:S13]  /*1430*/  ISETP.GE.AND P0, PT, R7, R6, PT ;  /* 0x000000060700720c */ /* 0x000fda0003f06270 */
[----:B--2---:R-:W-:Y:S05]  /*1440*/  @!P0 BRA `(.L_x_228) ;  /* 0xfffffffc00e08947 */ /* 0x004fea000383ffff */
.L_x_224:
[----:B------:R-:W-:Y:S05]  /*1450*/  BSYNC.RECONVERGENT B0 ;  /* 0x0000000000007941 */ /* 0x000fea0003800200 */
.L_x_223:
[----:B01----:R-:W0:Y:S08]  /*1460*/  LDC R8, c[0x0][0x3b0] ;  /* 0x0000ec00ff087b82 */ /* 0x003e300000000800 */
[----:B------:R-:W-:Y:S01]  /*1470*/  BAR.SYNC.DEFER_BLOCKING 0x0 ;  /* 0x0000000000007b1d */ /* 0x000fe20000010000 */
[----:B0-----:R-:W-:-:S13]  /*1480*/  ISETP.GE.AND P0, PT, R19, R8, PT ;  /* 0x000000081300720c */ /* 0x001fda0003f06270 */
[----:B------:R-:W-:Y:S05]  /*1490*/  @P0 EXIT ;  /* 0x000000000000094d */ /* 0x000fea0003800000 */
[----:B------:R-:W-:Y:S01]  /*14a0*/  ISETP.GT.AND P0, PT, R6, RZ, PT ;  /* 0x000000ff0600720c */ /* 0x000fe20003f04270 */
[----:B------:R-:W0:-:S12]  /*14b0*/  LDCU.64 UR10, c[0x0][0x398] ;  /* 0x00007300ff0a77ac */ /* 0x000e180008000a00 */
[----:B------:R-:W-:Y:S05]  /*14c0*/  @P0 BRA `(.L_x_229) ;  /* 0x0000000000200947 */ /* 0x000fea0003800000 */
[----:B---3--:R-:W1:Y:S02]  /*14d0*/  LDC.64 R4, c[0x0][0x380] ;  /* 0x0000e000ff047b82 */ /* 0x008e640000000a00 */
.L_x_230:
[----:B------:R-:W-:Y:S02]  /*14e0*/  IMAD R3, R8, UR6, R19 ;  /* 0x0000000608037c24 */ /* 0x000fe4000f8e0213 */
[----:B------:R-:W-:Y:S02]  /*14f0*/  VIADD R19, R19, UR7 ;  /* 0x0000000713137c36 */ /* 0x000fe40008000000 */
[----:B-1----:R-:W-:-:S03]  /*1500*/  IMAD.WIDE R2, R3, 0x4, R4 ;  /* 0x0000000403027825 */ /* 0x002fc600078e0204 */
[----:B------:R-:W-:Y:S02]  /*1510*/  ISETP.GE.AND P0, PT, R19, R8, PT ;  /* 0x000000081300720c */ /* 0x000fe40003f06270 */
[----:B------:R2:W-:Y:S11]  /*1520*/  STG.E desc[UR8][R2.64], RZ ;  /* 0x000000ff02007986 */ /* 0x0005f6000c101908 */
[----:B--2---:R-:W-:Y:S05]  /*1530*/  @!P0 BRA `(.L_x_230) ;  /* 0xfffffffc00e88947 */ /* 0x004fea000383ffff */
[----:B0-----:R-:W-:Y:S05]  /*1540*/  EXIT ;  /* 0x000000000000794d */ /* 0x001fea0003800000 */
.L_x_229:
[----:B------:R-:W1:Y:S01]  /*1550*/  S2UR UR5, SR_CgaCtaId ;  /* 0x00000000000579c3 */ /* 0x000e620000008800 */
[----:B---3--:R-:W-:Y:S01]  /*1560*/  LOP3.LUT R4, R6, 0x7, RZ, 0xc0, !PT ;  /* 0x0000000706047812 */ /* 0x008fe200078ec0ff */
[----:B------:R-:W-:-:S04]  /*1570*/  UMOV UR4, 0x400 ;  /* 0x0000040000047882 */ /* 0x000fc80000000000 */
[----:B------:R-:W-:-:S05]  /*1580*/  VIADD R5, R4, 0xffffffff ;  /* 0xffffffff04057836 */ /* 0x000fca0000000000 */
[----:B------:R-:W-:Y:S02]  /*1590*/  ISETP.GE.U32.AND P0, PT, R5, 0x3, PT ;  /* 0x000000030500780c */ /* 0x000fe40003f06070 */
[C---:B------:R-:W-:Y:S02]  /*15a0*/  LOP3.LUT R5, R6.reuse, 0x3, RZ, 0xc0, !PT ;  /* 0x0000000306057812 */ /* 0x040fe400078ec0ff */
[----:B------:R-:W-:Y:S01]  /*15b0*/  LOP3.LUT R6, R6, 0x7ffffff8, RZ, 0xc0, !PT ;  /* 0x7ffffff806067812 */ /* 0x000fe200078ec0ff */
[----:B-1----:R-:W-:-:S06]  /*15c0*/  ULEA UR4, UR5, UR4, 0x18 ;  /* 0x0000000405047291 */ /* 0x002fcc000f8ec0ff */
[----:B------:R-:W-:-:S07]  /*15d0*/  LEA R7, R8, UR4, 0x2 ;  /* 0x0000000408077c11 */ /* 0x000fce000f8e10ff */
.L_x_240:
[----:B-1----:R-:W1:Y:S01]  /*15e0*/  LDCU UR4, c[0x0][0x3a4] ;  /* 0x00007480ff0477ac */ /* 0x002e620008000800 */
[----:B------:R-:W-:Y:S02]  /*15f0*/  IMAD.MOV.U32 R18, RZ, RZ, RZ ;  /* 0x000000ffff127224 */ /* 0x000fe400078e00ff */
[----:B------:R-:W-:Y:S01]  /*1600*/  IMAD.MOV.U32 R12, RZ, RZ, RZ ;  /* 0x000000ffff0c7224 */ /* 0x000fe200078e00ff */
[----:B-1----:R-:W-:-:S09]  /*1610*/  UISETP.GE.U32.AND UP0, UPT, UR4, 0x8, UPT ;  /* 0x000000080400788c */ /* 0x002fd2000bf06070 */
[----:B------:R-:W-:Y:S05]  /*1620*/  BRA.U !UP0, `(.L_x_231) ;  /* 0x0000000508487547 */ /* 0x000fea000b800000 */
[----:B------:R-:W-:Y:S01]  /*1630*/  HFMA2 R18, -RZ, RZ, 0, 0 ;  /* 0x00000000ff127431 */ /* 0x000fe200000001ff */
[----:B------:R-:W-:Y:S01]  /*1640*/  BSSY.RECONVERGENT B0, `(.L_x_232) ;  /* 0x000004f000007945 */ /* 0x000fe20003800200 */
[----:B------:R-:W-:Y:S01]  /*1650*/  IADD3 R8, PT, PT, -R6, RZ, RZ ;  /* 0x000000ff06087210 */ /* 0x000fe20007ffe1ff */
[----:B------:R-:W-:Y:S02]  /*1660*/  VIADD R10, R7, 0x10 ;  /* 0x00000010070a7836 */ /* 0x000fe40000000000 */
[----:B------:R-:W-:Y:S02]  /*1670*/  IMAD.IADD R9, R19, 0x1, R2 ;  /* 0x0000000113097824 */ /* 0x000fe400078e0202 */
[C-C-:B------:R-:W-:Y:S02]  /*1680*/  IMAD R11, R2.reuse, 0x2, R19.reuse ;  /* 0x00000002020b7824 */ /* 0x140fe400078e0213 */
[C-C-:B------:R-:W-:Y:S02]  /*1690*/  IMAD R17, R2.reuse, 0x3, R19.reuse ;  /* 0x0000000302117824 */ /* 0x140fe400078e0213 */
[----:B------:R-:W-:-:S02]  /*16a0*/  IMAD R23, R2, 0x4, R19 ;  /* 0x0000000402177824 */ /* 0x000fc400078e0213 */
[C-C-:B------:R-:W-:Y:S02]  /*16b0*/  IMAD R25, R2.reuse, 0x5, R19.reuse ;  /* 0x0000000502197824 */ /* 0x140fe400078e0213 */
[C-C-:B------:R-:W-:Y:S02]  /*16c0*/  IMAD R27, R2.reuse, 0x6, R19.reuse ;  /* 0x00000006021b7824 */ /* 0x140fe400078e0213 */
[--C-:B------:R-:W-:Y:S02]  /*16d0*/  IMAD R29, R2, 0x7, R19.reuse ;  /* 0x00000007021d7824 */ /* 0x100fe400078e0213 */
[----:B------:R-:W-:-:S07]  /*16e0*/  IMAD.MOV.U32 R16, RZ, RZ, R19 ;  /* 0x000000ffff107224 */ /* 0x000fce00078e0013 */
.L_x_233:
[----:B------:R-:W-:-:S04]  /*16f0*/  IADD3 R13, P1, PT, R0, R16, RZ ;  /* 0x00000010000d7210 */ /* 0x000fc80007f3e0ff */
[----:B------:R-:W-:Y:S02]  /*1700*/  LEA.HI.X.SX32 R14, R16, R3, 0x1, P1 ;  /* 0x00000003100e7211 */ /* 0x000fe400008f0eff */
[----:B0-----:R-:W-:-:S04]  /*1710*/  LEA R12, P1, R13, UR10, 0x2 ;  /* 0x0000000a0d0c7c11 */ /* 0x001fc8000f8210ff */
        /* <DEDUP_REMOVED lines=65> */
[----:B------:R-:W-:Y:S05]  /*1b30*/  BSYNC.RECONVERGENT B0 ;  /* 0x0000000000007941 */ /* 0x000fea0003800200 */
.L_x_232:
[----:B------:R-:W-:-:S07]  /*1b40*/  IMAD.MOV.U32 R12, RZ, RZ, R6 ;  /* 0x000000ffff0c7224 */ /* 0x000fce00078e0006 */
.L_x_231:
        /* <DEDUP_REMOVED lines=19> */
[----:B------:R-:W-:Y:S02]  /*1c80*/  LEA.HI.X R11, R8, UR5, R11, 0x2, P3 ;  /* 0x00000005080b7c11 */ /* 0x000fe400098f140b */
[----:B------:R-:W-:Y:S01]  /*1c90*/  LEA.HI.X.SX32 R9, R9, R3, 0x1, P4 ;  /* 0x0000000309097211 */ /* 0x000fe200020f0eff */
[----:B------:R1:W2:Y:S01]  /*1ca0*/  LDG.E.CONSTANT R17, desc[UR8][R16.64] ;  /* 0x0000000810117981 */ /* 0x0002a2000c1e9900 */
[----:B------:R-:W-:Y:S02]  /*1cb0*/  LEA R8, P2, R14, UR4, 0x2 ;  /* 0x000000040e087c11 */ /* 0x000fe4000f8410ff */
[----:B------:R-:W-:Y:S01]  /*1cc0*/  IADD3 R15, P3, PT, R0, R13, RZ ;  /* 0x0000000d000f7210 */ /* 0x000fe20007f7e0ff */
[----:B------:R-:W3:Y:S01]  /*1cd0*/  LDG.E.CONSTANT R10, desc[UR8][R10.64] ;  /* 0x000000080a0a7981 */ /* 0x000ee2000c1e9900 */
[----:B------:R-:W-:-:S02]  /*1ce0*/  LEA.HI.X R9, R14, UR5, R9, 0x2, P2 ;  /* 0x000000050e097c11 */ /* 0x000fc400090f1409 */
[----:B------:R-:W-:Y:S02]  /*1cf0*/  LEA.HI.X.SX32 R20, R13, R3, 0x1, P3 ;  /* 0x000000030d147211 */ /* 0x000fe400018f0eff */
[C---:B------:R-:W-:Y:S01]  /*1d00*/  LEA R14, P2, R15.reuse, UR4, 0x2 ;  /* 0x000000040f0e7c11 */ /* 0x040fe2000f8410ff */
[----:B------:R-:W4:Y:S03]  /*1d10*/  LDG.E.CONSTANT R8, desc[UR8][R8.64] ;  /* 0x0000000808087981 */ /* 0x000f26000c1e9900 */
[----:B------:R-:W-:-:S05]  /*1d20*/  LEA.HI.X R15, R15, UR5, R20, 0x2, P2 ;  /* 0x000000050f0f7c11 */ /* 0x000fca00090f1414 */
[----:B------:R-:W5:Y:S01]  /*1d30*/  LDG.E.CONSTANT R14, desc[UR8][R14.64] ;  /* 0x000000080e0e7981 */ /* 0x000f62000c1e9900 */
[----:B------:R-:W-:-:S05]  /*1d40*/  IMAD R13, R12, 0x4, R7 ;  /* 0x000000040c0d7824 */ /* 0x000fca00078e0207 */
[----:B------:R-:W2:Y:S04]  /*1d50*/  LDS R21, [R13] ;  /* 0x000000000d157984 */ /* 0x000ea80000000800 */
[----:B------:R-:W3:Y:S04]  /*1d60*/  LDS R20, [R13+0x4] ;  /* 0x000004000d147984 */ /* 0x000ee80000000800 */
[----:B-1----:R-:W4:Y:S04]  /*1d70*/  LDS R16, [R13+0x8] ;  /* 0x000008000d107984 */ /* 0x002f280000000800 */
[----:B------:R-:W5:Y:S01]  /*1d80*/  LDS R23, [R13+0xc] ;  /* 0x00000c000d177984 */ /* 0x000f620000000800 */
[----:B------:R-:W-:-:S02]  /*1d90*/  VIADD R12, R12, 0x4 ;  /* 0x000000040c0c7836 */ /* 0x000fc40000000000 */
[----:B--2---:R-:W-:-:S04]  /*1da0*/  FFMA R17, R21, R17, R18 ;  /* 0x0000001115117223 */ /* 0x004fc80000000012 */
[----:B---3--:R-:W-:-:S04]  /*1db0*/  FFMA R17, R20, R10, R17 ;  /* 0x0000000a14117223 */ /* 0x008fc80000000011 */
[----:B----4-:R-:W-:-:S04]  /*1dc0*/  FFMA R16, R16, R8, R17 ;  /* 0x0000000810107223 */ /* 0x010fc80000000011 */
[----:B-----5:R-:W-:-:S07]  /*1dd0*/  FFMA R18, R23, R14, R16 ;  /* 0x0000000e17127223 */ /* 0x020fce0000000010 */
.L_x_237:
[----:B0-----:R-:W-:Y:S05]  /*1de0*/  BSYNC.RECONVERGENT B1 ;  /* 0x0000000000017941 */ /* 0x001fea0003800200 */
.L_x_236:
        /* <DEDUP_REMOVED lines=20> */
[----:B------:R-:W-:Y:S01]  /*1f30*/  IADD3 R12, PT, PT, R12, 0x2, RZ ;  /* 0x000000020c0c7810 */ /* 0x000fe20007ffe0ff */
[----:B--2---:R-:W-:-:S04]  /*1f40*/  FFMA R15, R15, R8, R18 ;  /* 0x000000080f0f7223 */ /* 0x004fc80000000012 */
[----:B---3--:R-:W-:-:S07]  /*1f50*/  FFMA R18, R14, R10, R15 ;  /* 0x0000000a0e127223 */ /* 0x008fce000000000f */
.L_x_239:
[----:B------:R-:W-:Y:S05]  /*1f60*/  BSYNC.RECONVERGENT B1 ;  /* 0x0000000000017941 */ /* 0x000fea0003800200 */
.L_x_238:
        /* <DEDUP_REMOVED lines=9> */
[----:B------:R-:W2:Y:S01]  /*2000*/  LDG.E.CONSTANT R8, desc[UR8][R8.64] ;  /* 0x0000000808087981 */ /* 0x000ea2000c1e9900 */
[----:B------:R-:W-:-:S05]  /*2010*/  IMAD R10, R12, 0x4, R7 ;  /* 0x000000040c0a7824 */ /* 0x000fca00078e0207 */
[----:B------:R-:W2:Y:S02]  /*2020*/  LDS R11, [R10] ;  /* 0x000000000a0b7984 */ /* 0x000ea40000000800 */
[----:B--2---:R-:W-:-:S07]  /*2030*/  FFMA R18, R11, R8, R18 ;  /* 0x000000080b127223 */ /* 0x004fce0000000012 */
.L_x_235:
[----:B0-----:R-:W-:Y:S05]  /*2040*/  BSYNC.RECONVERGENT B0 ;  /* 0x0000000000007941 */ /* 0x001fea0003800200 */
.L_x_234:
[----:B------:R-:W0:Y:S08]  /*2050*/  LDC R10, c[0x0][0x3b0] ;  /* 0x0000ec00ff0a7b82 */ /* 0x000e300000000800 */
[----:B------:R-:W1:Y:S01]  /*2060*/  LDC.64 R8, c[0x0][0x380] ;  /* 0x0000e000ff087b82 */ /* 0x000e620000000a00 */
[----:B0-----:R-:W-:Y:S02]  /*2070*/  IMAD R11, R10, UR6, R19 ;  /* 0x000000060a0b7c24 */ /* 0x001fe4000f8e0213 */
[----:B------:R-:W-:-:S05]  /*2080*/  VIADD R19, R19, UR7 ;  /* 0x0000000713137c36 */ /* 0x000fca0008000000 */
[----:B------:R-:W-:Y:S01]  /*2090*/  ISETP.GE.AND P1, PT, R19, R10, PT ;  /* 0x0000000a1300720c */ /* 0x000fe20003f26270 */
[----:B-1----:R-:W-:-:S05]  /*20a0*/  IMAD.WIDE R8, R11, 0x4, R8 ;  /* 0x000000040b087825 */ /* 0x002fca00078e0208 */
[----:B------:R1:W-:Y:S07]  /*20b0*/  STG.E desc[UR8][R8.64], R18 ;  /* 0x0000001208007986 */ /* 0x0003ee000c101908 */
[----:B------:R-:W-:Y:S05]  /*20c0*/  @!P1 BRA `(.L_x_240) ;  /* 0xfffffff400449947 */ /* 0x000fea000383ffff */
[----:B------:R-:W-:Y:S05]  /*20d0*/  EXIT ;  /* 0x000000000000794d */ /* 0x000fea0003800000 */
        .weak           $__internal_5_$__cuda_sm20_rcp_rn_f32_slowpath
        .type           $__internal_5_$__cuda_sm20_rcp_rn_f32_slowpath,@function
        .size           $__internal_5_$__cuda_sm20_rcp_rn_f32_slowpath,(.L_x_251 - $__internal_5_$__cuda_sm20_rcp_rn_f32_slowpath)
$__internal_5_$__cuda_sm20_rcp_rn_f32_slowpath:
[----:B------:R-:W-:Y:S01]  /*20e0*/  IMAD.SHL.U32 R5, R4, 0x2, RZ ;  /* 0x0000000204057824 */ /* 0x000fe200078e00ff */
[----:B------:R-:W-:Y:S04]  /*20f0*/  BSSY.RECONVERGENT B2, `(.L_x_241) ;  /* 0x0000030000027945 */ /* 0x000fe80003800200 */
        /* <DEDUP_REMOVED lines=13> */
.L_x_242:
        /* <DEDUP_REMOVED lines=29> */
[----:B------:R-:W-:-:S05]  /*23a0*/  @!P0 IADD3 R5, PT, PT, R5, 0x1, RZ ;  /* 0x0000000105058810 */ /* 0x000fca0007ffe0ff */
[----:B------:R-:W-:-:S05]  /*23b0*/  @!P1 IMAD.SHL.U32 R5, R5, 0x2, RZ ;  /* 0x0000000205059824 */ /* 0x000fca00078e00ff */
[----:B------:R-:W-:Y:S01]  /*23c0*/  LOP3.LUT R7, R5, 0x80000000, R4, 0xf8, !PT ;  /* 0x8000000005077812 */ /* 0x000fe200078ef804 */
[----:B------:R-:W-:Y:S06]  /*23d0*/  BRA `(.L_x_243) ;  /* 0x0000000000047947 */ /* 0x000fec0003800000 */
.L_x_244:
[----:B------:R0:W1:Y:S02]  /*23e0*/  MUFU.RCP R7, R4 ;  /* 0x0000000400077308 */ /* 0x0000640000001000 */
.L_x_243:
[----:B------:R-:W-:Y:S05]  /*23f0*/  BSYNC.RECONVERGENT B2 ;  /* 0x0000000000027941 */ /* 0x000fea0003800200 */
.L_x_241:
[----:B-1----:R-:W-:Y:S02]  /*2400*/  IMAD.MOV.U32 R5, RZ, RZ, R7 ;  /* 0x000000ffff057224 */ /* 0x002fe400078e0007 */
[----:B------:R-:W-:-:S04]  /*2410*/  IMAD.MOV.U32 R7, RZ, RZ, 0x0 ;  /* 0x00000000ff077424 */ /* 0x000fc800078e00ff */
[----:B0-----:R-:W-:Y:S05]  /*2420*/  RET.REL.NODEC R6 `(fused_decode_attention_f32) ;  /* 0xffffffd806f47950 */ /* 0x001fea0003c3ffff */
.L_x_245:
        /* <DEDUP_REMOVED lines=13> */
.L_x_251:


//--------------------- .nv.shared.fused_decode_attention_indirect_bf16 --------------------------
	.section	.nv.shared.fused_decode_attention_indirect_bf16,"aw",@nobits
	.sectionflags	@""
	.align	16
	.zero		1024


//--------------------- .nv.shared.reserved.0     --------------------------
	.section	.nv.shared.reserved.0,"aw",@nobits
	.weak		__nv_reservedSMEM_offset_0_alias
	.size		__nv_reservedSMEM_offset_0_alias, 0, 64
	.other		__nv_reservedSMEM_offset_0_alias,@"STO_CUDA_RESERVED_SHARED STV_DEFAULT"
__nv_reservedSMEM_offset_0_alias:
	.zero		0
	.zero		64


//--------------------- .nv.shared.fused_decode_attention_bf16 --------------------------
	.section	.nv.shared.fused_decode_attention_bf16,"aw",@nobits
	.sectionflags	@""
	.align	16
	.zero		1024


//--------------------- .nv.shared.fused_decode_attention_indirect_f16 --------------------------
	.section	.nv.shared.fused_decode_attention_indirect_f16,"aw",@nobits
	.sectionflags	@""
	.align	16
	.zero		1024


//--------------------- .nv.shared.fused_decode_attention_f16 --------------------------
	.section	.nv.shared.fused_decode_attention_f16,"aw",@nobits
	.sectionflags	@""
	.align	16
	.zero		1024


//--------------------- .nv.shared.fused_decode_attention_indirect_f32 --------------------------
	.section	.nv.shared.fused_decode_attention_indirect_f32,"aw",@nobits
	.sectionflags	@""
	.align	16
	.zero		1024


//--------------------- .nv.shared.fused_decode_attention_f32 --------------------------
	.section	.nv.shared.fused_decode_attention_f32,"aw",@nobits
	.sectionflags	@""
	.align	16
	.zero		1024


//--------------------- .nv.constant0.fused_decode_attention_indirect_bf16 --------------------------
	.section	.nv.constant0.fused_decode_attention_indirect_bf16,"a",@progbits
	.sectionflags	@""
	.align	4
.nv.constant0.fused_decode_attention_indirect_bf16:
	.zero		956


//--------------------- .nv.constant0.fused_decode_attention_bf16 --------------------------
	.section	.nv.constant0.fused_decode_attention_bf16,"a",@progbits
	.sectionflags	@""
	.align	4
.nv.constant0.fused_decode_attention_bf16:
	.zero		948


//--------------------- .nv.constant0.fused_decode_attention_indirect_f16 --------------------------
	.section	.nv.constant0.fused_decode_attention_indirect_f16,"a",@progbits
	.sectionflags	@""
	.align	4
.nv.constant0.fused_decode_attention_indirect_f16:
	.zero		956


//--------------------- .nv.constant0.fused_decode_attention_f16 --------------------------
	.section	.nv.constant0.fused_decode_attention_f16,"a",@progbits
	.sectionflags	@""
	.align	4
.nv.constant0.fused_decode_attention_f16:
	.zero		948


//--------------------- .nv.constant0.fused_decode_attention_indirect_f32 --------------------------
	.section	.nv.constant0.fused_decode_attention_indirect_f32,"a",@progbits
	.sectionflags	@""
	.align	4
.nv.constant0.fused_decode_attention_indirect_f32:
	.zero		956


//--------------------- .nv.constant0.fused_decode_attention_f32 --------------------------
	.section	.nv.constant0.fused_decode_attention_f32,"a",@progbits
	.sectionflags	@""
	.align	4
.nv.constant0.fused_decode_attention_f32:
	.zero		948


//--------------------- SYMBOLS --------------------------

	.type		.nv.reservedSmem.offset0,@object
	.size		.nv.reservedSmem.offset0,0x4
	.type		.nv.reservedSmem.cap,@object
	.size		.nv.reservedSmem.cap,0x4
